//
// Generated by NVIDIA NVVM Compiler
//
// Compiler Build ID: CL-36424714
// Cuda compilation tools, release 13.0, V13.0.88
// Based on NVVM 20.0.0
//

.version 9.0
.target sm_100
.address_size 64

	// .globl	_Z13tc_GPU_kernelPKjS0_PKmmjPmj
.const .align 8 .b8 c_binary_search_cache[32760];
// _ZZN3cub18CUB_300001_SM_10006detail10radix_sort31DeviceRadixSortSingleTileKernelINS1_5radix10policy_hubI6edge_tNS0_8NullTypeEjE10Policy1000ELNS0_9SortOrderE0ES6_S7_j17edge_decomposer_tEEvPKT1_PSC_PKT2_PSG_T3_iiT4_E12temp_storage has been demoted
// _ZZN3cub18CUB_300001_SM_10006detail10radix_sort30DeviceRadixSortHistogramKernelINS1_5radix10policy_hubI6edge_tNS0_8NullTypeEjE10Policy1000ELNS0_9SortOrderE0ES6_j17edge_decomposer_tEEvPT2_PKT1_SC_iiT3_E12temp_storage has been demoted
// _ZZN3cub18CUB_300001_SM_10006detail10radix_sort33DeviceRadixSortExclusiveSumKernelINS1_5radix10policy_hubI6edge_tNS0_8NullTypeEjE10Policy1000EjEEvPT0_E12temp_storage has been demoted
// _ZZN3cub18CUB_300001_SM_10006detail10radix_sort29DeviceRadixSortOnesweepKernelINS1_5radix10policy_hubI6edge_tNS0_8NullTypeEjE10Policy1000ELNS0_9SortOrderE0ES6_S7_jii17edge_decomposer_tEEvPT5_SD_PT3_PKSE_PT1_PKSI_PT2_PKSM_T4_iiT6_E1s has been demoted
// _ZZN3cub18CUB_300001_SM_10006detail10radix_sort31DeviceRadixSortSingleTileKernelINS1_5radix10policy_hubI19preprocess_vertex_tNS0_8NullTypeEjE10Policy1000ELNS0_9SortOrderE0ES6_S7_j30preprocess_vertex_decomposer_tEEvPKT1_PSC_PKT2_PSG_T3_iiT4_E12temp_storage has been demoted
// _ZZN3cub18CUB_300001_SM_10006detail10radix_sort30DeviceRadixSortHistogramKernelINS1_5radix10policy_hubI19preprocess_vertex_tNS0_8NullTypeEjE10Policy1000ELNS0_9SortOrderE0ES6_j30preprocess_vertex_decomposer_tEEvPT2_PKT1_SC_iiT3_E12temp_storage has been demoted
// _ZZN3cub18CUB_300001_SM_10006detail10radix_sort33DeviceRadixSortExclusiveSumKernelINS1_5radix10policy_hubI19preprocess_vertex_tNS0_8NullTypeEjE10Policy1000EjEEvPT0_E12temp_storage has been demoted
// _ZZN3cub18CUB_300001_SM_10006detail10radix_sort29DeviceRadixSortOnesweepKernelINS1_5radix10policy_hubI19preprocess_vertex_tNS0_8NullTypeEjE10Policy1000ELNS0_9SortOrderE0ES6_S7_jii30preprocess_vertex_decomposer_tEEvPT5_SD_PT3_PKSE_PT1_PKSI_PT2_PKSM_T4_iiT6_E1s has been demoted
// _ZZN3cub18CUB_300001_SM_10006detail19three_way_partition29DeviceThreeWayPartitionKernelINS2_10policy_hubIjiE10Policy1000EN6thrust24THRUST_300001_SM_1000_NS17counting_iteratorIjNS8_11use_defaultESA_SA_EEPjSC_NS8_16reverse_iteratorISC_EESC_NS0_13ScanTileStateImLb1EEENS0_21DispatchSegmentedSortILNS0_9SortOrderE0EjNS0_8NullTypeElSC_SC_NS1_14segmented_sort10policy_hubIjSJ_EEE22LargeSegmentsSelectorTENSN_22SmallSegmentsSelectorTEiNS2_19streaming_context_tIlEEEEvT0_T1_T2_T3_T4_T5_T6_T7_T8_iT9_E12temp_storage has been demoted
// _ZZN3cub18CUB_300001_SM_10006detail14segmented_sort30DeviceSegmentedSortKernelLargeILNS0_9SortOrderE0ENS2_10policy_hubIjNS0_8NullTypeEE9Policy860EjS6_PjS9_lEEvPKjPKT1_PSC_NS1_20device_double_bufferISC_EEPKT2_PSI_NSG_ISI_EET3_T4_E7storage has been demoted
// _ZZN3cub18CUB_300001_SM_10006detail14segmented_sort30DeviceSegmentedSortKernelSmallILNS0_9SortOrderE0ENS2_10policy_hubIjNS0_8NullTypeEE9Policy860EjS6_PjS9_lEEvjjjPKjSB_PKT1_PSC_PKT2_PSG_T3_T4_E12temp_storage has been demoted
// _ZZN3cub18CUB_300001_SM_10006detail14segmented_sort33DeviceSegmentedSortFallbackKernelILNS0_9SortOrderE0ENS2_10policy_hubIjNS0_8NullTypeEE9Policy860EjS6_PjS9_lEEvPKT1_PSA_NS1_20device_double_bufferISA_EEPKT2_PSG_NSE_ISG_EET3_T4_E12temp_storage has been demoted
.global .align 1 .b8 _ZN34_INTERNAL_7800cd15_4_k_cu_a9cb9a544cuda3std3__45__cpo5beginE[1];
.global .align 1 .b8 _ZN34_INTERNAL_7800cd15_4_k_cu_a9cb9a544cuda3std3__45__cpo3endE[1];
.global .align 1 .b8 _ZN34_INTERNAL_7800cd15_4_k_cu_a9cb9a544cuda3std3__45__cpo6cbeginE[1];
.global .align 1 .b8 _ZN34_INTERNAL_7800cd15_4_k_cu_a9cb9a544cuda3std3__45__cpo4cendE[1];
.global .align 1 .b8 _ZN34_INTERNAL_7800cd15_4_k_cu_a9cb9a544cuda3std3__45__cpo6rbeginE[1];
.global .align 1 .b8 _ZN34_INTERNAL_7800cd15_4_k_cu_a9cb9a544cuda3std3__45__cpo4rendE[1];
.global .align 1 .b8 _ZN34_INTERNAL_7800cd15_4_k_cu_a9cb9a544cuda3std3__45__cpo7crbeginE[1];
.global .align 1 .b8 _ZN34_INTERNAL_7800cd15_4_k_cu_a9cb9a544cuda3std3__45__cpo5crendE[1];
.global .align 1 .b8 _ZN34_INTERNAL_7800cd15_4_k_cu_a9cb9a544cuda3std3__436_GLOBAL__N__7800cd15_4_k_cu_a9cb9a546ignoreE[1];
.global .align 1 .b8 _ZN34_INTERNAL_7800cd15_4_k_cu_a9cb9a544cuda3std3__419piecewise_constructE[1];
.global .align 1 .b8 _ZN34_INTERNAL_7800cd15_4_k_cu_a9cb9a544cuda3std3__48in_placeE[1];
.global .align 1 .b8 _ZN34_INTERNAL_7800cd15_4_k_cu_a9cb9a544cuda3std3__420unreachable_sentinelE[1];
.global .align 1 .b8 _ZN34_INTERNAL_7800cd15_4_k_cu_a9cb9a544cuda3std3__47nulloptE[1];
.global .align 1 .b8 _ZN34_INTERNAL_7800cd15_4_k_cu_a9cb9a544cuda3std6ranges3__45__cpo4swapE[1];
.global .align 1 .b8 _ZN34_INTERNAL_7800cd15_4_k_cu_a9cb9a544cuda3std6ranges3__45__cpo9iter_moveE[1];
.global .align 1 .b8 _ZN34_INTERNAL_7800cd15_4_k_cu_a9cb9a544cuda3std6ranges3__45__cpo5beginE[1];
.global .align 1 .b8 _ZN34_INTERNAL_7800cd15_4_k_cu_a9cb9a544cuda3std6ranges3__45__cpo3endE[1];
.global .align 1 .b8 _ZN34_INTERNAL_7800cd15_4_k_cu_a9cb9a544cuda3std6ranges3__45__cpo6cbeginE[1];
.global .align 1 .b8 _ZN34_INTERNAL_7800cd15_4_k_cu_a9cb9a544cuda3std6ranges3__45__cpo4cendE[1];
.global .align 1 .b8 _ZN34_INTERNAL_7800cd15_4_k_cu_a9cb9a544cuda3std6ranges3__45__cpo7advanceE[1];
.global .align 1 .b8 _ZN34_INTERNAL_7800cd15_4_k_cu_a9cb9a544cuda3std6ranges3__45__cpo9iter_swapE[1];
.global .align 1 .b8 _ZN34_INTERNAL_7800cd15_4_k_cu_a9cb9a544cuda3std6ranges3__45__cpo4nextE[1];
.global .align 1 .b8 _ZN34_INTERNAL_7800cd15_4_k_cu_a9cb9a544cuda3std6ranges3__45__cpo4prevE[1];
.global .align 1 .b8 _ZN34_INTERNAL_7800cd15_4_k_cu_a9cb9a544cuda3std6ranges3__45__cpo4dataE[1];
.global .align 1 .b8 _ZN34_INTERNAL_7800cd15_4_k_cu_a9cb9a544cuda3std6ranges3__45__cpo5cdataE[1];
.global .align 1 .b8 _ZN34_INTERNAL_7800cd15_4_k_cu_a9cb9a544cuda3std6ranges3__45__cpo4sizeE[1];
.global .align 1 .b8 _ZN34_INTERNAL_7800cd15_4_k_cu_a9cb9a544cuda3std6ranges3__45__cpo5ssizeE[1];
.global .align 1 .b8 _ZN34_INTERNAL_7800cd15_4_k_cu_a9cb9a544cuda3std6ranges3__45__cpo8distanceE[1];
.global .align 1 .b8 _ZN34_INTERNAL_7800cd15_4_k_cu_a9cb9a546thrust24THRUST_300001_SM_1000_NS6system6detail10sequential3seqE[1];
.global .align 1 .b8 _ZN34_INTERNAL_7800cd15_4_k_cu_a9cb9a546thrust24THRUST_300001_SM_1000_NS12placeholders2_1E[1];
.global .align 1 .b8 _ZN34_INTERNAL_7800cd15_4_k_cu_a9cb9a546thrust24THRUST_300001_SM_1000_NS12placeholders2_2E[1];
.global .align 1 .b8 _ZN34_INTERNAL_7800cd15_4_k_cu_a9cb9a546thrust24THRUST_300001_SM_1000_NS12placeholders2_3E[1];
.global .align 1 .b8 _ZN34_INTERNAL_7800cd15_4_k_cu_a9cb9a546thrust24THRUST_300001_SM_1000_NS12placeholders2_4E[1];
.global .align 1 .b8 _ZN34_INTERNAL_7800cd15_4_k_cu_a9cb9a546thrust24THRUST_300001_SM_1000_NS12placeholders2_5E[1];
.global .align 1 .b8 _ZN34_INTERNAL_7800cd15_4_k_cu_a9cb9a546thrust24THRUST_300001_SM_1000_NS12placeholders2_6E[1];
.global .align 1 .b8 _ZN34_INTERNAL_7800cd15_4_k_cu_a9cb9a546thrust24THRUST_300001_SM_1000_NS12placeholders2_7E[1];
.global .align 1 .b8 _ZN34_INTERNAL_7800cd15_4_k_cu_a9cb9a546thrust24THRUST_300001_SM_1000_NS12placeholders2_8E[1];
.global .align 1 .b8 _ZN34_INTERNAL_7800cd15_4_k_cu_a9cb9a546thrust24THRUST_300001_SM_1000_NS12placeholders2_9E[1];
.global .align 1 .b8 _ZN34_INTERNAL_7800cd15_4_k_cu_a9cb9a546thrust24THRUST_300001_SM_1000_NS12placeholders3_10E[1];

.visible .entry _Z13tc_GPU_kernelPKjS0_PKmmjPmj(
	.param .u64 .ptr .align 1 _Z13tc_GPU_kernelPKjS0_PKmmjPmj_param_0,
	.param .u64 .ptr .align 1 _Z13tc_GPU_kernelPKjS0_PKmmjPmj_param_1,
	.param .u64 .ptr .align 1 _Z13tc_GPU_kernelPKjS0_PKmmjPmj_param_2,
	.param .u64 _Z13tc_GPU_kernelPKjS0_PKmmjPmj_param_3,
	.param .u32 _Z13tc_GPU_kernelPKjS0_PKmmjPmj_param_4,
	.param .u64 .ptr .align 1 _Z13tc_GPU_kernelPKjS0_PKmmjPmj_param_5,
	.param .u32 _Z13tc_GPU_kernelPKjS0_PKmmjPmj_param_6
)
{
	.reg .pred 	%p<39>;
	.reg .b32 	%r<244>;
	.reg .b64 	%rd<91>;
	.reg .b64 	%fd<6>;

	ld.param.u64 	%rd10, [_Z13tc_GPU_kernelPKjS0_PKmmjPmj_param_1];
	ld.param.u64 	%rd11, [_Z13tc_GPU_kernelPKjS0_PKmmjPmj_param_3];
	ld.param.u32 	%r70, [_Z13tc_GPU_kernelPKjS0_PKmmjPmj_param_4];
	ld.param.u32 	%rd12, [_Z13tc_GPU_kernelPKjS0_PKmmjPmj_param_6];
	cvta.to.global.u64 	%rd1, %rd10;
	mov.u32 	%r72, %ctaid.x;
	mov.u32 	%r1, %ntid.x;
	mul.wide.u32 	%rd13, %r72, %r1;
	mov.u32 	%r2, %tid.x;
	cvt.u64.u32 	%rd14, %r2;
	add.s64 	%rd15, %rd13, %rd14;
	mul.lo.s64 	%rd2, %rd15, %rd12;
	add.s64 	%rd16, %rd2, %rd12;
	min.u64 	%rd3, %rd16, %rd11;
	setp.ge.u64 	%p1, %rd2, %rd3;
	mov.b32 	%r243, 0;
	@%p1 bra 	$L__BB0_21;
	ld.const.u64 	%rd17, [c_binary_search_cache];
	shr.u32 	%r75, %r70, 1;
	setp.gt.u64 	%p2, %rd17, %rd2;
	add.s32 	%r76, %r75, 1;
	selp.b32 	%r3, 0, %r76, %p2;
	selp.b32 	%r4, %r75, %r70, %p2;
	add.s32 	%r77, %r4, %r3;
	shr.u32 	%r5, %r77, 1;
	mov.b32 	%r243, 0;
	mov.u64 	%rd90, %rd2;
$L__BB0_2:
	ld.param.u64 	%rd85, [_Z13tc_GPU_kernelPKjS0_PKmmjPmj_param_0];
	cvta.to.global.u64 	%rd5, %rd85;
	setp.ne.s64 	%p3, %rd90, %rd2;
	@%p3 bra 	$L__BB0_7;
	mov.u64 	%rd24, c_binary_search_cache;
	ld.const.u64 	%rd25, [c_binary_search_cache];
	setp.gt.u64 	%p7, %rd25, %rd2;
	selp.b32 	%r84, 1, 2, %p7;
	mul.wide.u32 	%rd26, %r84, 8;
	add.s64 	%rd27, %rd24, %rd26;
	ld.const.u64 	%rd28, [%rd27];
	setp.gt.u64 	%p8, %rd28, %rd2;
	add.s32 	%r85, %r5, 1;
	selp.b32 	%r86, %r3, %r85, %p8;
	selp.b32 	%r87, %r5, %r4, %p8;
	selp.b32 	%r88, 1, 2, %p8;
	shl.b32 	%r89, %r84, 1;
	add.s32 	%r90, %r89, %r88;
	mul.wide.u32 	%rd29, %r90, 8;
	add.s64 	%rd30, %rd24, %rd29;
	ld.const.u64 	%rd31, [%rd30];
	add.s32 	%r91, %r87, %r86;
	shr.u32 	%r92, %r91, 1;
	shl.b32 	%r93, %r90, 1;
	setp.gt.u64 	%p9, %rd31, %rd2;
	add.s32 	%r94, %r92, 1;
	selp.b32 	%r95, %r86, %r94, %p9;
	selp.b32 	%r96, %r92, %r87, %p9;
	selp.b32 	%r97, 1, 2, %p9;
	add.s32 	%r98, %r93, %r97;
	mul.wide.u32 	%rd32, %r98, 8;
	add.s64 	%rd33, %rd24, %rd32;
	ld.const.u64 	%rd34, [%rd33];
	add.s32 	%r99, %r96, %r95;
	shr.u32 	%r100, %r99, 1;
	shl.b32 	%r101, %r98, 1;
	setp.gt.u64 	%p10, %rd34, %rd2;
	add.s32 	%r102, %r100, 1;
	selp.b32 	%r103, %r95, %r102, %p10;
	selp.b32 	%r104, %r100, %r96, %p10;
	selp.b32 	%r105, 1, 2, %p10;
	add.s32 	%r106, %r101, %r105;
	mul.wide.u32 	%rd35, %r106, 8;
	add.s64 	%rd36, %rd24, %rd35;
	ld.const.u64 	%rd37, [%rd36];
	add.s32 	%r107, %r104, %r103;
	shr.u32 	%r108, %r107, 1;
	shl.b32 	%r109, %r106, 1;
	setp.gt.u64 	%p11, %rd37, %rd2;
	add.s32 	%r110, %r108, 1;
	selp.b32 	%r111, %r103, %r110, %p11;
	selp.b32 	%r112, %r108, %r104, %p11;
	selp.b32 	%r113, 1, 2, %p11;
	add.s32 	%r114, %r109, %r113;
	mul.wide.u32 	%rd38, %r114, 8;
	add.s64 	%rd39, %rd24, %rd38;
	ld.const.u64 	%rd40, [%rd39];
	add.s32 	%r115, %r112, %r111;
	shr.u32 	%r116, %r115, 1;
	shl.b32 	%r117, %r114, 1;
	setp.gt.u64 	%p12, %rd40, %rd2;
	add.s32 	%r118, %r116, 1;
	selp.b32 	%r119, %r111, %r118, %p12;
	selp.b32 	%r120, %r116, %r112, %p12;
	selp.b32 	%r121, 1, 2, %p12;
	add.s32 	%r122, %r117, %r121;
	mul.wide.u32 	%rd41, %r122, 8;
	add.s64 	%rd42, %rd24, %rd41;
	ld.const.u64 	%rd43, [%rd42];
	add.s32 	%r123, %r120, %r119;
	shr.u32 	%r124, %r123, 1;
	shl.b32 	%r125, %r122, 1;
	setp.gt.u64 	%p13, %rd43, %rd2;
	add.s32 	%r126, %r124, 1;
	selp.b32 	%r127, %r119, %r126, %p13;
	selp.b32 	%r128, %r124, %r120, %p13;
	selp.b32 	%r129, 1, 2, %p13;
	add.s32 	%r130, %r125, %r129;
	mul.wide.u32 	%rd44, %r130, 8;
	add.s64 	%rd45, %rd24, %rd44;
	ld.const.u64 	%rd46, [%rd45];
	add.s32 	%r131, %r128, %r127;
	shr.u32 	%r132, %r131, 1;
	shl.b32 	%r133, %r130, 1;
	setp.gt.u64 	%p14, %rd46, %rd2;
	add.s32 	%r134, %r132, 1;
	selp.b32 	%r135, %r127, %r134, %p14;
	selp.b32 	%r136, %r132, %r128, %p14;
	selp.b32 	%r137, 1, 2, %p14;
	add.s32 	%r138, %r133, %r137;
	mul.wide.u32 	%rd47, %r138, 8;
	add.s64 	%rd48, %rd24, %rd47;
	ld.const.u64 	%rd49, [%rd48];
	add.s32 	%r139, %r136, %r135;
	shr.u32 	%r140, %r139, 1;
	shl.b32 	%r141, %r138, 1;
	setp.gt.u64 	%p15, %rd49, %rd2;
	add.s32 	%r142, %r140, 1;
	selp.b32 	%r143, %r135, %r142, %p15;
	selp.b32 	%r144, %r140, %r136, %p15;
	selp.b32 	%r145, 1, 2, %p15;
	add.s32 	%r146, %r141, %r145;
	mul.wide.u32 	%rd50, %r146, 8;
	add.s64 	%rd51, %rd24, %rd50;
	ld.const.u64 	%rd52, [%rd51];
	add.s32 	%r147, %r144, %r143;
	shr.u32 	%r148, %r147, 1;
	shl.b32 	%r149, %r146, 1;
	setp.gt.u64 	%p16, %rd52, %rd2;
	add.s32 	%r150, %r148, 1;
	selp.b32 	%r151, %r143, %r150, %p16;
	selp.b32 	%r152, %r148, %r144, %p16;
	selp.b32 	%r153, 1, 2, %p16;
	add.s32 	%r154, %r149, %r153;
	mul.wide.u32 	%rd53, %r154, 8;
	add.s64 	%rd54, %rd24, %rd53;
	ld.const.u64 	%rd55, [%rd54];
	add.s32 	%r155, %r152, %r151;
	shr.u32 	%r156, %r155, 1;
	shl.b32 	%r157, %r154, 1;
	setp.gt.u64 	%p17, %rd55, %rd2;
	add.s32 	%r158, %r156, 1;
	selp.b32 	%r159, %r151, %r158, %p17;
	selp.b32 	%r160, %r156, %r152, %p17;
	selp.b32 	%r161, 1, 2, %p17;
	add.s32 	%r162, %r157, %r161;
	mul.wide.u32 	%rd56, %r162, 8;
	add.s64 	%rd57, %rd24, %rd56;
	ld.const.u64 	%rd58, [%rd57];
	add.s32 	%r163, %r160, %r159;
	shr.u32 	%r164, %r163, 1;
	setp.gt.u64 	%p18, %rd58, %rd2;
	add.s32 	%r165, %r164, 1;
	selp.b32 	%r166, %r159, %r165, %p18;
	selp.b32 	%r225, %r164, %r160, %p18;
	max.u32 	%r167, %r166, 1;
	add.s32 	%r17, %r167, -1;
	setp.ge.u32 	%p19, %r17, %r225;
	mov.u32 	%r227, %r17;
	@%p19 bra 	$L__BB0_6;
	mov.u32 	%r227, %r17;
$L__BB0_5:
	ld.param.u64 	%rd87, [_Z13tc_GPU_kernelPKjS0_PKmmjPmj_param_2];
	add.s32 	%r168, %r225, %r227;
	shr.u32 	%r169, %r168, 1;
	cvta.to.global.u64 	%rd59, %rd87;
	mul.wide.u32 	%rd60, %r169, 8;
	add.s64 	%rd61, %rd59, %rd60;
	ld.global.u64 	%rd62, [%rd61];
	setp.gt.u64 	%p20, %rd62, %rd2;
	add.s32 	%r170, %r169, 1;
	selp.b32 	%r227, %r227, %r170, %p20;
	selp.b32 	%r225, %r169, %r225, %p20;
	setp.lt.u32 	%p21, %r227, %r225;
	@%p21 bra 	$L__BB0_5;
$L__BB0_6:
	ld.param.u64 	%rd88, [_Z13tc_GPU_kernelPKjS0_PKmmjPmj_param_2];
	max.u32 	%r171, %r227, 1;
	add.s32 	%r172, %r171, -1;
	max.u32 	%r230, %r17, %r172;
	mul.wide.u32 	%rd63, %r230, 4;
	add.s64 	%rd64, %rd5, %rd63;
	ld.global.u32 	%r232, [%rd64];
	ld.global.u32 	%r233, [%rd64+4];
	sub.s32 	%r234, %r233, %r232;
	add.s32 	%r173, %r234, -1;
	mul.lo.s32 	%r174, %r173, %r234;
	shr.u32 	%r237, %r174, 1;
	cvta.to.global.u64 	%rd65, %rd88;
	mul.wide.u32 	%rd66, %r230, 8;
	add.s64 	%rd67, %rd65, %rd66;
	ld.global.u64 	%rd68, [%rd67];
	cvt.u32.u64 	%r175, %rd68;
	cvt.u32.u64 	%r176, %rd2;
	sub.s32 	%r238, %r176, %r175;
	sub.s32 	%r177, %r237, %r238;
	cvt.rn.f64.u32 	%fd1, %r177;
	add.f64 	%fd2, %fd1, 0dBFEC000000000000;
	add.f64 	%fd3, %fd2, %fd2;
	sqrt.rn.f64 	%fd4, %fd3;
	add.f64 	%fd5, %fd4, 0dBFE0000000000000;
	cvt.rzi.u32.f64 	%r178, %fd5;
	sub.s32 	%r179, %r234, %r178;
	add.s32 	%r235, %r179, -2;
	sub.s32 	%r180, %r234, %r235;
	not.b32 	%r181, %r235;
	add.s32 	%r182, %r234, %r181;
	mul.lo.s32 	%r183, %r180, %r182;
	shr.u32 	%r184, %r183, 1;
	sub.s32 	%r185, %r238, %r237;
	add.s32 	%r186, %r185, %r235;
	add.s32 	%r187, %r186, %r184;
	add.s32 	%r236, %r187, 1;
	add.s32 	%r188, %r235, %r232;
	mul.wide.u32 	%rd69, %r188, 4;
	add.s64 	%rd70, %rd1, %rd69;
	ld.global.u32 	%r231, [%rd70];
	bra.uni 	$L__BB0_12;
$L__BB0_7:
	setp.lt.u32 	%p4, %r238, %r237;
	@%p4 bra 	$L__BB0_10;
$L__BB0_8:
	mov.u32 	%r232, %r233;
	add.s32 	%r34, %r230, 1;
	add.s32 	%r78, %r230, 2;
	mul.wide.u32 	%rd18, %r78, 4;
	add.s64 	%rd19, %rd5, %rd18;
	ld.global.u32 	%r233, [%rd19];
	sub.s32 	%r234, %r233, %r232;
	setp.lt.u32 	%p5, %r234, 2;
	mov.u32 	%r230, %r34;
	@%p5 bra 	$L__BB0_8;
	add.s32 	%r81, %r234, -1;
	mul.lo.s32 	%r82, %r81, %r234;
	shr.u32 	%r237, %r82, 1;
	mul.wide.u32 	%rd20, %r232, 4;
	add.s64 	%rd21, %rd1, %rd20;
	ld.global.u32 	%r231, [%rd21];
	mov.b32 	%r236, 1;
	mov.b32 	%r235, 0;
	mov.u32 	%r230, %r34;
	mov.u32 	%r238, %r235;
	bra.uni 	$L__BB0_12;
$L__BB0_10:
	add.s32 	%r236, %r236, 1;
	setp.lt.u32 	%p6, %r236, %r234;
	@%p6 bra 	$L__BB0_12;
	add.s32 	%r40, %r235, 1;
	add.s32 	%r236, %r235, 2;
	add.s32 	%r83, %r40, %r232;
	mul.wide.u32 	%rd22, %r83, 4;
	add.s64 	%rd23, %rd1, %rd22;
	ld.global.u32 	%r231, [%rd23];
	mov.u32 	%r235, %r40;
$L__BB0_12:
	ld.param.u64 	%rd86, [_Z13tc_GPU_kernelPKjS0_PKmmjPmj_param_0];
	add.s32 	%r189, %r236, %r232;
	mul.wide.u32 	%rd71, %r189, 4;
	add.s64 	%rd72, %rd1, %rd71;
	ld.global.u32 	%r52, [%rd72];
	cvta.to.global.u64 	%rd73, %rd86;
	mul.wide.u32 	%rd74, %r231, 4;
	add.s64 	%rd75, %rd73, %rd74;
	ld.global.u32 	%r239, [%rd75];
	add.s32 	%r190, %r231, 1;
	mul.wide.u32 	%rd76, %r190, 4;
	add.s64 	%rd77, %rd73, %rd76;
	ld.global.u32 	%r240, [%rd77];
	sub.s32 	%r191, %r240, %r239;
	setp.lt.u32 	%p22, %r191, 2;
	@%p22 bra 	$L__BB0_16;
	setp.le.u32 	%p23, %r240, %r239;
	mov.b32 	%r192, 0;
	mov.u32 	%r242, %r192;
	@%p23 bra 	$L__BB0_20;
$L__BB0_14:
	add.s32 	%r194, %r240, %r239;
	shr.u32 	%r61, %r194, 1;
	mul.wide.u32 	%rd78, %r61, 4;
	add.s64 	%rd79, %rd1, %rd78;
	ld.global.u32 	%r62, [%rd79];
	setp.eq.s32 	%p24, %r62, %r52;
	mov.b32 	%r242, 1;
	@%p24 bra 	$L__BB0_20;
	setp.lt.u32 	%p25, %r62, %r52;
	add.s32 	%r196, %r61, 1;
	selp.b32 	%r239, %r196, %r239, %p25;
	selp.b32 	%r240, %r240, %r61, %p25;
	setp.lt.u32 	%p26, %r239, %r240;
	mov.u32 	%r242, %r192;
	@%p26 bra 	$L__BB0_14;
	bra.uni 	$L__BB0_20;
$L__BB0_16:
	setp.le.u32 	%p27, %r240, %r239;
	mov.b32 	%r242, 0;
	@%p27 bra 	$L__BB0_20;
$L__BB0_17:
	mul.wide.u32 	%rd80, %r239, 4;
	add.s64 	%rd81, %rd1, %rd80;
	ld.global.u32 	%r56, [%rd81];
	setp.eq.s32 	%p28, %r56, %r52;
	@%p28 bra 	$L__BB0_19;
	setp.le.u32 	%p29, %r56, %r52;
	add.s32 	%r239, %r239, 1;
	setp.lt.u32 	%p30, %r239, %r240;
	and.pred  	%p31, %p29, %p30;
	@%p31 bra 	$L__BB0_17;
	bra.uni 	$L__BB0_20;
$L__BB0_19:
	not.b32 	%r199, %r239;
	shr.u32 	%r242, %r199, 31;
$L__BB0_20:
	add.s32 	%r243, %r242, %r243;
	add.s64 	%rd90, %rd90, 1;
	add.s32 	%r238, %r238, 1;
	setp.lt.u64 	%p32, %rd90, %rd3;
	@%p32 bra 	$L__BB0_2;
$L__BB0_21:
	shfl.sync.down.b32	%r200|%p33, %r243, 16, 31, -1;
	add.s32 	%r201, %r200, %r243;
	shfl.sync.down.b32	%r202|%p34, %r201, 8, 31, -1;
	add.s32 	%r203, %r202, %r201;
	shfl.sync.down.b32	%r204|%p35, %r203, 4, 31, -1;
	add.s32 	%r205, %r204, %r203;
	shfl.sync.down.b32	%r206|%p36, %r205, 2, 31, -1;
	add.s32 	%r207, %r206, %r205;
	shfl.sync.down.b32	%r208|%p37, %r207, 1, 31, -1;
	add.s32 	%r69, %r208, %r207;
	mov.u32 	%r209, %tid.y;
	mov.u32 	%r210, %tid.z;
	mov.u32 	%r211, %ntid.y;
	mad.lo.s32 	%r212, %r210, %r211, %r209;
	mad.lo.s32 	%r213, %r212, %r1, %r2;
	and.b32  	%r214, %r213, 31;
	setp.ne.s32 	%p38, %r214, 0;
	@%p38 bra 	$L__BB0_23;
	ld.param.u64 	%rd89, [_Z13tc_GPU_kernelPKjS0_PKmmjPmj_param_5];
	cvt.u64.u32 	%rd82, %r69;
	cvta.to.global.u64 	%rd83, %rd89;
	atom.global.add.u64 	%rd84, [%rd83], %rd82;
$L__BB0_23:
	ret;

}
	// .globl	_ZN3cub18CUB_300001_SM_10006detail11EmptyKernelIvEEvv
.visible .entry _ZN3cub18CUB_300001_SM_10006detail11EmptyKernelIvEEvv()
{


	ret;

}
	// .globl	_ZN3cub18CUB_300001_SM_10006detail10radix_sort31DeviceRadixSortSingleTileKernelINS1_5radix10policy_hubI6edge_tNS0_8NullTypeEjE10Policy1000ELNS0_9SortOrderE0ES6_S7_j17edge_decomposer_tEEvPKT1_PSC_PKT2_PSG_T3_iiT4_
.visible .entry _ZN3cub18CUB_300001_SM_10006detail10radix_sort31DeviceRadixSortSingleTileKernelINS1_5radix10policy_hubI6edge_tNS0_8NullTypeEjE10Policy1000ELNS0_9SortOrderE0ES6_S7_j17edge_decomposer_tEEvPKT1_PSC_PKT2_PSG_T3_iiT4_(
	.param .u64 .ptr .align 1 _ZN3cub18CUB_300001_SM_10006detail10radix_sort31DeviceRadixSortSingleTileKernelINS1_5radix10policy_hubI6edge_tNS0_8NullTypeEjE10Policy1000ELNS0_9SortOrderE0ES6_S7_j17edge_decomposer_tEEvPKT1_PSC_PKT2_PSG_T3_iiT4__param_0,
	.param .u64 .ptr .align 1 _ZN3cub18CUB_300001_SM_10006detail10radix_sort31DeviceRadixSortSingleTileKernelINS1_5radix10policy_hubI6edge_tNS0_8NullTypeEjE10Policy1000ELNS0_9SortOrderE0ES6_S7_j17edge_decomposer_tEEvPKT1_PSC_PKT2_PSG_T3_iiT4__param_1,
	.param .u64 .ptr .align 1 _ZN3cub18CUB_300001_SM_10006detail10radix_sort31DeviceRadixSortSingleTileKernelINS1_5radix10policy_hubI6edge_tNS0_8NullTypeEjE10Policy1000ELNS0_9SortOrderE0ES6_S7_j17edge_decomposer_tEEvPKT1_PSC_PKT2_PSG_T3_iiT4__param_2,
	.param .u64 .ptr .align 1 _ZN3cub18CUB_300001_SM_10006detail10radix_sort31DeviceRadixSortSingleTileKernelINS1_5radix10policy_hubI6edge_tNS0_8NullTypeEjE10Policy1000ELNS0_9SortOrderE0ES6_S7_j17edge_decomposer_tEEvPKT1_PSC_PKT2_PSG_T3_iiT4__param_3,
	.param .u32 _ZN3cub18CUB_300001_SM_10006detail10radix_sort31DeviceRadixSortSingleTileKernelINS1_5radix10policy_hubI6edge_tNS0_8NullTypeEjE10Policy1000ELNS0_9SortOrderE0ES6_S7_j17edge_decomposer_tEEvPKT1_PSC_PKT2_PSG_T3_iiT4__param_4,
	.param .u32 _ZN3cub18CUB_300001_SM_10006detail10radix_sort31DeviceRadixSortSingleTileKernelINS1_5radix10policy_hubI6edge_tNS0_8NullTypeEjE10Policy1000ELNS0_9SortOrderE0ES6_S7_j17edge_decomposer_tEEvPKT1_PSC_PKT2_PSG_T3_iiT4__param_5,
	.param .u32 _ZN3cub18CUB_300001_SM_10006detail10radix_sort31DeviceRadixSortSingleTileKernelINS1_5radix10policy_hubI6edge_tNS0_8NullTypeEjE10Policy1000ELNS0_9SortOrderE0ES6_S7_j17edge_decomposer_tEEvPKT1_PSC_PKT2_PSG_T3_iiT4__param_6,
	.param .align 1 .b8 _ZN3cub18CUB_300001_SM_10006detail10radix_sort31DeviceRadixSortSingleTileKernelINS1_5radix10policy_hubI6edge_tNS0_8NullTypeEjE10Policy1000ELNS0_9SortOrderE0ES6_S7_j17edge_decomposer_tEEvPKT1_PSC_PKT2_PSG_T3_iiT4__param_7[1]
)
.maxntid 256
.minnctapersm 1
{
	.reg .pred 	%p<68>;
	.reg .b16 	%rs<19>;
	.reg .b32 	%r<681>;
	.reg .b64 	%rd<9>;
	// demoted variable
	.shared .align 16 .b8 _ZZN3cub18CUB_300001_SM_10006detail10radix_sort31DeviceRadixSortSingleTileKernelINS1_5radix10policy_hubI6edge_tNS0_8NullTypeEjE10Policy1000ELNS0_9SortOrderE0ES6_S7_j17edge_decomposer_tEEvPKT1_PSC_PKT2_PSG_T3_iiT4_E12temp_storage[33856];
	ld.param.u64 	%rd4, [_ZN3cub18CUB_300001_SM_10006detail10radix_sort31DeviceRadixSortSingleTileKernelINS1_5radix10policy_hubI6edge_tNS0_8NullTypeEjE10Policy1000ELNS0_9SortOrderE0ES6_S7_j17edge_decomposer_tEEvPKT1_PSC_PKT2_PSG_T3_iiT4__param_0];
	ld.param.u64 	%rd3, [_ZN3cub18CUB_300001_SM_10006detail10radix_sort31DeviceRadixSortSingleTileKernelINS1_5radix10policy_hubI6edge_tNS0_8NullTypeEjE10Policy1000ELNS0_9SortOrderE0ES6_S7_j17edge_decomposer_tEEvPKT1_PSC_PKT2_PSG_T3_iiT4__param_1];
	ld.param.u32 	%r227, [_ZN3cub18CUB_300001_SM_10006detail10radix_sort31DeviceRadixSortSingleTileKernelINS1_5radix10policy_hubI6edge_tNS0_8NullTypeEjE10Policy1000ELNS0_9SortOrderE0ES6_S7_j17edge_decomposer_tEEvPKT1_PSC_PKT2_PSG_T3_iiT4__param_4];
	ld.param.u32 	%r634, [_ZN3cub18CUB_300001_SM_10006detail10radix_sort31DeviceRadixSortSingleTileKernelINS1_5radix10policy_hubI6edge_tNS0_8NullTypeEjE10Policy1000ELNS0_9SortOrderE0ES6_S7_j17edge_decomposer_tEEvPKT1_PSC_PKT2_PSG_T3_iiT4__param_5];
	ld.param.u32 	%r229, [_ZN3cub18CUB_300001_SM_10006detail10radix_sort31DeviceRadixSortSingleTileKernelINS1_5radix10policy_hubI6edge_tNS0_8NullTypeEjE10Policy1000ELNS0_9SortOrderE0ES6_S7_j17edge_decomposer_tEEvPKT1_PSC_PKT2_PSG_T3_iiT4__param_6];
	cvta.to.global.u64 	%rd5, %rd4;
	mov.u32 	%r1, %tid.x;
	mul.lo.s32 	%r2, %r1, 9;
	setp.ge.s32 	%p1, %r2, %r227;
	mul.wide.u32 	%rd6, %r2, 8;
	add.s64 	%rd1, %rd5, %rd6;
	mov.b32 	%r631, -1;
	mov.u32 	%r632, %r631;
	@%p1 bra 	$L__BB2_2;
	ld.global.u32 	%r632, [%rd1];
	ld.global.u32 	%r631, [%rd1+4];
$L__BB2_2:
	add.s32 	%r232, %r2, 1;
	setp.ge.s32 	%p2, %r232, %r227;
	mov.b32 	%r629, -1;
	mov.u32 	%r630, %r629;
	@%p2 bra 	$L__BB2_4;
	ld.global.u32 	%r630, [%rd1+8];
	ld.global.u32 	%r629, [%rd1+12];
$L__BB2_4:
	add.s32 	%r234, %r2, 2;
	setp.ge.s32 	%p3, %r234, %r227;
	mov.b32 	%r627, -1;
	mov.u32 	%r628, %r627;
	@%p3 bra 	$L__BB2_6;
	ld.global.u32 	%r628, [%rd1+16];
	ld.global.u32 	%r627, [%rd1+20];
$L__BB2_6:
	add.s32 	%r236, %r2, 3;
	setp.ge.s32 	%p4, %r236, %r227;
	mov.b32 	%r625, -1;
	mov.u32 	%r626, %r625;
	@%p4 bra 	$L__BB2_8;
	ld.global.u32 	%r626, [%rd1+24];
	ld.global.u32 	%r625, [%rd1+28];
$L__BB2_8:
	add.s32 	%r238, %r2, 4;
	setp.ge.s32 	%p5, %r238, %r227;
	mov.b32 	%r623, -1;
	mov.u32 	%r624, %r623;
	@%p5 bra 	$L__BB2_10;
	ld.global.u32 	%r624, [%rd1+32];
	ld.global.u32 	%r623, [%rd1+36];
$L__BB2_10:
	add.s32 	%r240, %r2, 5;
	setp.ge.s32 	%p6, %r240, %r227;
	mov.b32 	%r621, -1;
	mov.u32 	%r622, %r621;
	@%p6 bra 	$L__BB2_12;
	ld.global.u32 	%r622, [%rd1+40];
	ld.global.u32 	%r621, [%rd1+44];
$L__BB2_12:
	add.s32 	%r242, %r2, 6;
	setp.ge.s32 	%p7, %r242, %r227;
	mov.b32 	%r619, -1;
	mov.u32 	%r620, %r619;
	@%p7 bra 	$L__BB2_14;
	ld.global.u32 	%r620, [%rd1+48];
	ld.global.u32 	%r619, [%rd1+52];
$L__BB2_14:
	add.s32 	%r244, %r2, 7;
	setp.ge.s32 	%p8, %r244, %r227;
	mov.b32 	%r617, -1;
	mov.u32 	%r618, %r617;
	@%p8 bra 	$L__BB2_16;
	ld.global.u32 	%r618, [%rd1+56];
	ld.global.u32 	%r617, [%rd1+60];
$L__BB2_16:
	add.s32 	%r246, %r2, 8;
	setp.ge.s32 	%p9, %r246, %r227;
	mov.b32 	%r615, -1;
	mov.u32 	%r616, %r615;
	@%p9 bra 	$L__BB2_18;
	ld.global.u32 	%r616, [%rd1+64];
	ld.global.u32 	%r615, [%rd1+68];
$L__BB2_18:
	bar.sync 	0;
	shr.u32 	%r39, %r1, 5;
	shl.b32 	%r248, %r1, 2;
	mov.u32 	%r249, _ZZN3cub18CUB_300001_SM_10006detail10radix_sort31DeviceRadixSortSingleTileKernelINS1_5radix10policy_hubI6edge_tNS0_8NullTypeEjE10Policy1000ELNS0_9SortOrderE0ES6_S7_j17edge_decomposer_tEEvPKT1_PSC_PKT2_PSG_T3_iiT4_E12temp_storage;
	add.s32 	%r40, %r249, %r248;
	shl.b32 	%r250, %r1, 7;
	add.s32 	%r41, %r40, %r250;
	shl.b32 	%r251, %r39, 2;
	add.s32 	%r252, %r249, %r251;
	add.s32 	%r42, %r252, 33792;
	mad.lo.s32 	%r43, %r1, -60, %r41;
$L__BB2_19:
	sub.s32 	%r64, %r229, %r634;
	min.s32 	%r677, %r64, 6;
	mov.b32 	%r635, 0;
	st.shared.u32 	[%r40], %r635;
	st.shared.u32 	[%r40+1024], %r635;
	st.shared.u32 	[%r40+2048], %r635;
	st.shared.u32 	[%r40+3072], %r635;
	st.shared.u32 	[%r40+4096], %r635;
	st.shared.u32 	[%r40+5120], %r635;
	st.shared.u32 	[%r40+6144], %r635;
	st.shared.u32 	[%r40+7168], %r635;
	st.shared.u32 	[%r40+8192], %r635;
	st.shared.u32 	[%r40+9216], %r635;
	st.shared.u32 	[%r40+10240], %r635;
	st.shared.u32 	[%r40+11264], %r635;
	st.shared.u32 	[%r40+12288], %r635;
	st.shared.u32 	[%r40+13312], %r635;
	st.shared.u32 	[%r40+14336], %r635;
	st.shared.u32 	[%r40+15360], %r635;
	st.shared.u32 	[%r40+16384], %r635;
	st.shared.u32 	[%r40+17408], %r635;
	st.shared.u32 	[%r40+18432], %r635;
	st.shared.u32 	[%r40+19456], %r635;
	st.shared.u32 	[%r40+20480], %r635;
	st.shared.u32 	[%r40+21504], %r635;
	st.shared.u32 	[%r40+22528], %r635;
	st.shared.u32 	[%r40+23552], %r635;
	st.shared.u32 	[%r40+24576], %r635;
	st.shared.u32 	[%r40+25600], %r635;
	st.shared.u32 	[%r40+26624], %r635;
	st.shared.u32 	[%r40+27648], %r635;
	st.shared.u32 	[%r40+28672], %r635;
	st.shared.u32 	[%r40+29696], %r635;
	st.shared.u32 	[%r40+30720], %r635;
	st.shared.u32 	[%r40+31744], %r635;
	st.shared.u32 	[%r40+32768], %r635;
	setp.gt.u32 	%p10, %r634, 31;
	sub.s32 	%r254, 32, %r634;
	min.u32 	%r66, %r677, %r254;
	mov.b32 	%r255, -1;
	shl.b32 	%r256, %r255, %r66;
	not.b32 	%r67, %r256;
	sub.s32 	%r68, %r677, %r66;
	add.s32 	%r678, %r634, -32;
	mov.u32 	%r636, %r635;
	mov.u32 	%r637, %r677;
	mov.u32 	%r638, %r678;
	@%p10 bra 	$L__BB2_22;
	setp.eq.s32 	%p11, %r64, 0;
	mov.b32 	%r635, 0;
	mov.u32 	%r638, %r635;
	@%p11 bra 	$L__BB2_22;
	shr.u32 	%r259, %r631, %r634;
	and.b32  	%r635, %r259, %r67;
	mov.u32 	%r636, %r66;
	mov.u32 	%r637, %r68;
$L__BB2_22:
	setp.gt.u32 	%p12, %r638, 31;
	@%p12 bra 	$L__BB2_25;
	setp.eq.s32 	%p13, %r637, 0;
	@%p13 bra 	$L__BB2_25;
	sub.s32 	%r260, 32, %r638;
	min.u32 	%r261, %r637, %r260;
	mov.b32 	%r262, -1;
	shl.b32 	%r263, %r262, %r261;
	not.b32 	%r264, %r263;
	shr.u32 	%r265, %r632, %r638;
	and.b32  	%r266, %r265, %r264;
	shl.b32 	%r267, %r266, %r636;
	or.b32  	%r635, %r267, %r635;
$L__BB2_25:
	setp.gt.u32 	%p14, %r634, 31;
	shl.b32 	%r269, %r635, 10;
	and.b32  	%r270, %r269, 31744;
	add.s32 	%r271, %r40, %r270;
	shr.u32 	%r272, %r635, 4;
	and.b32  	%r273, %r272, 268435454;
	add.s32 	%r77, %r271, %r273;
	ld.shared.u16 	%rs1, [%r77];
	add.s16 	%rs10, %rs1, 1;
	st.shared.u16 	[%r77], %rs10;
	mov.b32 	%r640, 0;
	mov.u32 	%r641, %r640;
	mov.u32 	%r642, %r677;
	mov.u32 	%r643, %r678;
	@%p14 bra 	$L__BB2_28;
	setp.eq.s32 	%p15, %r64, 0;
	mov.b32 	%r640, 0;
	mov.u32 	%r643, %r640;
	@%p15 bra 	$L__BB2_28;
	shr.u32 	%r276, %r629, %r634;
	and.b32  	%r640, %r276, %r67;
	mov.u32 	%r641, %r66;
	mov.u32 	%r642, %r68;
$L__BB2_28:
	setp.gt.u32 	%p16, %r643, 31;
	@%p16 bra 	$L__BB2_31;
	setp.eq.s32 	%p17, %r642, 0;
	@%p17 bra 	$L__BB2_31;
	sub.s32 	%r277, 32, %r643;
	min.u32 	%r278, %r642, %r277;
	mov.b32 	%r279, -1;
	shl.b32 	%r280, %r279, %r278;
	not.b32 	%r281, %r280;
	shr.u32 	%r282, %r630, %r643;
	and.b32  	%r283, %r282, %r281;
	shl.b32 	%r284, %r283, %r641;
	or.b32  	%r640, %r284, %r640;
$L__BB2_31:
	setp.gt.u32 	%p18, %r634, 31;
	shl.b32 	%r286, %r640, 10;
	and.b32  	%r287, %r286, 31744;
	add.s32 	%r288, %r40, %r287;
	shr.u32 	%r289, %r640, 4;
	and.b32  	%r290, %r289, 268435454;
	add.s32 	%r85, %r288, %r290;
	ld.shared.u16 	%rs2, [%r85];
	add.s16 	%rs11, %rs2, 1;
	st.shared.u16 	[%r85], %rs11;
	mov.b32 	%r645, 0;
	mov.u32 	%r646, %r645;
	mov.u32 	%r647, %r677;
	mov.u32 	%r648, %r678;
	@%p18 bra 	$L__BB2_34;
	setp.eq.s32 	%p19, %r64, 0;
	mov.b32 	%r645, 0;
	mov.u32 	%r648, %r645;
	@%p19 bra 	$L__BB2_34;
	shr.u32 	%r293, %r627, %r634;
	and.b32  	%r645, %r293, %r67;
	mov.u32 	%r646, %r66;
	mov.u32 	%r647, %r68;
$L__BB2_34:
	setp.gt.u32 	%p20, %r648, 31;
	@%p20 bra 	$L__BB2_37;
	setp.eq.s32 	%p21, %r647, 0;
	@%p21 bra 	$L__BB2_37;
	sub.s32 	%r294, 32, %r648;
	min.u32 	%r295, %r647, %r294;
	mov.b32 	%r296, -1;
	shl.b32 	%r297, %r296, %r295;
	not.b32 	%r298, %r297;
	shr.u32 	%r299, %r628, %r648;
	and.b32  	%r300, %r299, %r298;
	shl.b32 	%r301, %r300, %r646;
	or.b32  	%r645, %r301, %r645;
$L__BB2_37:
	setp.gt.u32 	%p22, %r634, 31;
	shl.b32 	%r303, %r645, 10;
	and.b32  	%r304, %r303, 31744;
	add.s32 	%r305, %r40, %r304;
	shr.u32 	%r306, %r645, 4;
	and.b32  	%r307, %r306, 268435454;
	add.s32 	%r93, %r305, %r307;
	ld.shared.u16 	%rs3, [%r93];
	add.s16 	%rs12, %rs3, 1;
	st.shared.u16 	[%r93], %rs12;
	mov.b32 	%r650, 0;
	mov.u32 	%r651, %r650;
	mov.u32 	%r652, %r677;
	mov.u32 	%r653, %r678;
	@%p22 bra 	$L__BB2_40;
	setp.eq.s32 	%p23, %r64, 0;
	mov.b32 	%r650, 0;
	mov.u32 	%r653, %r650;
	@%p23 bra 	$L__BB2_40;
	shr.u32 	%r310, %r625, %r634;
	and.b32  	%r650, %r310, %r67;
	mov.u32 	%r651, %r66;
	mov.u32 	%r652, %r68;
$L__BB2_40:
	setp.gt.u32 	%p24, %r653, 31;
	@%p24 bra 	$L__BB2_43;
	setp.eq.s32 	%p25, %r652, 0;
	@%p25 bra 	$L__BB2_43;
	sub.s32 	%r311, 32, %r653;
	min.u32 	%r312, %r652, %r311;
	mov.b32 	%r313, -1;
	shl.b32 	%r314, %r313, %r312;
	not.b32 	%r315, %r314;
	shr.u32 	%r316, %r626, %r653;
	and.b32  	%r317, %r316, %r315;
	shl.b32 	%r318, %r317, %r651;
	or.b32  	%r650, %r318, %r650;
$L__BB2_43:
	setp.gt.u32 	%p26, %r634, 31;
	shl.b32 	%r320, %r650, 10;
	and.b32  	%r321, %r320, 31744;
	add.s32 	%r322, %r40, %r321;
	shr.u32 	%r323, %r650, 4;
	and.b32  	%r324, %r323, 268435454;
	add.s32 	%r101, %r322, %r324;
	ld.shared.u16 	%rs4, [%r101];
	add.s16 	%rs13, %rs4, 1;
	st.shared.u16 	[%r101], %rs13;
	mov.b32 	%r655, 0;
	mov.u32 	%r656, %r655;
	mov.u32 	%r657, %r677;
	mov.u32 	%r658, %r678;
	@%p26 bra 	$L__BB2_46;
	setp.eq.s32 	%p27, %r64, 0;
	mov.b32 	%r655, 0;
	mov.u32 	%r658, %r655;
	@%p27 bra 	$L__BB2_46;
	shr.u32 	%r327, %r623, %r634;
	and.b32  	%r655, %r327, %r67;
	mov.u32 	%r656, %r66;
	mov.u32 	%r657, %r68;
$L__BB2_46:
	setp.gt.u32 	%p28, %r658, 31;
	@%p28 bra 	$L__BB2_49;
	setp.eq.s32 	%p29, %r657, 0;
	@%p29 bra 	$L__BB2_49;
	sub.s32 	%r328, 32, %r658;
	min.u32 	%r329, %r657, %r328;
	mov.b32 	%r330, -1;
	shl.b32 	%r331, %r330, %r329;
	not.b32 	%r332, %r331;
	shr.u32 	%r333, %r624, %r658;
	and.b32  	%r334, %r333, %r332;
	shl.b32 	%r335, %r334, %r656;
	or.b32  	%r655, %r335, %r655;
$L__BB2_49:
	setp.gt.u32 	%p30, %r634, 31;
	shl.b32 	%r337, %r655, 10;
	and.b32  	%r338, %r337, 31744;
	add.s32 	%r339, %r40, %r338;
	shr.u32 	%r340, %r655, 4;
	and.b32  	%r341, %r340, 268435454;
	add.s32 	%r109, %r339, %r341;
	ld.shared.u16 	%rs5, [%r109];
	add.s16 	%rs14, %rs5, 1;
	st.shared.u16 	[%r109], %rs14;
	mov.b32 	%r660, 0;
	mov.u32 	%r661, %r660;
	mov.u32 	%r662, %r677;
	mov.u32 	%r663, %r678;
	@%p30 bra 	$L__BB2_52;
	setp.eq.s32 	%p31, %r64, 0;
	mov.b32 	%r660, 0;
	mov.u32 	%r663, %r660;
	@%p31 bra 	$L__BB2_52;
	shr.u32 	%r344, %r621, %r634;
	and.b32  	%r660, %r344, %r67;
	mov.u32 	%r661, %r66;
	mov.u32 	%r662, %r68;
$L__BB2_52:
	setp.gt.u32 	%p32, %r663, 31;
	@%p32 bra 	$L__BB2_55;
	setp.eq.s32 	%p33, %r662, 0;
	@%p33 bra 	$L__BB2_55;
	sub.s32 	%r345, 32, %r663;
	min.u32 	%r346, %r662, %r345;
	mov.b32 	%r347, -1;
	shl.b32 	%r348, %r347, %r346;
	not.b32 	%r349, %r348;
	shr.u32 	%r350, %r622, %r663;
	and.b32  	%r351, %r350, %r349;
	shl.b32 	%r352, %r351, %r661;
	or.b32  	%r660, %r352, %r660;
$L__BB2_55:
	setp.gt.u32 	%p34, %r634, 31;
	shl.b32 	%r354, %r660, 10;
	and.b32  	%r355, %r354, 31744;
	add.s32 	%r356, %r40, %r355;
	shr.u32 	%r357, %r660, 4;
	and.b32  	%r358, %r357, 268435454;
	add.s32 	%r117, %r356, %r358;
	ld.shared.u16 	%rs6, [%r117];
	add.s16 	%rs15, %rs6, 1;
	st.shared.u16 	[%r117], %rs15;
	mov.b32 	%r665, 0;
	mov.u32 	%r666, %r665;
	mov.u32 	%r667, %r677;
	mov.u32 	%r668, %r678;
	@%p34 bra 	$L__BB2_58;
	setp.eq.s32 	%p35, %r64, 0;
	mov.b32 	%r665, 0;
	mov.u32 	%r668, %r665;
	@%p35 bra 	$L__BB2_58;
	shr.u32 	%r361, %r619, %r634;
	and.b32  	%r665, %r361, %r67;
	mov.u32 	%r666, %r66;
	mov.u32 	%r667, %r68;
$L__BB2_58:
	setp.gt.u32 	%p36, %r668, 31;
	@%p36 bra 	$L__BB2_61;
	setp.eq.s32 	%p37, %r667, 0;
	@%p37 bra 	$L__BB2_61;
	sub.s32 	%r362, 32, %r668;
	min.u32 	%r363, %r667, %r362;
	mov.b32 	%r364, -1;
	shl.b32 	%r365, %r364, %r363;
	not.b32 	%r366, %r365;
	shr.u32 	%r367, %r620, %r668;
	and.b32  	%r368, %r367, %r366;
	shl.b32 	%r369, %r368, %r666;
	or.b32  	%r665, %r369, %r665;
$L__BB2_61:
	setp.gt.u32 	%p38, %r634, 31;
	shl.b32 	%r371, %r665, 10;
	and.b32  	%r372, %r371, 31744;
	add.s32 	%r373, %r40, %r372;
	shr.u32 	%r374, %r665, 4;
	and.b32  	%r375, %r374, 268435454;
	add.s32 	%r125, %r373, %r375;
	ld.shared.u16 	%rs7, [%r125];
	add.s16 	%rs16, %rs7, 1;
	st.shared.u16 	[%r125], %rs16;
	mov.b32 	%r670, 0;
	mov.u32 	%r671, %r670;
	mov.u32 	%r672, %r677;
	mov.u32 	%r673, %r678;
	@%p38 bra 	$L__BB2_64;
	setp.eq.s32 	%p39, %r64, 0;
	mov.b32 	%r670, 0;
	mov.u32 	%r673, %r670;
	@%p39 bra 	$L__BB2_64;
	shr.u32 	%r378, %r617, %r634;
	and.b32  	%r670, %r378, %r67;
	mov.u32 	%r671, %r66;
	mov.u32 	%r672, %r68;
$L__BB2_64:
	setp.gt.u32 	%p40, %r673, 31;
	@%p40 bra 	$L__BB2_67;
	setp.eq.s32 	%p41, %r672, 0;
	@%p41 bra 	$L__BB2_67;
	sub.s32 	%r379, 32, %r673;
	min.u32 	%r380, %r672, %r379;
	mov.b32 	%r381, -1;
	shl.b32 	%r382, %r381, %r380;
	not.b32 	%r383, %r382;
	shr.u32 	%r384, %r618, %r673;
	and.b32  	%r385, %r384, %r383;
	shl.b32 	%r386, %r385, %r671;
	or.b32  	%r670, %r386, %r670;
$L__BB2_67:
	setp.gt.u32 	%p42, %r634, 31;
	shl.b32 	%r388, %r670, 10;
	and.b32  	%r389, %r388, 31744;
	add.s32 	%r390, %r40, %r389;
	shr.u32 	%r391, %r670, 4;
	and.b32  	%r392, %r391, 268435454;
	add.s32 	%r133, %r390, %r392;
	ld.shared.u16 	%rs8, [%r133];
	add.s16 	%rs17, %rs8, 1;
	st.shared.u16 	[%r133], %rs17;
	mov.b32 	%r675, 0;
	mov.u32 	%r676, %r675;
	@%p42 bra 	$L__BB2_70;
	setp.eq.s32 	%p43, %r64, 0;
	mov.b32 	%r675, 0;
	mov.u32 	%r678, %r675;
	@%p43 bra 	$L__BB2_70;
	shr.u32 	%r395, %r615, %r634;
	and.b32  	%r675, %r395, %r67;
	mov.u32 	%r676, %r66;
	mov.u32 	%r677, %r68;
$L__BB2_70:
	setp.gt.u32 	%p44, %r678, 31;
	@%p44 bra 	$L__BB2_73;
	setp.eq.s32 	%p45, %r677, 0;
	@%p45 bra 	$L__BB2_73;
	sub.s32 	%r396, 32, %r678;
	min.u32 	%r397, %r677, %r396;
	mov.b32 	%r398, -1;
	shl.b32 	%r399, %r398, %r397;
	not.b32 	%r400, %r399;
	shr.u32 	%r401, %r616, %r678;
	and.b32  	%r402, %r401, %r400;
	shl.b32 	%r403, %r402, %r676;
	or.b32  	%r675, %r403, %r675;
$L__BB2_73:
	shl.b32 	%r435, %r675, 10;
	and.b32  	%r436, %r435, 31744;
	add.s32 	%r437, %r40, %r436;
	shr.u32 	%r438, %r675, 4;
	and.b32  	%r439, %r438, 268435454;
	add.s32 	%r141, %r437, %r439;
	ld.shared.u16 	%rs9, [%r141];
	add.s16 	%rs18, %rs9, 1;
	st.shared.u16 	[%r141], %rs18;
	bar.sync 	0;
	ld.shared.u32 	%r142, [%r41];
	ld.shared.u32 	%r440, [%r41+4];
	ld.shared.u32 	%r441, [%r41+8];
	ld.shared.u32 	%r442, [%r41+12];
	ld.shared.u32 	%r443, [%r41+16];
	ld.shared.u32 	%r444, [%r41+20];
	ld.shared.u32 	%r445, [%r41+24];
	ld.shared.u32 	%r446, [%r41+28];
	ld.shared.u32 	%r447, [%r41+32];
	ld.shared.u32 	%r448, [%r41+36];
	ld.shared.u32 	%r449, [%r41+40];
	ld.shared.u32 	%r450, [%r41+44];
	ld.shared.u32 	%r451, [%r41+48];
	ld.shared.u32 	%r452, [%r41+52];
	ld.shared.u32 	%r453, [%r41+56];
	ld.shared.u32 	%r454, [%r41+60];
	ld.shared.u32 	%r455, [%r41+64];
	ld.shared.u32 	%r456, [%r41+68];
	ld.shared.u32 	%r457, [%r41+72];
	ld.shared.u32 	%r458, [%r41+76];
	ld.shared.u32 	%r459, [%r41+80];
	ld.shared.u32 	%r460, [%r41+84];
	ld.shared.u32 	%r461, [%r41+88];
	ld.shared.u32 	%r462, [%r41+92];
	ld.shared.u32 	%r463, [%r41+96];
	ld.shared.u32 	%r464, [%r41+100];
	ld.shared.u32 	%r465, [%r41+104];
	ld.shared.u32 	%r466, [%r41+108];
	ld.shared.u32 	%r467, [%r41+112];
	ld.shared.u32 	%r468, [%r41+116];
	ld.shared.u32 	%r469, [%r41+120];
	ld.shared.u32 	%r470, [%r41+124];
	ld.shared.u32 	%r471, [%r41+128];
	add.s32 	%r143, %r440, %r142;
	add.s32 	%r144, %r441, %r143;
	add.s32 	%r145, %r442, %r144;
	add.s32 	%r146, %r443, %r145;
	add.s32 	%r147, %r444, %r146;
	add.s32 	%r148, %r445, %r147;
	add.s32 	%r149, %r446, %r148;
	add.s32 	%r150, %r447, %r149;
	add.s32 	%r151, %r448, %r150;
	add.s32 	%r152, %r449, %r151;
	add.s32 	%r153, %r450, %r152;
	add.s32 	%r154, %r451, %r153;
	add.s32 	%r155, %r452, %r154;
	add.s32 	%r156, %r453, %r155;
	add.s32 	%r157, %r454, %r156;
	add.s32 	%r158, %r455, %r157;
	add.s32 	%r159, %r456, %r158;
	add.s32 	%r160, %r457, %r159;
	add.s32 	%r161, %r458, %r160;
	add.s32 	%r162, %r459, %r161;
	add.s32 	%r163, %r460, %r162;
	add.s32 	%r164, %r461, %r163;
	add.s32 	%r165, %r462, %r164;
	add.s32 	%r166, %r463, %r165;
	add.s32 	%r167, %r464, %r166;
	add.s32 	%r168, %r465, %r167;
	add.s32 	%r169, %r466, %r168;
	add.s32 	%r170, %r467, %r169;
	add.s32 	%r171, %r468, %r170;
	add.s32 	%r172, %r469, %r171;
	add.s32 	%r173, %r470, %r172;
	add.s32 	%r409, %r471, %r173;
	// begin inline asm
	mov.u32 %r404, %laneid;
	// end inline asm
	mov.b32 	%r407, 1;
	mov.b32 	%r432, 0;
	mov.b32 	%r434, -1;
	// begin inline asm
	{  .reg .u32 r0;  .reg .pred p;  shfl.sync.up.b32 r0|p, %r409, %r407, %r432, %r434;  @p add.u32 r0, r0, %r409;  mov.u32 %r405, r0;}
	// end inline asm
	mov.b32 	%r413, 2;
	// begin inline asm
	{  .reg .u32 r0;  .reg .pred p;  shfl.sync.up.b32 r0|p, %r405, %r413, %r432, %r434;  @p add.u32 r0, r0, %r405;  mov.u32 %r411, r0;}
	// end inline asm
	mov.b32 	%r419, 4;
	// begin inline asm
	{  .reg .u32 r0;  .reg .pred p;  shfl.sync.up.b32 r0|p, %r411, %r419, %r432, %r434;  @p add.u32 r0, r0, %r411;  mov.u32 %r417, r0;}
	// end inline asm
	mov.b32 	%r425, 8;
	// begin inline asm
	{  .reg .u32 r0;  .reg .pred p;  shfl.sync.up.b32 r0|p, %r417, %r425, %r432, %r434;  @p add.u32 r0, r0, %r417;  mov.u32 %r423, r0;}
	// end inline asm
	mov.b32 	%r431, 16;
	// begin inline asm
	{  .reg .u32 r0;  .reg .pred p;  shfl.sync.up.b32 r0|p, %r423, %r431, %r432, %r434;  @p add.u32 r0, r0, %r423;  mov.u32 %r429, r0;}
	// end inline asm
	setp.ne.s32 	%p46, %r404, 31;
	@%p46 bra 	$L__BB2_75;
	st.shared.u32 	[%r42], %r429;
$L__BB2_75:
	sub.s32 	%r472, %r429, %r409;
	setp.gt.u32 	%p47, %r1, 31;
	setp.eq.s32 	%p48, %r39, 7;
	setp.eq.s32 	%p49, %r39, 6;
	setp.eq.s32 	%p50, %r39, 5;
	setp.eq.s32 	%p51, %r39, 4;
	setp.eq.s32 	%p52, %r39, 3;
	setp.eq.s32 	%p53, %r39, 2;
	setp.eq.s32 	%p54, %r39, 1;
	bar.sync 	0;
	ld.shared.v4.u32 	{%r473, %r474, %r475, %r476}, [_ZZN3cub18CUB_300001_SM_10006detail10radix_sort31DeviceRadixSortSingleTileKernelINS1_5radix10policy_hubI6edge_tNS0_8NullTypeEjE10Policy1000ELNS0_9SortOrderE0ES6_S7_j17edge_decomposer_tEEvPKT1_PSC_PKT2_PSG_T3_iiT4_E12temp_storage+33792];
	selp.b32 	%r477, %r473, %r633, %p54;
	add.s32 	%r478, %r474, %r473;
	selp.b32 	%r479, %r478, %r477, %p53;
	add.s32 	%r480, %r478, %r475;
	selp.b32 	%r481, %r480, %r479, %p52;
	add.s32 	%r482, %r480, %r476;
	selp.b32 	%r483, %r482, %r481, %p51;
	ld.shared.v4.u32 	{%r484, %r485, %r486, %r487}, [_ZZN3cub18CUB_300001_SM_10006detail10radix_sort31DeviceRadixSortSingleTileKernelINS1_5radix10policy_hubI6edge_tNS0_8NullTypeEjE10Policy1000ELNS0_9SortOrderE0ES6_S7_j17edge_decomposer_tEEvPKT1_PSC_PKT2_PSG_T3_iiT4_E12temp_storage+33808];
	add.s32 	%r488, %r482, %r484;
	selp.b32 	%r489, %r488, %r483, %p50;
	add.s32 	%r490, %r488, %r485;
	selp.b32 	%r491, %r490, %r489, %p49;
	add.s32 	%r492, %r490, %r486;
	selp.b32 	%r633, %r492, %r491, %p48;
	add.s32 	%r178, %r492, %r487;
	setp.ne.s32 	%p55, %r404, 0;
	selp.b32 	%r493, %r472, 0, %p55;
	add.s32 	%r494, %r633, %r493;
	or.pred  	%p56, %p47, %p55;
	selp.b32 	%r680, %r494, %r472, %p47;
	@%p56 bra 	$L__BB2_77;
	shl.b32 	%r680, %r178, 16;
	st.shared.u32 	[_ZZN3cub18CUB_300001_SM_10006detail10radix_sort31DeviceRadixSortSingleTileKernelINS1_5radix10policy_hubI6edge_tNS0_8NullTypeEjE10Policy1000ELNS0_9SortOrderE0ES6_S7_j17edge_decomposer_tEEvPKT1_PSC_PKT2_PSG_T3_iiT4_E12temp_storage+33832], %r680;
$L__BB2_77:
	setp.eq.s32 	%p57, %r1, 0;
	bar.sync 	0;
	ld.shared.u32 	%r495, [_ZZN3cub18CUB_300001_SM_10006detail10radix_sort31DeviceRadixSortSingleTileKernelINS1_5radix10policy_hubI6edge_tNS0_8NullTypeEjE10Policy1000ELNS0_9SortOrderE0ES6_S7_j17edge_decomposer_tEEvPKT1_PSC_PKT2_PSG_T3_iiT4_E12temp_storage+33832];
	selp.b32 	%r496, 0, %r495, %p57;
	add.s32 	%r497, %r680, %r496;
	add.s32 	%r498, %r142, %r497;
	add.s32 	%r499, %r143, %r497;
	add.s32 	%r500, %r144, %r497;
	add.s32 	%r501, %r145, %r497;
	add.s32 	%r502, %r146, %r497;
	add.s32 	%r503, %r147, %r497;
	add.s32 	%r504, %r148, %r497;
	add.s32 	%r505, %r149, %r497;
	add.s32 	%r506, %r150, %r497;
	add.s32 	%r507, %r151, %r497;
	add.s32 	%r508, %r152, %r497;
	add.s32 	%r509, %r153, %r497;
	add.s32 	%r510, %r154, %r497;
	add.s32 	%r511, %r155, %r497;
	add.s32 	%r512, %r156, %r497;
	add.s32 	%r513, %r157, %r497;
	add.s32 	%r514, %r158, %r497;
	add.s32 	%r515, %r159, %r497;
	add.s32 	%r516, %r160, %r497;
	add.s32 	%r517, %r161, %r497;
	add.s32 	%r518, %r162, %r497;
	add.s32 	%r519, %r163, %r497;
	add.s32 	%r520, %r164, %r497;
	add.s32 	%r521, %r165, %r497;
	add.s32 	%r522, %r166, %r497;
	add.s32 	%r523, %r167, %r497;
	add.s32 	%r524, %r168, %r497;
	add.s32 	%r525, %r169, %r497;
	add.s32 	%r526, %r170, %r497;
	add.s32 	%r527, %r171, %r497;
	add.s32 	%r528, %r172, %r497;
	add.s32 	%r529, %r173, %r497;
	st.shared.u32 	[%r41], %r497;
	st.shared.u32 	[%r41+4], %r498;
	st.shared.u32 	[%r41+8], %r499;
	st.shared.u32 	[%r41+12], %r500;
	st.shared.u32 	[%r41+16], %r501;
	st.shared.u32 	[%r41+20], %r502;
	st.shared.u32 	[%r41+24], %r503;
	st.shared.u32 	[%r41+28], %r504;
	st.shared.u32 	[%r41+32], %r505;
	st.shared.u32 	[%r41+36], %r506;
	st.shared.u32 	[%r41+40], %r507;
	st.shared.u32 	[%r41+44], %r508;
	st.shared.u32 	[%r41+48], %r509;
	st.shared.u32 	[%r41+52], %r510;
	st.shared.u32 	[%r41+56], %r511;
	st.shared.u32 	[%r41+60], %r512;
	st.shared.u32 	[%r41+64], %r513;
	st.shared.u32 	[%r41+68], %r514;
	st.shared.u32 	[%r41+72], %r515;
	st.shared.u32 	[%r41+76], %r516;
	st.shared.u32 	[%r41+80], %r517;
	st.shared.u32 	[%r41+84], %r518;
	st.shared.u32 	[%r41+88], %r519;
	st.shared.u32 	[%r41+92], %r520;
	st.shared.u32 	[%r41+96], %r521;
	st.shared.u32 	[%r41+100], %r522;
	st.shared.u32 	[%r41+104], %r523;
	st.shared.u32 	[%r41+108], %r524;
	st.shared.u32 	[%r41+112], %r525;
	st.shared.u32 	[%r41+116], %r526;
	st.shared.u32 	[%r41+120], %r527;
	st.shared.u32 	[%r41+124], %r528;
	st.shared.u32 	[%r41+128], %r529;
	bar.sync 	0;
	cvt.u32.u16 	%r530, %rs1;
	ld.shared.u16 	%r531, [%r77];
	add.s32 	%r182, %r531, %r530;
	cvt.u32.u16 	%r532, %rs2;
	ld.shared.u16 	%r533, [%r85];
	add.s32 	%r183, %r533, %r532;
	cvt.u32.u16 	%r534, %rs3;
	ld.shared.u16 	%r535, [%r93];
	add.s32 	%r184, %r535, %r534;
	cvt.u32.u16 	%r536, %rs4;
	ld.shared.u16 	%r537, [%r101];
	add.s32 	%r185, %r537, %r536;
	cvt.u32.u16 	%r538, %rs5;
	ld.shared.u16 	%r539, [%r109];
	add.s32 	%r186, %r539, %r538;
	cvt.u32.u16 	%r540, %rs6;
	ld.shared.u16 	%r541, [%r117];
	add.s32 	%r187, %r541, %r540;
	cvt.u32.u16 	%r542, %rs7;
	ld.shared.u16 	%r543, [%r125];
	add.s32 	%r188, %r543, %r542;
	cvt.u32.u16 	%r544, %rs8;
	ld.shared.u16 	%r545, [%r133];
	add.s32 	%r189, %r545, %r544;
	cvt.u32.u16 	%r546, %rs9;
	ld.shared.u16 	%r547, [%r141];
	add.s32 	%r190, %r547, %r546;
	add.s32 	%r634, %r634, 6;
	bar.sync 	0;
	setp.lt.s32 	%p58, %r634, %r229;
	@%p58 bra 	$L__BB2_97;
	shl.b32 	%r548, %r182, 3;
	mov.u32 	%r549, _ZZN3cub18CUB_300001_SM_10006detail10radix_sort31DeviceRadixSortSingleTileKernelINS1_5radix10policy_hubI6edge_tNS0_8NullTypeEjE10Policy1000ELNS0_9SortOrderE0ES6_S7_j17edge_decomposer_tEEvPKT1_PSC_PKT2_PSG_T3_iiT4_E12temp_storage;
	add.s32 	%r550, %r549, %r548;
	st.shared.v2.u32 	[%r550], {%r632, %r631};
	shl.b32 	%r551, %r183, 3;
	add.s32 	%r552, %r549, %r551;
	st.shared.v2.u32 	[%r552], {%r630, %r629};
	shl.b32 	%r553, %r184, 3;
	add.s32 	%r554, %r549, %r553;
	st.shared.v2.u32 	[%r554], {%r628, %r627};
	shl.b32 	%r555, %r185, 3;
	add.s32 	%r556, %r549, %r555;
	st.shared.v2.u32 	[%r556], {%r626, %r625};
	shl.b32 	%r557, %r186, 3;
	add.s32 	%r558, %r549, %r557;
	st.shared.v2.u32 	[%r558], {%r624, %r623};
	shl.b32 	%r559, %r187, 3;
	add.s32 	%r560, %r549, %r559;
	st.shared.v2.u32 	[%r560], {%r622, %r621};
	shl.b32 	%r561, %r188, 3;
	add.s32 	%r562, %r549, %r561;
	st.shared.v2.u32 	[%r562], {%r620, %r619};
	shl.b32 	%r563, %r189, 3;
	add.s32 	%r564, %r549, %r563;
	st.shared.v2.u32 	[%r564], {%r618, %r617};
	shl.b32 	%r565, %r190, 3;
	add.s32 	%r566, %r549, %r565;
	st.shared.v2.u32 	[%r566], {%r616, %r615};
	bar.sync 	0;
	shl.b32 	%r567, %r1, 6;
	sub.s32 	%r192, %r43, %r567;
	ld.shared.v2.u32 	{%r194, %r193}, [%r192+2048];
	ld.shared.v2.u32 	{%r196, %r195}, [%r192+4096];
	ld.shared.v2.u32 	{%r198, %r197}, [%r192+6144];
	ld.shared.v2.u32 	{%r200, %r199}, [%r192+8192];
	ld.shared.v2.u32 	{%r202, %r201}, [%r192+10240];
	ld.shared.v2.u32 	{%r204, %r203}, [%r192+12288];
	ld.shared.v2.u32 	{%r206, %r205}, [%r192+14336];
	ld.shared.v2.u32 	{%r208, %r207}, [%r192+16384];
	setp.lt.u32 	%p59, %r1, %r227;
	cvta.to.global.u64 	%rd7, %rd3;
	mul.wide.u32 	%rd8, %r1, 8;
	add.s64 	%rd2, %rd7, %rd8;
	@%p59 bra 	$L__BB2_79;
	bra.uni 	$L__BB2_80;
$L__BB2_79:
	ld.shared.v2.u32 	{%r568, %r569}, [%r192];
	st.global.u32 	[%rd2], %r568;
	st.global.u32 	[%rd2+4], %r569;
$L__BB2_80:
	add.s32 	%r570, %r1, 256;
	setp.ge.u32 	%p60, %r570, %r227;
	@%p60 bra 	$L__BB2_82;
	st.global.u32 	[%rd2+2048], %r194;
	st.global.u32 	[%rd2+2052], %r193;
$L__BB2_82:
	add.s32 	%r571, %r1, 512;
	setp.ge.u32 	%p61, %r571, %r227;
	@%p61 bra 	$L__BB2_84;
	st.global.u32 	[%rd2+4096], %r196;
	st.global.u32 	[%rd2+4100], %r195;
$L__BB2_84:
	add.s32 	%r572, %r1, 768;
	setp.ge.u32 	%p62, %r572, %r227;
	@%p62 bra 	$L__BB2_86;
	st.global.u32 	[%rd2+6144], %r198;
	st.global.u32 	[%rd2+6148], %r197;
$L__BB2_86:
	or.b32  	%r573, %r1, 1024;
	setp.ge.u32 	%p63, %r573, %r227;
	@%p63 bra 	$L__BB2_88;
	st.global.u32 	[%rd2+8192], %r200;
	st.global.u32 	[%rd2+8196], %r199;
$L__BB2_88:
	add.s32 	%r574, %r1, 1280;
	setp.ge.u32 	%p64, %r574, %r227;
	@%p64 bra 	$L__BB2_90;
	st.global.u32 	[%rd2+10240], %r202;
	st.global.u32 	[%rd2+10244], %r201;
$L__BB2_90:
	add.s32 	%r575, %r1, 1536;
	setp.ge.u32 	%p65, %r575, %r227;
	@%p65 bra 	$L__BB2_92;
	st.global.u32 	[%rd2+12288], %r204;
	st.global.u32 	[%rd2+12292], %r203;
$L__BB2_92:
	add.s32 	%r576, %r1, 1792;
	setp.ge.u32 	%p66, %r576, %r227;
	@%p66 bra 	$L__BB2_94;
	st.global.u32 	[%rd2+14336], %r206;
	st.global.u32 	[%rd2+14340], %r205;
$L__BB2_94:
	or.b32  	%r577, %r1, 2048;
	setp.ge.u32 	%p67, %r577, %r227;
	@%p67 bra 	$L__BB2_96;
	st.global.u32 	[%rd2+16384], %r208;
	st.global.u32 	[%rd2+16388], %r207;
$L__BB2_96:
	ret;
$L__BB2_97:
	shl.b32 	%r578, %r182, 3;
	mov.u32 	%r579, _ZZN3cub18CUB_300001_SM_10006detail10radix_sort31DeviceRadixSortSingleTileKernelINS1_5radix10policy_hubI6edge_tNS0_8NullTypeEjE10Policy1000ELNS0_9SortOrderE0ES6_S7_j17edge_decomposer_tEEvPKT1_PSC_PKT2_PSG_T3_iiT4_E12temp_storage;
	add.s32 	%r580, %r579, %r578;
	st.shared.v2.u32 	[%r580], {%r632, %r631};
	shl.b32 	%r581, %r183, 3;
	add.s32 	%r582, %r579, %r581;
	st.shared.v2.u32 	[%r582], {%r630, %r629};
	shl.b32 	%r583, %r184, 3;
	add.s32 	%r584, %r579, %r583;
	st.shared.v2.u32 	[%r584], {%r628, %r627};
	shl.b32 	%r585, %r185, 3;
	add.s32 	%r586, %r579, %r585;
	st.shared.v2.u32 	[%r586], {%r626, %r625};
	shl.b32 	%r587, %r186, 3;
	add.s32 	%r588, %r579, %r587;
	st.shared.v2.u32 	[%r588], {%r624, %r623};
	shl.b32 	%r589, %r187, 3;
	add.s32 	%r590, %r579, %r589;
	st.shared.v2.u32 	[%r590], {%r622, %r621};
	shl.b32 	%r591, %r188, 3;
	add.s32 	%r592, %r579, %r591;
	st.shared.v2.u32 	[%r592], {%r620, %r619};
	shl.b32 	%r593, %r189, 3;
	add.s32 	%r594, %r579, %r593;
	st.shared.v2.u32 	[%r594], {%r618, %r617};
	shl.b32 	%r595, %r190, 3;
	add.s32 	%r596, %r579, %r595;
	st.shared.v2.u32 	[%r596], {%r616, %r615};
	bar.sync 	0;
	ld.shared.v2.u32 	{%r632, %r631}, [%r43];
	ld.shared.v2.u32 	{%r630, %r629}, [%r43+8];
	ld.shared.v2.u32 	{%r628, %r627}, [%r43+16];
	ld.shared.v2.u32 	{%r626, %r625}, [%r43+24];
	ld.shared.v2.u32 	{%r624, %r623}, [%r43+32];
	ld.shared.v2.u32 	{%r622, %r621}, [%r43+40];
	ld.shared.v2.u32 	{%r620, %r619}, [%r43+48];
	ld.shared.v2.u32 	{%r618, %r617}, [%r43+56];
	ld.shared.v2.u32 	{%r616, %r615}, [%r43+64];
	bar.sync 	0;
	bra.uni 	$L__BB2_19;

}
	// .globl	_ZN3cub18CUB_300001_SM_10006detail10radix_sort30DeviceRadixSortHistogramKernelINS1_5radix10policy_hubI6edge_tNS0_8NullTypeEjE10Policy1000ELNS0_9SortOrderE0ES6_j17edge_decomposer_tEEvPT2_PKT1_SC_iiT3_
.visible .entry _ZN3cub18CUB_300001_SM_10006detail10radix_sort30DeviceRadixSortHistogramKernelINS1_5radix10policy_hubI6edge_tNS0_8NullTypeEjE10Policy1000ELNS0_9SortOrderE0ES6_j17edge_decomposer_tEEvPT2_PKT1_SC_iiT3_(
	.param .u64 .ptr .align 1 _ZN3cub18CUB_300001_SM_10006detail10radix_sort30DeviceRadixSortHistogramKernelINS1_5radix10policy_hubI6edge_tNS0_8NullTypeEjE10Policy1000ELNS0_9SortOrderE0ES6_j17edge_decomposer_tEEvPT2_PKT1_SC_iiT3__param_0,
	.param .u64 .ptr .align 1 _ZN3cub18CUB_300001_SM_10006detail10radix_sort30DeviceRadixSortHistogramKernelINS1_5radix10policy_hubI6edge_tNS0_8NullTypeEjE10Policy1000ELNS0_9SortOrderE0ES6_j17edge_decomposer_tEEvPT2_PKT1_SC_iiT3__param_1,
	.param .u32 _ZN3cub18CUB_300001_SM_10006detail10radix_sort30DeviceRadixSortHistogramKernelINS1_5radix10policy_hubI6edge_tNS0_8NullTypeEjE10Policy1000ELNS0_9SortOrderE0ES6_j17edge_decomposer_tEEvPT2_PKT1_SC_iiT3__param_2,
	.param .u32 _ZN3cub18CUB_300001_SM_10006detail10radix_sort30DeviceRadixSortHistogramKernelINS1_5radix10policy_hubI6edge_tNS0_8NullTypeEjE10Policy1000ELNS0_9SortOrderE0ES6_j17edge_decomposer_tEEvPT2_PKT1_SC_iiT3__param_3,
	.param .u32 _ZN3cub18CUB_300001_SM_10006detail10radix_sort30DeviceRadixSortHistogramKernelINS1_5radix10policy_hubI6edge_tNS0_8NullTypeEjE10Policy1000ELNS0_9SortOrderE0ES6_j17edge_decomposer_tEEvPT2_PKT1_SC_iiT3__param_4,
	.param .align 1 .b8 _ZN3cub18CUB_300001_SM_10006detail10radix_sort30DeviceRadixSortHistogramKernelINS1_5radix10policy_hubI6edge_tNS0_8NullTypeEjE10Policy1000ELNS0_9SortOrderE0ES6_j17edge_decomposer_tEEvPT2_PKT1_SC_iiT3__param_5[1]
)
.maxntid 128
{
	.reg .pred 	%p<125>;
	.reg .b32 	%r<912>;
	.reg .b64 	%rd<57>;
	// demoted variable
	.shared .align 4 .b8 _ZZN3cub18CUB_300001_SM_10006detail10radix_sort30DeviceRadixSortHistogramKernelINS1_5radix10policy_hubI6edge_tNS0_8NullTypeEjE10Policy1000ELNS0_9SortOrderE0ES6_j17edge_decomposer_tEEvPT2_PKT1_SC_iiT3_E12temp_storage[8192];
	ld.param.u64 	%rd5, [_ZN3cub18CUB_300001_SM_10006detail10radix_sort30DeviceRadixSortHistogramKernelINS1_5radix10policy_hubI6edge_tNS0_8NullTypeEjE10Policy1000ELNS0_9SortOrderE0ES6_j17edge_decomposer_tEEvPT2_PKT1_SC_iiT3__param_0];
	ld.param.u64 	%rd6, [_ZN3cub18CUB_300001_SM_10006detail10radix_sort30DeviceRadixSortHistogramKernelINS1_5radix10policy_hubI6edge_tNS0_8NullTypeEjE10Policy1000ELNS0_9SortOrderE0ES6_j17edge_decomposer_tEEvPT2_PKT1_SC_iiT3__param_1];
	ld.param.u32 	%r304, [_ZN3cub18CUB_300001_SM_10006detail10radix_sort30DeviceRadixSortHistogramKernelINS1_5radix10policy_hubI6edge_tNS0_8NullTypeEjE10Policy1000ELNS0_9SortOrderE0ES6_j17edge_decomposer_tEEvPT2_PKT1_SC_iiT3__param_2];
	ld.param.u32 	%r305, [_ZN3cub18CUB_300001_SM_10006detail10radix_sort30DeviceRadixSortHistogramKernelINS1_5radix10policy_hubI6edge_tNS0_8NullTypeEjE10Policy1000ELNS0_9SortOrderE0ES6_j17edge_decomposer_tEEvPT2_PKT1_SC_iiT3__param_3];
	ld.param.u32 	%r306, [_ZN3cub18CUB_300001_SM_10006detail10radix_sort30DeviceRadixSortHistogramKernelINS1_5radix10policy_hubI6edge_tNS0_8NullTypeEjE10Policy1000ELNS0_9SortOrderE0ES6_j17edge_decomposer_tEEvPT2_PKT1_SC_iiT3__param_4];
	cvta.to.global.u64 	%rd1, %rd6;
	cvta.to.global.u64 	%rd2, %rd5;
	setp.eq.s32 	%p2, %r304, 0;
	@%p2 bra 	$L__BB3_222;
	sub.s32 	%r308, %r306, %r305;
	add.s32 	%r309, %r308, 7;
	shr.s32 	%r310, %r309, 31;
	shr.u32 	%r311, %r310, 29;
	add.s32 	%r312, %r309, %r311;
	shr.s32 	%r313, %r312, 3;
	mov.u32 	%r1, %tid.x;
	setp.gt.u32 	%p3, %r1, 255;
	setp.lt.s32 	%p4, %r309, 8;
	mov.u32 	%r314, %ctaid.x;
	shl.b32 	%r2, %r314, 11;
	mov.u32 	%r315, %nctaid.x;
	shl.b32 	%r3, %r315, 11;
	add.s32 	%r4, %r313, -1;
	and.b32  	%r5, %r313, 15;
	add.s32 	%r6, %r5, -1;
	and.b32  	%r7, %r313, 7;
	add.s32 	%r8, %r7, -1;
	and.b32  	%r9, %r313, 3;
	add.s32 	%r10, %r9, -1;
	or.pred  	%p1, %p3, %p4;
	shl.b32 	%r316, %r1, 2;
	mov.u32 	%r317, _ZZN3cub18CUB_300001_SM_10006detail10radix_sort30DeviceRadixSortHistogramKernelINS1_5radix10policy_hubI6edge_tNS0_8NullTypeEjE10Policy1000ELNS0_9SortOrderE0ES6_j17edge_decomposer_tEEvPT2_PKT1_SC_iiT3_E12temp_storage;
	add.s32 	%r11, %r317, %r316;
	and.b32  	%r12, %r313, 268435440;
	add.s32 	%r13, %r1, 1920;
	and.b32  	%r14, %r313, 268435448;
	and.b32  	%r15, %r313, 1;
	neg.s32 	%r16, %r12;
	add.s32 	%r17, %r11, 8192;
	add.s32 	%r318, %r304, -1;
	shr.u32 	%r319, %r318, 30;
	add.s32 	%r320, %r319, 1;
	min.u32 	%r18, %r320, %r304;
	mov.b32 	%r805, 0;
$L__BB3_2:
	@%p1 bra 	$L__BB3_30;
	setp.lt.u32 	%p5, %r4, 15;
	mov.b32 	%r809, 0;
	@%p5 bra 	$L__BB3_6;
	mov.u32 	%r806, %r17;
	mov.u32 	%r807, %r16;
$L__BB3_5:
	.pragma "nounroll";
	mov.b32 	%r322, 0;
	st.shared.u32 	[%r806+-8192], %r322;
	st.shared.u32 	[%r806+-7168], %r322;
	st.shared.u32 	[%r806+-6144], %r322;
	st.shared.u32 	[%r806+-5120], %r322;
	st.shared.u32 	[%r806+-4096], %r322;
	st.shared.u32 	[%r806+-3072], %r322;
	st.shared.u32 	[%r806+-2048], %r322;
	st.shared.u32 	[%r806+-1024], %r322;
	st.shared.u32 	[%r806], %r322;
	st.shared.u32 	[%r806+1024], %r322;
	st.shared.u32 	[%r806+2048], %r322;
	st.shared.u32 	[%r806+3072], %r322;
	st.shared.u32 	[%r806+4096], %r322;
	st.shared.u32 	[%r806+5120], %r322;
	st.shared.u32 	[%r806+6144], %r322;
	st.shared.u32 	[%r806+7168], %r322;
	add.s32 	%r807, %r807, 16;
	add.s32 	%r806, %r806, 16384;
	setp.ne.s32 	%p6, %r807, 0;
	mov.u32 	%r809, %r12;
	@%p6 bra 	$L__BB3_5;
$L__BB3_6:
	setp.eq.s32 	%p7, %r5, 0;
	@%p7 bra 	$L__BB3_16;
	setp.lt.u32 	%p8, %r6, 7;
	@%p8 bra 	$L__BB3_9;
	shl.b32 	%r323, %r809, 10;
	add.s32 	%r324, %r11, %r323;
	mov.b32 	%r325, 0;
	st.shared.u32 	[%r324], %r325;
	st.shared.u32 	[%r324+1024], %r325;
	st.shared.u32 	[%r324+2048], %r325;
	st.shared.u32 	[%r324+3072], %r325;
	st.shared.u32 	[%r324+4096], %r325;
	st.shared.u32 	[%r324+5120], %r325;
	st.shared.u32 	[%r324+6144], %r325;
	st.shared.u32 	[%r324+7168], %r325;
	add.s32 	%r809, %r809, 8;
$L__BB3_9:
	setp.eq.s32 	%p9, %r7, 0;
	@%p9 bra 	$L__BB3_16;
	setp.lt.u32 	%p10, %r8, 3;
	@%p10 bra 	$L__BB3_12;
	shl.b32 	%r326, %r809, 10;
	add.s32 	%r327, %r11, %r326;
	mov.b32 	%r328, 0;
	st.shared.u32 	[%r327], %r328;
	st.shared.u32 	[%r327+1024], %r328;
	st.shared.u32 	[%r327+2048], %r328;
	st.shared.u32 	[%r327+3072], %r328;
	add.s32 	%r809, %r809, 4;
$L__BB3_12:
	setp.eq.s32 	%p11, %r9, 0;
	@%p11 bra 	$L__BB3_16;
	setp.eq.s32 	%p12, %r9, 1;
	shl.b32 	%r329, %r809, 10;
	add.s32 	%r29, %r11, %r329;
	mov.b32 	%r330, 0;
	st.shared.u32 	[%r29], %r330;
	@%p12 bra 	$L__BB3_16;
	setp.eq.s32 	%p13, %r9, 2;
	mov.b32 	%r331, 0;
	st.shared.u32 	[%r29+1024], %r331;
	@%p13 bra 	$L__BB3_16;
	mov.b32 	%r332, 0;
	st.shared.u32 	[%r29+2048], %r332;
$L__BB3_16:
	setp.gt.u32 	%p14, %r1, 127;
	@%p14 bra 	$L__BB3_30;
	setp.lt.u32 	%p15, %r4, 15;
	mov.b32 	%r813, 0;
	@%p15 bra 	$L__BB3_20;
	mov.b32 	%r811, 0;
$L__BB3_19:
	.pragma "nounroll";
	shl.b32 	%r335, %r811, 10;
	add.s32 	%r336, %r11, %r335;
	mov.b32 	%r337, 0;
	st.shared.u32 	[%r336+512], %r337;
	st.shared.u32 	[%r336+1536], %r337;
	st.shared.u32 	[%r336+2560], %r337;
	st.shared.u32 	[%r336+3584], %r337;
	st.shared.u32 	[%r336+4608], %r337;
	st.shared.u32 	[%r336+5632], %r337;
	st.shared.u32 	[%r336+6656], %r337;
	st.shared.u32 	[%r336+7680], %r337;
	st.shared.u32 	[%r336+8704], %r337;
	st.shared.u32 	[%r336+9728], %r337;
	st.shared.u32 	[%r336+10752], %r337;
	st.shared.u32 	[%r336+11776], %r337;
	st.shared.u32 	[%r336+12800], %r337;
	st.shared.u32 	[%r336+13824], %r337;
	st.shared.u32 	[%r336+14848], %r337;
	st.shared.u32 	[%r336+15872], %r337;
	add.s32 	%r811, %r811, 16;
	setp.ne.s32 	%p16, %r811, %r12;
	mov.u32 	%r813, %r12;
	@%p16 bra 	$L__BB3_19;
$L__BB3_20:
	setp.eq.s32 	%p17, %r5, 0;
	@%p17 bra 	$L__BB3_30;
	setp.lt.u32 	%p18, %r6, 7;
	@%p18 bra 	$L__BB3_23;
	shl.b32 	%r338, %r813, 10;
	add.s32 	%r339, %r11, %r338;
	mov.b32 	%r340, 0;
	st.shared.u32 	[%r339+512], %r340;
	st.shared.u32 	[%r339+1536], %r340;
	st.shared.u32 	[%r339+2560], %r340;
	st.shared.u32 	[%r339+3584], %r340;
	st.shared.u32 	[%r339+4608], %r340;
	st.shared.u32 	[%r339+5632], %r340;
	st.shared.u32 	[%r339+6656], %r340;
	st.shared.u32 	[%r339+7680], %r340;
	add.s32 	%r813, %r813, 8;
$L__BB3_23:
	setp.eq.s32 	%p19, %r7, 0;
	@%p19 bra 	$L__BB3_30;
	setp.lt.u32 	%p20, %r8, 3;
	@%p20 bra 	$L__BB3_26;
	shl.b32 	%r341, %r813, 10;
	add.s32 	%r342, %r11, %r341;
	mov.b32 	%r343, 0;
	st.shared.u32 	[%r342+512], %r343;
	st.shared.u32 	[%r342+1536], %r343;
	st.shared.u32 	[%r342+2560], %r343;
	st.shared.u32 	[%r342+3584], %r343;
	add.s32 	%r813, %r813, 4;
$L__BB3_26:
	setp.eq.s32 	%p21, %r9, 0;
	@%p21 bra 	$L__BB3_30;
	setp.eq.s32 	%p22, %r9, 1;
	shl.b32 	%r344, %r813, 10;
	add.s32 	%r37, %r11, %r344;
	mov.b32 	%r345, 0;
	st.shared.u32 	[%r37+512], %r345;
	@%p22 bra 	$L__BB3_30;
	setp.eq.s32 	%p23, %r9, 2;
	mov.b32 	%r346, 0;
	st.shared.u32 	[%r37+1536], %r346;
	@%p23 bra 	$L__BB3_30;
	mov.b32 	%r347, 0;
	st.shared.u32 	[%r37+2560], %r347;
$L__BB3_30:
	bar.sync 	0;
	bar.sync 	0;
	shl.b32 	%r38, %r805, 30;
	sub.s32 	%r348, %r304, %r38;
	min.u32 	%r39, %r348, 1073741824;
	setp.ge.u32 	%p24, %r2, %r39;
	@%p24 bra 	$L__BB3_139;
	mov.u32 	%r815, %r2;
$L__BB3_32:
	add.s32 	%r41, %r815, %r38;
	sub.s32 	%r42, %r304, %r41;
	setp.lt.u32 	%p25, %r42, 2048;
	@%p25 bra 	$L__BB3_34;
	add.s32 	%r381, %r1, %r41;
	mul.wide.u32 	%rd10, %r381, 8;
	add.s64 	%rd11, %rd1, %rd10;
	ld.global.u32 	%r877, [%rd11];
	ld.global.u32 	%r876, [%rd11+4];
	ld.global.u32 	%r875, [%rd11+1024];
	ld.global.u32 	%r874, [%rd11+1028];
	ld.global.u32 	%r873, [%rd11+2048];
	ld.global.u32 	%r872, [%rd11+2052];
	ld.global.u32 	%r871, [%rd11+3072];
	ld.global.u32 	%r870, [%rd11+3076];
	ld.global.u32 	%r869, [%rd11+4096];
	ld.global.u32 	%r868, [%rd11+4100];
	ld.global.u32 	%r867, [%rd11+5120];
	ld.global.u32 	%r866, [%rd11+5124];
	ld.global.u32 	%r865, [%rd11+6144];
	ld.global.u32 	%r864, [%rd11+6148];
	ld.global.u32 	%r863, [%rd11+7168];
	ld.global.u32 	%r862, [%rd11+7172];
	ld.global.u32 	%r861, [%rd11+8192];
	ld.global.u32 	%r860, [%rd11+8196];
	ld.global.u32 	%r859, [%rd11+9216];
	ld.global.u32 	%r858, [%rd11+9220];
	ld.global.u32 	%r857, [%rd11+10240];
	ld.global.u32 	%r856, [%rd11+10244];
	ld.global.u32 	%r855, [%rd11+11264];
	ld.global.u32 	%r854, [%rd11+11268];
	ld.global.u32 	%r853, [%rd11+12288];
	ld.global.u32 	%r852, [%rd11+12292];
	ld.global.u32 	%r851, [%rd11+13312];
	ld.global.u32 	%r850, [%rd11+13316];
	ld.global.u32 	%r849, [%rd11+14336];
	ld.global.u32 	%r848, [%rd11+14340];
	ld.global.u32 	%r847, [%rd11+15360];
	ld.global.u32 	%r846, [%rd11+15364];
	bra.uni 	$L__BB3_66;
$L__BB3_34:
	setp.ge.s32 	%p26, %r1, %r42;
	mov.b32 	%r876, -1;
	mov.u32 	%r877, %r876;
	@%p26 bra 	$L__BB3_36;
	add.s32 	%r350, %r1, %r41;
	mul.wide.u32 	%rd7, %r350, 8;
	add.s64 	%rd8, %rd1, %rd7;
	ld.global.u32 	%r877, [%rd8];
	ld.global.u32 	%r876, [%rd8+4];
$L__BB3_36:
	add.s32 	%r352, %r1, 128;
	setp.ge.s32 	%p27, %r352, %r42;
	add.s32 	%r353, %r1, %r41;
	mul.wide.u32 	%rd9, %r353, 8;
	add.s64 	%rd3, %rd1, %rd9;
	mov.b32 	%r874, -1;
	mov.u32 	%r875, %r874;
	@%p27 bra 	$L__BB3_38;
	ld.global.u32 	%r875, [%rd3+1024];
	ld.global.u32 	%r874, [%rd3+1028];
$L__BB3_38:
	add.s32 	%r355, %r1, 256;
	setp.ge.s32 	%p28, %r355, %r42;
	mov.b32 	%r872, -1;
	mov.u32 	%r873, %r872;
	@%p28 bra 	$L__BB3_40;
	ld.global.u32 	%r873, [%rd3+2048];
	ld.global.u32 	%r872, [%rd3+2052];
$L__BB3_40:
	add.s32 	%r357, %r1, 384;
	setp.ge.s32 	%p29, %r357, %r42;
	mov.b32 	%r870, -1;
	mov.u32 	%r871, %r870;
	@%p29 bra 	$L__BB3_42;
	ld.global.u32 	%r871, [%rd3+3072];
	ld.global.u32 	%r870, [%rd3+3076];
$L__BB3_42:
	add.s32 	%r359, %r1, 512;
	setp.ge.s32 	%p30, %r359, %r42;
	mov.b32 	%r868, -1;
	mov.u32 	%r869, %r868;
	@%p30 bra 	$L__BB3_44;
	ld.global.u32 	%r869, [%rd3+4096];
	ld.global.u32 	%r868, [%rd3+4100];
$L__BB3_44:
	add.s32 	%r361, %r1, 640;
	setp.ge.s32 	%p31, %r361, %r42;
	mov.b32 	%r866, -1;
	mov.u32 	%r867, %r866;
	@%p31 bra 	$L__BB3_46;
	ld.global.u32 	%r867, [%rd3+5120];
	ld.global.u32 	%r866, [%rd3+5124];
$L__BB3_46:
	add.s32 	%r363, %r1, 768;
	setp.ge.s32 	%p32, %r363, %r42;
	mov.b32 	%r864, -1;
	mov.u32 	%r865, %r864;
	@%p32 bra 	$L__BB3_48;
	ld.global.u32 	%r865, [%rd3+6144];
	ld.global.u32 	%r864, [%rd3+6148];
$L__BB3_48:
	add.s32 	%r365, %r1, 896;
	setp.ge.s32 	%p33, %r365, %r42;
	mov.b32 	%r862, -1;
	mov.u32 	%r863, %r862;
	@%p33 bra 	$L__BB3_50;
	ld.global.u32 	%r863, [%rd3+7168];
	ld.global.u32 	%r862, [%rd3+7172];
$L__BB3_50:
	or.b32  	%r367, %r1, 1024;
	setp.ge.s32 	%p34, %r367, %r42;
	mov.b32 	%r860, -1;
	mov.u32 	%r861, %r860;
	@%p34 bra 	$L__BB3_52;
	ld.global.u32 	%r861, [%rd3+8192];
	ld.global.u32 	%r860, [%rd3+8196];
$L__BB3_52:
	add.s32 	%r369, %r1, 1152;
	setp.ge.s32 	%p35, %r369, %r42;
	mov.b32 	%r858, -1;
	mov.u32 	%r859, %r858;
	@%p35 bra 	$L__BB3_54;
	ld.global.u32 	%r859, [%rd3+9216];
	ld.global.u32 	%r858, [%rd3+9220];
$L__BB3_54:
	add.s32 	%r371, %r1, 1280;
	setp.ge.s32 	%p36, %r371, %r42;
	mov.b32 	%r856, -1;
	mov.u32 	%r857, %r856;
	@%p36 bra 	$L__BB3_56;
	ld.global.u32 	%r857, [%rd3+10240];
	ld.global.u32 	%r856, [%rd3+10244];
$L__BB3_56:
	add.s32 	%r373, %r1, 1408;
	setp.ge.s32 	%p37, %r373, %r42;
	mov.b32 	%r854, -1;
	mov.u32 	%r855, %r854;
	@%p37 bra 	$L__BB3_58;
	ld.global.u32 	%r855, [%rd3+11264];
	ld.global.u32 	%r854, [%rd3+11268];
$L__BB3_58:
	add.s32 	%r375, %r1, 1536;
	setp.ge.s32 	%p38, %r375, %r42;
	mov.b32 	%r852, -1;
	mov.u32 	%r853, %r852;
	@%p38 bra 	$L__BB3_60;
	ld.global.u32 	%r853, [%rd3+12288];
	ld.global.u32 	%r852, [%rd3+12292];
$L__BB3_60:
	add.s32 	%r377, %r1, 1664;
	setp.ge.s32 	%p39, %r377, %r42;
	mov.b32 	%r850, -1;
	mov.u32 	%r851, %r850;
	@%p39 bra 	$L__BB3_62;
	ld.global.u32 	%r851, [%rd3+13312];
	ld.global.u32 	%r850, [%rd3+13316];
$L__BB3_62:
	add.s32 	%r379, %r1, 1792;
	setp.ge.s32 	%p40, %r379, %r42;
	mov.b32 	%r848, -1;
	mov.u32 	%r849, %r848;
	@%p40 bra 	$L__BB3_64;
	ld.global.u32 	%r849, [%rd3+14336];
	ld.global.u32 	%r848, [%rd3+14340];
$L__BB3_64:
	setp.ge.s32 	%p41, %r13, %r42;
	mov.b32 	%r846, -1;
	mov.u32 	%r847, %r846;
	@%p41 bra 	$L__BB3_66;
	ld.global.u32 	%r847, [%rd3+15360];
	ld.global.u32 	%r846, [%rd3+15364];
$L__BB3_66:
	setp.le.s32 	%p42, %r306, %r305;
	@%p42 bra 	$L__BB3_138;
	mov.b32 	%r878, 0;
	mov.u32 	%r879, %r305;
$L__BB3_68:
	sub.s32 	%r171, %r306, %r879;
	min.s32 	%r172, %r171, 8;
	setp.lt.u32 	%p43, %r879, 32;
	sub.s32 	%r383, 32, %r879;
	min.u32 	%r173, %r172, %r383;
	mov.b32 	%r384, -1;
	shl.b32 	%r385, %r384, %r173;
	not.b32 	%r174, %r385;
	sub.s32 	%r175, %r172, %r173;
	add.s32 	%r176, %r879, -32;
	shl.b32 	%r386, %r878, 10;
	mov.u32 	%r387, _ZZN3cub18CUB_300001_SM_10006detail10radix_sort30DeviceRadixSortHistogramKernelINS1_5radix10policy_hubI6edge_tNS0_8NullTypeEjE10Policy1000ELNS0_9SortOrderE0ES6_j17edge_decomposer_tEEvPT2_PKT1_SC_iiT3_E12temp_storage;
	add.s32 	%r177, %r387, %r386;
	@%p43 bra 	$L__BB3_102;
	setp.gt.u32 	%p61, %r176, 31;
	@%p61 bra 	$L__BB3_72;
	sub.s32 	%r565, 64, %r879;
	min.u32 	%r566, %r172, %r565;
	setp.eq.s32 	%p62, %r171, 0;
	mov.b32 	%r567, -1;
	shl.b32 	%r568, %r567, %r566;
	not.b32 	%r178, %r568;
	shr.u32 	%r569, %r877, %r176;
	and.b32  	%r570, %r569, %r178;
	selp.b32 	%r571, 0, %r570, %p62;
	shl.b32 	%r572, %r571, 2;
	add.s32 	%r573, %r177, %r572;
	atom.shared.add.u32 	%r574, [%r573], 1;
	mov.b32 	%r880, 0;
	@%p62 bra 	$L__BB3_73;
	shr.u32 	%r575, %r875, %r176;
	and.b32  	%r880, %r575, %r178;
	bra.uni 	$L__BB3_73;
$L__BB3_72:
	atom.shared.add.u32 	%r577, [%r177], 1;
	mov.b32 	%r880, 0;
$L__BB3_73:
	shl.b32 	%r578, %r880, 2;
	add.s32 	%r579, %r177, %r578;
	atom.shared.add.u32 	%r580, [%r579], 1;
	@%p61 bra 	$L__BB3_76;
	sub.s32 	%r582, 64, %r879;
	min.u32 	%r583, %r172, %r582;
	setp.eq.s32 	%p64, %r171, 0;
	mov.b32 	%r584, -1;
	shl.b32 	%r585, %r584, %r583;
	not.b32 	%r181, %r585;
	shr.u32 	%r586, %r873, %r176;
	and.b32  	%r587, %r586, %r181;
	selp.b32 	%r588, 0, %r587, %p64;
	shl.b32 	%r589, %r588, 2;
	add.s32 	%r590, %r177, %r589;
	atom.shared.add.u32 	%r591, [%r590], 1;
	mov.b32 	%r881, 0;
	@%p64 bra 	$L__BB3_77;
	shr.u32 	%r592, %r871, %r176;
	and.b32  	%r881, %r592, %r181;
	bra.uni 	$L__BB3_77;
$L__BB3_76:
	atom.shared.add.u32 	%r594, [%r177], 1;
	mov.b32 	%r881, 0;
$L__BB3_77:
	shl.b32 	%r595, %r881, 2;
	add.s32 	%r596, %r177, %r595;
	atom.shared.add.u32 	%r597, [%r596], 1;
	@%p61 bra 	$L__BB3_80;
	sub.s32 	%r599, 64, %r879;
	min.u32 	%r600, %r172, %r599;
	setp.eq.s32 	%p66, %r171, 0;
	mov.b32 	%r601, -1;
	shl.b32 	%r602, %r601, %r600;
	not.b32 	%r184, %r602;
	shr.u32 	%r603, %r869, %r176;
	and.b32  	%r604, %r603, %r184;
	selp.b32 	%r605, 0, %r604, %p66;
	shl.b32 	%r606, %r605, 2;
	add.s32 	%r607, %r177, %r606;
	atom.shared.add.u32 	%r608, [%r607], 1;
	mov.b32 	%r882, 0;
	@%p66 bra 	$L__BB3_81;
	shr.u32 	%r609, %r867, %r176;
	and.b32  	%r882, %r609, %r184;
	bra.uni 	$L__BB3_81;
$L__BB3_80:
	atom.shared.add.u32 	%r611, [%r177], 1;
	mov.b32 	%r882, 0;
$L__BB3_81:
	shl.b32 	%r612, %r882, 2;
	add.s32 	%r613, %r177, %r612;
	atom.shared.add.u32 	%r614, [%r613], 1;
	@%p61 bra 	$L__BB3_84;
	sub.s32 	%r616, 64, %r879;
	min.u32 	%r617, %r172, %r616;
	setp.eq.s32 	%p68, %r171, 0;
	mov.b32 	%r618, -1;
	shl.b32 	%r619, %r618, %r617;
	not.b32 	%r187, %r619;
	shr.u32 	%r620, %r865, %r176;
	and.b32  	%r621, %r620, %r187;
	selp.b32 	%r622, 0, %r621, %p68;
	shl.b32 	%r623, %r622, 2;
	add.s32 	%r624, %r177, %r623;
	atom.shared.add.u32 	%r625, [%r624], 1;
	mov.b32 	%r883, 0;
	@%p68 bra 	$L__BB3_85;
	shr.u32 	%r626, %r863, %r176;
	and.b32  	%r883, %r626, %r187;
	bra.uni 	$L__BB3_85;
$L__BB3_84:
	atom.shared.add.u32 	%r628, [%r177], 1;
	mov.b32 	%r883, 0;
$L__BB3_85:
	shl.b32 	%r629, %r883, 2;
	add.s32 	%r630, %r177, %r629;
	atom.shared.add.u32 	%r631, [%r630], 1;
	@%p61 bra 	$L__BB3_88;
	sub.s32 	%r633, 64, %r879;
	min.u32 	%r634, %r172, %r633;
	setp.eq.s32 	%p70, %r171, 0;
	mov.b32 	%r635, -1;
	shl.b32 	%r636, %r635, %r634;
	not.b32 	%r190, %r636;
	shr.u32 	%r637, %r861, %r176;
	and.b32  	%r638, %r637, %r190;
	selp.b32 	%r639, 0, %r638, %p70;
	shl.b32 	%r640, %r639, 2;
	add.s32 	%r641, %r177, %r640;
	atom.shared.add.u32 	%r642, [%r641], 1;
	mov.b32 	%r884, 0;
	@%p70 bra 	$L__BB3_89;
	shr.u32 	%r643, %r859, %r176;
	and.b32  	%r884, %r643, %r190;
	bra.uni 	$L__BB3_89;
$L__BB3_88:
	atom.shared.add.u32 	%r645, [%r177], 1;
	mov.b32 	%r884, 0;
$L__BB3_89:
	shl.b32 	%r646, %r884, 2;
	add.s32 	%r647, %r177, %r646;
	atom.shared.add.u32 	%r648, [%r647], 1;
	@%p61 bra 	$L__BB3_92;
	sub.s32 	%r650, 64, %r879;
	min.u32 	%r651, %r172, %r650;
	setp.eq.s32 	%p72, %r171, 0;
	mov.b32 	%r652, -1;
	shl.b32 	%r653, %r652, %r651;
	not.b32 	%r193, %r653;
	shr.u32 	%r654, %r857, %r176;
	and.b32  	%r655, %r654, %r193;
	selp.b32 	%r656, 0, %r655, %p72;
	shl.b32 	%r657, %r656, 2;
	add.s32 	%r658, %r177, %r657;
	atom.shared.add.u32 	%r659, [%r658], 1;
	mov.b32 	%r885, 0;
	@%p72 bra 	$L__BB3_93;
	shr.u32 	%r660, %r855, %r176;
	and.b32  	%r885, %r660, %r193;
	bra.uni 	$L__BB3_93;
$L__BB3_92:
	atom.shared.add.u32 	%r662, [%r177], 1;
	mov.b32 	%r885, 0;
$L__BB3_93:
	shl.b32 	%r663, %r885, 2;
	add.s32 	%r664, %r177, %r663;
	atom.shared.add.u32 	%r665, [%r664], 1;
	@%p61 bra 	$L__BB3_96;
	sub.s32 	%r667, 64, %r879;
	min.u32 	%r668, %r172, %r667;
	setp.eq.s32 	%p74, %r171, 0;
	mov.b32 	%r669, -1;
	shl.b32 	%r670, %r669, %r668;
	not.b32 	%r196, %r670;
	shr.u32 	%r671, %r853, %r176;
	and.b32  	%r672, %r671, %r196;
	selp.b32 	%r673, 0, %r672, %p74;
	shl.b32 	%r674, %r673, 2;
	add.s32 	%r675, %r177, %r674;
	atom.shared.add.u32 	%r676, [%r675], 1;
	mov.b32 	%r886, 0;
	@%p74 bra 	$L__BB3_97;
	shr.u32 	%r677, %r851, %r176;
	and.b32  	%r886, %r677, %r196;
	bra.uni 	$L__BB3_97;
$L__BB3_96:
	atom.shared.add.u32 	%r679, [%r177], 1;
	mov.b32 	%r886, 0;
$L__BB3_97:
	shl.b32 	%r680, %r886, 2;
	add.s32 	%r681, %r177, %r680;
	atom.shared.add.u32 	%r682, [%r681], 1;
	@%p61 bra 	$L__BB3_100;
	sub.s32 	%r684, 64, %r879;
	min.u32 	%r685, %r172, %r684;
	setp.eq.s32 	%p76, %r171, 0;
	mov.b32 	%r686, -1;
	shl.b32 	%r687, %r686, %r685;
	not.b32 	%r199, %r687;
	shr.u32 	%r688, %r849, %r176;
	and.b32  	%r689, %r688, %r199;
	selp.b32 	%r690, 0, %r689, %p76;
	shl.b32 	%r691, %r690, 2;
	add.s32 	%r692, %r177, %r691;
	atom.shared.add.u32 	%r693, [%r692], 1;
	mov.b32 	%r887, 0;
	@%p76 bra 	$L__BB3_101;
	shr.u32 	%r694, %r847, %r176;
	and.b32  	%r887, %r694, %r199;
	bra.uni 	$L__BB3_101;
$L__BB3_100:
	atom.shared.add.u32 	%r696, [%r177], 1;
	mov.b32 	%r887, 0;
$L__BB3_101:
	shl.b32 	%r697, %r887, 2;
	add.s32 	%r698, %r177, %r697;
	atom.shared.add.u32 	%r699, [%r698], 1;
	bra.uni 	$L__BB3_137;
$L__BB3_102:
	setp.ne.s32 	%p44, %r171, 0;
	@%p44 bra 	$L__BB3_104;
	atom.shared.add.u32 	%r548, [%r177], 1;
	atom.shared.add.u32 	%r549, [%r177], 1;
	atom.shared.add.u32 	%r550, [%r177], 1;
	atom.shared.add.u32 	%r551, [%r177], 1;
	atom.shared.add.u32 	%r552, [%r177], 1;
	atom.shared.add.u32 	%r553, [%r177], 1;
	atom.shared.add.u32 	%r554, [%r177], 1;
	atom.shared.add.u32 	%r555, [%r177], 1;
	atom.shared.add.u32 	%r556, [%r177], 1;
	atom.shared.add.u32 	%r557, [%r177], 1;
	atom.shared.add.u32 	%r558, [%r177], 1;
	atom.shared.add.u32 	%r559, [%r177], 1;
	atom.shared.add.u32 	%r560, [%r177], 1;
	atom.shared.add.u32 	%r561, [%r177], 1;
	atom.shared.add.u32 	%r562, [%r177], 1;
	atom.shared.add.u32 	%r563, [%r177], 1;
	bra.uni 	$L__BB3_137;
$L__BB3_104:
	shr.u32 	%r388, %r876, %r879;
	and.b32  	%r888, %r388, %r174;
	setp.eq.s32 	%p45, %r175, 0;
	@%p45 bra 	$L__BB3_106;
	min.u32 	%r389, %r175, 32;
	mov.b32 	%r390, -1;
	shl.b32 	%r391, %r390, %r389;
	not.b32 	%r392, %r391;
	and.b32  	%r393, %r877, %r392;
	shl.b32 	%r394, %r393, %r173;
	or.b32  	%r888, %r394, %r888;
$L__BB3_106:
	shl.b32 	%r395, %r888, 2;
	add.s32 	%r396, %r177, %r395;
	atom.shared.add.u32 	%r397, [%r396], 1;
	shr.u32 	%r398, %r874, %r879;
	and.b32  	%r889, %r398, %r174;
	@%p45 bra 	$L__BB3_108;
	min.u32 	%r399, %r175, 32;
	mov.b32 	%r400, -1;
	shl.b32 	%r401, %r400, %r399;
	not.b32 	%r402, %r401;
	and.b32  	%r403, %r875, %r402;
	shl.b32 	%r404, %r403, %r173;
	or.b32  	%r889, %r404, %r889;
$L__BB3_108:
	shl.b32 	%r405, %r889, 2;
	add.s32 	%r406, %r177, %r405;
	atom.shared.add.u32 	%r407, [%r406], 1;
	shr.u32 	%r408, %r872, %r879;
	and.b32  	%r890, %r408, %r174;
	@%p45 bra 	$L__BB3_110;
	min.u32 	%r409, %r175, 32;
	mov.b32 	%r410, -1;
	shl.b32 	%r411, %r410, %r409;
	not.b32 	%r412, %r411;
	and.b32  	%r413, %r873, %r412;
	shl.b32 	%r414, %r413, %r173;
	or.b32  	%r890, %r414, %r890;
$L__BB3_110:
	shl.b32 	%r415, %r890, 2;
	add.s32 	%r416, %r177, %r415;
	atom.shared.add.u32 	%r417, [%r416], 1;
	shr.u32 	%r418, %r870, %r879;
	and.b32  	%r891, %r418, %r174;
	@%p45 bra 	$L__BB3_112;
	min.u32 	%r419, %r175, 32;
	mov.b32 	%r420, -1;
	shl.b32 	%r421, %r420, %r419;
	not.b32 	%r422, %r421;
	and.b32  	%r423, %r871, %r422;
	shl.b32 	%r424, %r423, %r173;
	or.b32  	%r891, %r424, %r891;
$L__BB3_112:
	shl.b32 	%r425, %r891, 2;
	add.s32 	%r426, %r177, %r425;
	atom.shared.add.u32 	%r427, [%r426], 1;
	shr.u32 	%r428, %r868, %r879;
	and.b32  	%r892, %r428, %r174;
	@%p45 bra 	$L__BB3_114;
	min.u32 	%r429, %r175, 32;
	mov.b32 	%r430, -1;
	shl.b32 	%r431, %r430, %r429;
	not.b32 	%r432, %r431;
	and.b32  	%r433, %r869, %r432;
	shl.b32 	%r434, %r433, %r173;
	or.b32  	%r892, %r434, %r892;
$L__BB3_114:
	shl.b32 	%r435, %r892, 2;
	add.s32 	%r436, %r177, %r435;
	atom.shared.add.u32 	%r437, [%r436], 1;
	shr.u32 	%r438, %r866, %r879;
	and.b32  	%r893, %r438, %r174;
	@%p45 bra 	$L__BB3_116;
	min.u32 	%r439, %r175, 32;
	mov.b32 	%r440, -1;
	shl.b32 	%r441, %r440, %r439;
	not.b32 	%r442, %r441;
	and.b32  	%r443, %r867, %r442;
	shl.b32 	%r444, %r443, %r173;
	or.b32  	%r893, %r444, %r893;
$L__BB3_116:
	shl.b32 	%r445, %r893, 2;
	add.s32 	%r446, %r177, %r445;
	atom.shared.add.u32 	%r447, [%r446], 1;
	shr.u32 	%r448, %r864, %r879;
	and.b32  	%r894, %r448, %r174;
	@%p45 bra 	$L__BB3_118;
	min.u32 	%r449, %r175, 32;
	mov.b32 	%r450, -1;
	shl.b32 	%r451, %r450, %r449;
	not.b32 	%r452, %r451;
	and.b32  	%r453, %r865, %r452;
	shl.b32 	%r454, %r453, %r173;
	or.b32  	%r894, %r454, %r894;
$L__BB3_118:
	shl.b32 	%r455, %r894, 2;
	add.s32 	%r456, %r177, %r455;
	atom.shared.add.u32 	%r457, [%r456], 1;
	shr.u32 	%r458, %r862, %r879;
	and.b32  	%r895, %r458, %r174;
	@%p45 bra 	$L__BB3_120;
	min.u32 	%r459, %r175, 32;
	mov.b32 	%r460, -1;
	shl.b32 	%r461, %r460, %r459;
	not.b32 	%r462, %r461;
	and.b32  	%r463, %r863, %r462;
	shl.b32 	%r464, %r463, %r173;
	or.b32  	%r895, %r464, %r895;
$L__BB3_120:
	shl.b32 	%r465, %r895, 2;
	add.s32 	%r466, %r177, %r465;
	atom.shared.add.u32 	%r467, [%r466], 1;
	shr.u32 	%r468, %r860, %r879;
	and.b32  	%r896, %r468, %r174;
	@%p45 bra 	$L__BB3_122;
	min.u32 	%r469, %r175, 32;
	mov.b32 	%r470, -1;
	shl.b32 	%r471, %r470, %r469;
	not.b32 	%r472, %r471;
	and.b32  	%r473, %r861, %r472;
	shl.b32 	%r474, %r473, %r173;
	or.b32  	%r896, %r474, %r896;
$L__BB3_122:
	shl.b32 	%r475, %r896, 2;
	add.s32 	%r476, %r177, %r475;
	atom.shared.add.u32 	%r477, [%r476], 1;
	shr.u32 	%r478, %r858, %r879;
	and.b32  	%r897, %r478, %r174;
	@%p45 bra 	$L__BB3_124;
	min.u32 	%r479, %r175, 32;
	mov.b32 	%r480, -1;
	shl.b32 	%r481, %r480, %r479;
	not.b32 	%r482, %r481;
	and.b32  	%r483, %r859, %r482;
	shl.b32 	%r484, %r483, %r173;
	or.b32  	%r897, %r484, %r897;
$L__BB3_124:
	shl.b32 	%r485, %r897, 2;
	add.s32 	%r486, %r177, %r485;
	atom.shared.add.u32 	%r487, [%r486], 1;
	shr.u32 	%r488, %r856, %r879;
	and.b32  	%r898, %r488, %r174;
	@%p45 bra 	$L__BB3_126;
	min.u32 	%r489, %r175, 32;
	mov.b32 	%r490, -1;
	shl.b32 	%r491, %r490, %r489;
	not.b32 	%r492, %r491;
	and.b32  	%r493, %r857, %r492;
	shl.b32 	%r494, %r493, %r173;
	or.b32  	%r898, %r494, %r898;
$L__BB3_126:
	shl.b32 	%r495, %r898, 2;
	add.s32 	%r496, %r177, %r495;
	atom.shared.add.u32 	%r497, [%r496], 1;
	shr.u32 	%r498, %r854, %r879;
	and.b32  	%r899, %r498, %r174;
	@%p45 bra 	$L__BB3_128;
	min.u32 	%r499, %r175, 32;
	mov.b32 	%r500, -1;
	shl.b32 	%r501, %r500, %r499;
	not.b32 	%r502, %r501;
	and.b32  	%r503, %r855, %r502;
	shl.b32 	%r504, %r503, %r173;
	or.b32  	%r899, %r504, %r899;
$L__BB3_128:
	shl.b32 	%r505, %r899, 2;
	add.s32 	%r506, %r177, %r505;
	atom.shared.add.u32 	%r507, [%r506], 1;
	shr.u32 	%r508, %r852, %r879;
	and.b32  	%r900, %r508, %r174;
	@%p45 bra 	$L__BB3_130;
	min.u32 	%r509, %r175, 32;
	mov.b32 	%r510, -1;
	shl.b32 	%r511, %r510, %r509;
	not.b32 	%r512, %r511;
	and.b32  	%r513, %r853, %r512;
	shl.b32 	%r514, %r513, %r173;
	or.b32  	%r900, %r514, %r900;
$L__BB3_130:
	shl.b32 	%r515, %r900, 2;
	add.s32 	%r516, %r177, %r515;
	atom.shared.add.u32 	%r517, [%r516], 1;
	shr.u32 	%r518, %r850, %r879;
	and.b32  	%r901, %r518, %r174;
	@%p45 bra 	$L__BB3_132;
	min.u32 	%r519, %r175, 32;
	mov.b32 	%r520, -1;
	shl.b32 	%r521, %r520, %r519;
	not.b32 	%r522, %r521;
	and.b32  	%r523, %r851, %r522;
	shl.b32 	%r524, %r523, %r173;
	or.b32  	%r901, %r524, %r901;
$L__BB3_132:
	shl.b32 	%r525, %r901, 2;
	add.s32 	%r526, %r177, %r525;
	atom.shared.add.u32 	%r527, [%r526], 1;
	shr.u32 	%r528, %r848, %r879;
	and.b32  	%r902, %r528, %r174;
	@%p45 bra 	$L__BB3_134;
	min.u32 	%r529, %r175, 32;
	mov.b32 	%r530, -1;
	shl.b32 	%r531, %r530, %r529;
	not.b32 	%r532, %r531;
	and.b32  	%r533, %r849, %r532;
	shl.b32 	%r534, %r533, %r173;
	or.b32  	%r902, %r534, %r902;
$L__BB3_134:
	shl.b32 	%r535, %r902, 2;
	add.s32 	%r536, %r177, %r535;
	atom.shared.add.u32 	%r537, [%r536], 1;
	shr.u32 	%r538, %r846, %r879;
	and.b32  	%r903, %r538, %r174;
	@%p45 bra 	$L__BB3_136;
	min.u32 	%r539, %r175, 32;
	mov.b32 	%r540, -1;
	shl.b32 	%r541, %r540, %r539;
	not.b32 	%r542, %r541;
	and.b32  	%r543, %r847, %r542;
	shl.b32 	%r544, %r543, %r173;
	or.b32  	%r903, %r544, %r903;
$L__BB3_136:
	shl.b32 	%r545, %r903, 2;
	add.s32 	%r546, %r177, %r545;
	atom.shared.add.u32 	%r547, [%r546], 1;
$L__BB3_137:
	add.s32 	%r879, %r879, 8;
	add.s32 	%r878, %r878, 1;
	setp.lt.s32 	%p77, %r879, %r306;
	@%p77 bra 	$L__BB3_68;
$L__BB3_138:
	add.s32 	%r815, %r815, %r3;
	setp.lt.u32 	%p78, %r815, %r39;
	@%p78 bra 	$L__BB3_32;
$L__BB3_139:
	bar.sync 	0;
	@%p1 bra 	$L__BB3_221;
	setp.lt.u32 	%p79, %r4, 7;
	mov.b32 	%r906, 0;
	@%p79 bra 	$L__BB3_159;
	mov.b32 	%r904, 0;
$L__BB3_142:
	.pragma "nounroll";
	shl.b32 	%r702, %r904, 10;
	add.s32 	%r254, %r11, %r702;
	ld.shared.u32 	%r255, [%r254];
	setp.eq.s32 	%p80, %r255, 0;
	@%p80 bra 	$L__BB3_144;
	shl.b32 	%r703, %r904, 8;
	add.s32 	%r704, %r703, %r1;
	mul.wide.u32 	%rd12, %r704, 4;
	add.s64 	%rd13, %rd2, %rd12;
	atom.global.add.u32 	%r705, [%rd13], %r255;
$L__BB3_144:
	ld.shared.u32 	%r256, [%r254+1024];
	setp.eq.s32 	%p81, %r256, 0;
	@%p81 bra 	$L__BB3_146;
	shl.b32 	%r706, %r904, 8;
	add.s32 	%r707, %r706, %r1;
	add.s32 	%r708, %r707, 256;
	mul.wide.u32 	%rd14, %r708, 4;
	add.s64 	%rd15, %rd2, %rd14;
	atom.global.add.u32 	%r709, [%rd15], %r256;
$L__BB3_146:
	ld.shared.u32 	%r257, [%r254+2048];
	setp.eq.s32 	%p82, %r257, 0;
	@%p82 bra 	$L__BB3_148;
	shl.b32 	%r710, %r904, 8;
	add.s32 	%r711, %r710, %r1;
	add.s32 	%r712, %r711, 512;
	mul.wide.u32 	%rd16, %r712, 4;
	add.s64 	%rd17, %rd2, %rd16;
	atom.global.add.u32 	%r713, [%rd17], %r257;
$L__BB3_148:
	ld.shared.u32 	%r258, [%r254+3072];
	setp.eq.s32 	%p83, %r258, 0;
	@%p83 bra 	$L__BB3_150;
	shl.b32 	%r714, %r904, 8;
	add.s32 	%r715, %r714, %r1;
	add.s32 	%r716, %r715, 768;
	mul.wide.u32 	%rd18, %r716, 4;
	add.s64 	%rd19, %rd2, %rd18;
	atom.global.add.u32 	%r717, [%rd19], %r258;
$L__BB3_150:
	ld.shared.u32 	%r259, [%r254+4096];
	setp.eq.s32 	%p84, %r259, 0;
	@%p84 bra 	$L__BB3_152;
	shl.b32 	%r718, %r904, 8;
	add.s32 	%r719, %r718, %r1;
	add.s32 	%r720, %r719, 1024;
	mul.wide.u32 	%rd20, %r720, 4;
	add.s64 	%rd21, %rd2, %rd20;
	atom.global.add.u32 	%r721, [%rd21], %r259;
$L__BB3_152:
	ld.shared.u32 	%r260, [%r254+5120];
	setp.eq.s32 	%p85, %r260, 0;
	@%p85 bra 	$L__BB3_154;
	shl.b32 	%r722, %r904, 8;
	add.s32 	%r723, %r722, %r1;
	add.s32 	%r724, %r723, 1280;
	mul.wide.u32 	%rd22, %r724, 4;
	add.s64 	%rd23, %rd2, %rd22;
	atom.global.add.u32 	%r725, [%rd23], %r260;
$L__BB3_154:
	ld.shared.u32 	%r261, [%r254+6144];
	setp.eq.s32 	%p86, %r261, 0;
	@%p86 bra 	$L__BB3_156;
	shl.b32 	%r726, %r904, 8;
	add.s32 	%r727, %r726, %r1;
	add.s32 	%r728, %r727, 1536;
	mul.wide.u32 	%rd24, %r728, 4;
	add.s64 	%rd25, %rd2, %rd24;
	atom.global.add.u32 	%r729, [%rd25], %r261;
$L__BB3_156:
	ld.shared.u32 	%r262, [%r254+7168];
	setp.eq.s32 	%p87, %r262, 0;
	@%p87 bra 	$L__BB3_158;
	shl.b32 	%r730, %r904, 8;
	add.s32 	%r731, %r730, %r1;
	add.s32 	%r732, %r731, 1792;
	mul.wide.u32 	%rd26, %r732, 4;
	add.s64 	%rd27, %rd2, %rd26;
	atom.global.add.u32 	%r733, [%rd27], %r262;
$L__BB3_158:
	add.s32 	%r904, %r904, 8;
	setp.ne.s32 	%p88, %r904, %r14;
	mov.u32 	%r906, %r14;
	@%p88 bra 	$L__BB3_142;
$L__BB3_159:
	setp.eq.s32 	%p89, %r7, 0;
	@%p89 bra 	$L__BB3_180;
	setp.lt.u32 	%p90, %r8, 3;
	@%p90 bra 	$L__BB3_170;
	shl.b32 	%r734, %r906, 10;
	add.s32 	%r265, %r11, %r734;
	ld.shared.u32 	%r266, [%r265];
	setp.eq.s32 	%p91, %r266, 0;
	@%p91 bra 	$L__BB3_163;
	shl.b32 	%r735, %r906, 8;
	add.s32 	%r736, %r735, %r1;
	mul.wide.u32 	%rd28, %r736, 4;
	add.s64 	%rd29, %rd2, %rd28;
	atom.global.add.u32 	%r737, [%rd29], %r266;
$L__BB3_163:
	ld.shared.u32 	%r267, [%r265+1024];
	setp.eq.s32 	%p92, %r267, 0;
	@%p92 bra 	$L__BB3_165;
	shl.b32 	%r738, %r906, 8;
	add.s32 	%r739, %r738, %r1;
	add.s32 	%r740, %r739, 256;
	mul.wide.u32 	%rd30, %r740, 4;
	add.s64 	%rd31, %rd2, %rd30;
	atom.global.add.u32 	%r741, [%rd31], %r267;
$L__BB3_165:
	ld.shared.u32 	%r268, [%r265+2048];
	setp.eq.s32 	%p93, %r268, 0;
	@%p93 bra 	$L__BB3_167;
	shl.b32 	%r742, %r906, 8;
	add.s32 	%r743, %r742, %r1;
	add.s32 	%r744, %r743, 512;
	mul.wide.u32 	%rd32, %r744, 4;
	add.s64 	%rd33, %rd2, %rd32;
	atom.global.add.u32 	%r745, [%rd33], %r268;
$L__BB3_167:
	ld.shared.u32 	%r269, [%r265+3072];
	setp.eq.s32 	%p94, %r269, 0;
	@%p94 bra 	$L__BB3_169;
	shl.b32 	%r746, %r906, 8;
	add.s32 	%r747, %r746, %r1;
	add.s32 	%r748, %r747, 768;
	mul.wide.u32 	%rd34, %r748, 4;
	add.s64 	%rd35, %rd2, %rd34;
	atom.global.add.u32 	%r749, [%rd35], %r269;
$L__BB3_169:
	add.s32 	%r906, %r906, 4;
$L__BB3_170:
	setp.eq.s32 	%p95, %r9, 0;
	@%p95 bra 	$L__BB3_180;
	setp.eq.s32 	%p96, %r10, 0;
	@%p96 bra 	$L__BB3_177;
	shl.b32 	%r750, %r906, 10;
	add.s32 	%r272, %r11, %r750;
	ld.shared.u32 	%r273, [%r272];
	setp.eq.s32 	%p97, %r273, 0;
	@%p97 bra 	$L__BB3_174;
	shl.b32 	%r751, %r906, 8;
	add.s32 	%r752, %r751, %r1;
	mul.wide.u32 	%rd36, %r752, 4;
	add.s64 	%rd37, %rd2, %rd36;
	atom.global.add.u32 	%r753, [%rd37], %r273;
$L__BB3_174:
	ld.shared.u32 	%r274, [%r272+1024];
	setp.eq.s32 	%p98, %r274, 0;
	@%p98 bra 	$L__BB3_176;
	shl.b32 	%r754, %r906, 8;
	add.s32 	%r755, %r754, %r1;
	add.s32 	%r756, %r755, 256;
	mul.wide.u32 	%rd38, %r756, 4;
	add.s64 	%rd39, %rd2, %rd38;
	atom.global.add.u32 	%r757, [%rd39], %r274;
$L__BB3_176:
	add.s32 	%r906, %r906, 2;
$L__BB3_177:
	setp.eq.s32 	%p99, %r15, 0;
	@%p99 bra 	$L__BB3_180;
	shl.b32 	%r758, %r906, 10;
	add.s32 	%r759, %r11, %r758;
	ld.shared.u32 	%r277, [%r759];
	setp.eq.s32 	%p100, %r277, 0;
	@%p100 bra 	$L__BB3_180;
	shl.b32 	%r760, %r906, 8;
	add.s32 	%r761, %r760, %r1;
	mul.wide.u32 	%rd40, %r761, 4;
	add.s64 	%rd41, %rd2, %rd40;
	atom.global.add.u32 	%r762, [%rd41], %r277;
$L__BB3_180:
	setp.gt.u32 	%p101, %r1, 127;
	@%p101 bra 	$L__BB3_221;
	setp.lt.u32 	%p102, %r4, 7;
	mov.b32 	%r910, 0;
	@%p102 bra 	$L__BB3_200;
	mov.b32 	%r908, 0;
$L__BB3_183:
	.pragma "nounroll";
	shl.b32 	%r765, %r908, 10;
	add.s32 	%r279, %r11, %r765;
	ld.shared.u32 	%r280, [%r279+512];
	setp.eq.s32 	%p103, %r280, 0;
	shl.b32 	%r766, %r908, 8;
	add.s32 	%r767, %r766, %r1;
	mul.wide.u32 	%rd42, %r767, 4;
	add.s64 	%rd4, %rd2, %rd42;
	@%p103 bra 	$L__BB3_185;
	atom.global.add.u32 	%r768, [%rd4+512], %r280;
$L__BB3_185:
	ld.shared.u32 	%r281, [%r279+1536];
	setp.eq.s32 	%p104, %r281, 0;
	@%p104 bra 	$L__BB3_187;
	atom.global.add.u32 	%r769, [%rd4+1536], %r281;
$L__BB3_187:
	ld.shared.u32 	%r282, [%r279+2560];
	setp.eq.s32 	%p105, %r282, 0;
	@%p105 bra 	$L__BB3_189;
	atom.global.add.u32 	%r770, [%rd4+2560], %r282;
$L__BB3_189:
	ld.shared.u32 	%r283, [%r279+3584];
	setp.eq.s32 	%p106, %r283, 0;
	@%p106 bra 	$L__BB3_191;
	atom.global.add.u32 	%r771, [%rd4+3584], %r283;
$L__BB3_191:
	ld.shared.u32 	%r284, [%r279+4608];
	setp.eq.s32 	%p107, %r284, 0;
	@%p107 bra 	$L__BB3_193;
	atom.global.add.u32 	%r772, [%rd4+4608], %r284;
$L__BB3_193:
	ld.shared.u32 	%r285, [%r279+5632];
	setp.eq.s32 	%p108, %r285, 0;
	@%p108 bra 	$L__BB3_195;
	atom.global.add.u32 	%r773, [%rd4+5632], %r285;
$L__BB3_195:
	ld.shared.u32 	%r286, [%r279+6656];
	setp.eq.s32 	%p109, %r286, 0;
	@%p109 bra 	$L__BB3_197;
	atom.global.add.u32 	%r774, [%rd4+6656], %r286;
$L__BB3_197:
	ld.shared.u32 	%r287, [%r279+7680];
	setp.eq.s32 	%p110, %r287, 0;
	@%p110 bra 	$L__BB3_199;
	atom.global.add.u32 	%r775, [%rd4+7680], %r287;
$L__BB3_199:
	add.s32 	%r908, %r908, 8;
	setp.ne.s32 	%p111, %r908, %r14;
	mov.u32 	%r910, %r14;
	@%p111 bra 	$L__BB3_183;
$L__BB3_200:
	setp.eq.s32 	%p112, %r7, 0;
	@%p112 bra 	$L__BB3_221;
	setp.lt.u32 	%p113, %r8, 3;
	@%p113 bra 	$L__BB3_211;
	shl.b32 	%r776, %r910, 10;
	add.s32 	%r290, %r11, %r776;
	ld.shared.u32 	%r291, [%r290+512];
	setp.eq.s32 	%p114, %r291, 0;
	@%p114 bra 	$L__BB3_204;
	shl.b32 	%r777, %r910, 8;
	add.s32 	%r778, %r777, %r1;
	mul.wide.u32 	%rd43, %r778, 4;
	add.s64 	%rd44, %rd2, %rd43;
	atom.global.add.u32 	%r779, [%rd44+512], %r291;
$L__BB3_204:
	ld.shared.u32 	%r292, [%r290+1536];
	setp.eq.s32 	%p115, %r292, 0;
	@%p115 bra 	$L__BB3_206;
	shl.b32 	%r780, %r910, 8;
	add.s32 	%r781, %r780, %r1;
	add.s32 	%r782, %r781, 256;
	mul.wide.u32 	%rd45, %r782, 4;
	add.s64 	%rd46, %rd2, %rd45;
	atom.global.add.u32 	%r783, [%rd46+512], %r292;
$L__BB3_206:
	ld.shared.u32 	%r293, [%r290+2560];
	setp.eq.s32 	%p116, %r293, 0;
	@%p116 bra 	$L__BB3_208;
	shl.b32 	%r784, %r910, 8;
	add.s32 	%r785, %r784, %r1;
	add.s32 	%r786, %r785, 512;
	mul.wide.u32 	%rd47, %r786, 4;
	add.s64 	%rd48, %rd2, %rd47;
	atom.global.add.u32 	%r787, [%rd48+512], %r293;
$L__BB3_208:
	ld.shared.u32 	%r294, [%r290+3584];
	setp.eq.s32 	%p117, %r294, 0;
	@%p117 bra 	$L__BB3_210;
	shl.b32 	%r788, %r910, 8;
	add.s32 	%r789, %r788, %r1;
	add.s32 	%r790, %r789, 768;
	mul.wide.u32 	%rd49, %r790, 4;
	add.s64 	%rd50, %rd2, %rd49;
	atom.global.add.u32 	%r791, [%rd50+512], %r294;
$L__BB3_210:
	add.s32 	%r910, %r910, 4;
$L__BB3_211:
	setp.eq.s32 	%p118, %r9, 0;
	@%p118 bra 	$L__BB3_221;
	setp.eq.s32 	%p119, %r10, 0;
	@%p119 bra 	$L__BB3_218;
	shl.b32 	%r792, %r910, 10;
	add.s32 	%r297, %r11, %r792;
	ld.shared.u32 	%r298, [%r297+512];
	setp.eq.s32 	%p120, %r298, 0;
	@%p120 bra 	$L__BB3_215;
	shl.b32 	%r793, %r910, 8;
	add.s32 	%r794, %r793, %r1;
	mul.wide.u32 	%rd51, %r794, 4;
	add.s64 	%rd52, %rd2, %rd51;
	atom.global.add.u32 	%r795, [%rd52+512], %r298;
$L__BB3_215:
	ld.shared.u32 	%r299, [%r297+1536];
	setp.eq.s32 	%p121, %r299, 0;
	@%p121 bra 	$L__BB3_217;
	shl.b32 	%r796, %r910, 8;
	add.s32 	%r797, %r796, %r1;
	add.s32 	%r798, %r797, 256;
	mul.wide.u32 	%rd53, %r798, 4;
	add.s64 	%rd54, %rd2, %rd53;
	atom.global.add.u32 	%r799, [%rd54+512], %r299;
$L__BB3_217:
	add.s32 	%r910, %r910, 2;
$L__BB3_218:
	setp.eq.s32 	%p122, %r15, 0;
	@%p122 bra 	$L__BB3_221;
	shl.b32 	%r800, %r910, 10;
	add.s32 	%r801, %r11, %r800;
	ld.shared.u32 	%r302, [%r801+512];
	setp.eq.s32 	%p123, %r302, 0;
	@%p123 bra 	$L__BB3_221;
	shl.b32 	%r802, %r910, 8;
	add.s32 	%r803, %r802, %r1;
	mul.wide.u32 	%rd55, %r803, 4;
	add.s64 	%rd56, %rd2, %rd55;
	atom.global.add.u32 	%r804, [%rd56+512], %r302;
$L__BB3_221:
	bar.sync 	0;
	add.s32 	%r805, %r805, 1;
	setp.ne.s32 	%p124, %r805, %r18;
	@%p124 bra 	$L__BB3_2;
$L__BB3_222:
	ret;

}
	// .globl	_ZN3cub18CUB_300001_SM_10006detail10radix_sort33DeviceRadixSortExclusiveSumKernelINS1_5radix10policy_hubI6edge_tNS0_8NullTypeEjE10Policy1000EjEEvPT0_
.visible .entry _ZN3cub18CUB_300001_SM_10006detail10radix_sort33DeviceRadixSortExclusiveSumKernelINS1_5radix10policy_hubI6edge_tNS0_8NullTypeEjE10Policy1000EjEEvPT0_(
	.param .u64 .ptr .align 1 _ZN3cub18CUB_300001_SM_10006detail10radix_sort33DeviceRadixSortExclusiveSumKernelINS1_5radix10policy_hubI6edge_tNS0_8NullTypeEjE10Policy1000EjEEvPT0__param_0
)
{
	.reg .pred 	%p<4>;
	.reg .b32 	%r<77>;
	.reg .b64 	%rd<5>;
	// demoted variable
	.shared .align 16 .b8 _ZZN3cub18CUB_300001_SM_10006detail10radix_sort33DeviceRadixSortExclusiveSumKernelINS1_5radix10policy_hubI6edge_tNS0_8NullTypeEjE10Policy1000EjEEvPT0_E12temp_storage[1184];
	ld.param.u64 	%rd2, [_ZN3cub18CUB_300001_SM_10006detail10radix_sort33DeviceRadixSortExclusiveSumKernelINS1_5radix10policy_hubI6edge_tNS0_8NullTypeEjE10Policy1000EjEEvPT0__param_0];
	cvta.to.global.u64 	%rd3, %rd2;
	mov.u32 	%r6, %ctaid.x;
	shl.b32 	%r7, %r6, 8;
	mov.u32 	%r1, %tid.x;
	setp.gt.u32 	%p1, %r1, 255;
	add.s32 	%r8, %r7, %r1;
	mul.wide.s32 	%rd4, %r8, 4;
	add.s64 	%rd1, %rd3, %rd4;
	@%p1 bra 	$L__BB4_2;
	ld.global.u32 	%r76, [%rd1];
$L__BB4_2:
	shr.u32 	%r9, %r1, 3;
	add.s32 	%r10, %r9, %r1;
	shl.b32 	%r11, %r10, 2;
	mov.u32 	%r12, _ZZN3cub18CUB_300001_SM_10006detail10radix_sort33DeviceRadixSortExclusiveSumKernelINS1_5radix10policy_hubI6edge_tNS0_8NullTypeEjE10Policy1000EjEEvPT0_E12temp_storage;
	add.s32 	%r13, %r12, %r11;
	add.s32 	%r4, %r13, 16;
	st.shared.u32 	[%r13+16], %r76;
	bar.sync 	0;
	setp.gt.u32 	%p2, %r1, 31;
	@%p2 bra 	$L__BB4_4;
	mad.lo.s32 	%r45, %r1, 36, %r12;
	ld.shared.u32 	%r46, [%r45+16];
	ld.shared.u32 	%r47, [%r45+20];
	ld.shared.u32 	%r48, [%r45+24];
	ld.shared.u32 	%r49, [%r45+28];
	ld.shared.u32 	%r50, [%r45+32];
	ld.shared.u32 	%r51, [%r45+36];
	ld.shared.u32 	%r52, [%r45+40];
	ld.shared.u32 	%r53, [%r45+44];
	add.s32 	%r54, %r47, %r46;
	add.s32 	%r55, %r54, %r48;
	add.s32 	%r56, %r55, %r49;
	add.s32 	%r57, %r56, %r50;
	add.s32 	%r58, %r57, %r51;
	add.s32 	%r59, %r58, %r52;
	add.s32 	%r18, %r59, %r53;
	mov.b32 	%r16, 1;
	mov.b32 	%r41, 0;
	mov.b32 	%r43, -1;
	// begin inline asm
	{  .reg .u32 r0;  .reg .pred p;  shfl.sync.up.b32 r0|p, %r18, %r16, %r41, %r43;  @p add.u32 r0, r0, %r18;  mov.u32 %r14, r0;}
	// end inline asm
	mov.b32 	%r22, 2;
	// begin inline asm
	{  .reg .u32 r0;  .reg .pred p;  shfl.sync.up.b32 r0|p, %r14, %r22, %r41, %r43;  @p add.u32 r0, r0, %r14;  mov.u32 %r20, r0;}
	// end inline asm
	mov.b32 	%r28, 4;
	// begin inline asm
	{  .reg .u32 r0;  .reg .pred p;  shfl.sync.up.b32 r0|p, %r20, %r28, %r41, %r43;  @p add.u32 r0, r0, %r20;  mov.u32 %r26, r0;}
	// end inline asm
	mov.b32 	%r34, 8;
	// begin inline asm
	{  .reg .u32 r0;  .reg .pred p;  shfl.sync.up.b32 r0|p, %r26, %r34, %r41, %r43;  @p add.u32 r0, r0, %r26;  mov.u32 %r32, r0;}
	// end inline asm
	mov.b32 	%r40, 16;
	// begin inline asm
	{  .reg .u32 r0;  .reg .pred p;  shfl.sync.up.b32 r0|p, %r32, %r40, %r41, %r43;  @p add.u32 r0, r0, %r32;  mov.u32 %r38, r0;}
	// end inline asm
	sub.s32 	%r60, %r38, %r18;
	ld.shared.u32 	%r61, [%r45+16];
	ld.shared.u32 	%r62, [%r45+20];
	ld.shared.u32 	%r63, [%r45+24];
	ld.shared.u32 	%r64, [%r45+28];
	ld.shared.u32 	%r65, [%r45+32];
	ld.shared.u32 	%r66, [%r45+36];
	ld.shared.u32 	%r67, [%r45+40];
	add.s32 	%r68, %r61, %r60;
	add.s32 	%r69, %r62, %r68;
	add.s32 	%r70, %r63, %r69;
	add.s32 	%r71, %r64, %r70;
	add.s32 	%r72, %r65, %r71;
	add.s32 	%r73, %r66, %r72;
	add.s32 	%r74, %r67, %r73;
	st.shared.u32 	[%r45+16], %r60;
	st.shared.u32 	[%r45+20], %r68;
	st.shared.u32 	[%r45+24], %r69;
	st.shared.u32 	[%r45+28], %r70;
	st.shared.u32 	[%r45+32], %r71;
	st.shared.u32 	[%r45+36], %r72;
	st.shared.u32 	[%r45+40], %r73;
	st.shared.u32 	[%r45+44], %r74;
$L__BB4_4:
	setp.gt.u32 	%p3, %r1, 255;
	bar.sync 	0;
	@%p3 bra 	$L__BB4_6;
	ld.shared.u32 	%r75, [%r4];
	st.global.u32 	[%rd1], %r75;
$L__BB4_6:
	ret;

}
	// .globl	_ZN3cub18CUB_300001_SM_10006detail10radix_sort29DeviceRadixSortOnesweepKernelINS1_5radix10policy_hubI6edge_tNS0_8NullTypeEjE10Policy1000ELNS0_9SortOrderE0ES6_S7_jii17edge_decomposer_tEEvPT5_SD_PT3_PKSE_PT1_PKSI_PT2_PKSM_T4_iiT6_
.visible .entry _ZN3cub18CUB_300001_SM_10006detail10radix_sort29DeviceRadixSortOnesweepKernelINS1_5radix10policy_hubI6edge_tNS0_8NullTypeEjE10Policy1000ELNS0_9SortOrderE0ES6_S7_jii17edge_decomposer_tEEvPT5_SD_PT3_PKSE_PT1_PKSI_PT2_PKSM_T4_iiT6_(
	.param .u64 .ptr .align 1 _ZN3cub18CUB_300001_SM_10006detail10radix_sort29DeviceRadixSortOnesweepKernelINS1_5radix10policy_hubI6edge_tNS0_8NullTypeEjE10Policy1000ELNS0_9SortOrderE0ES6_S7_jii17edge_decomposer_tEEvPT5_SD_PT3_PKSE_PT1_PKSI_PT2_PKSM_T4_iiT6__param_0,
	.param .u64 .ptr .align 1 _ZN3cub18CUB_300001_SM_10006detail10radix_sort29DeviceRadixSortOnesweepKernelINS1_5radix10policy_hubI6edge_tNS0_8NullTypeEjE10Policy1000ELNS0_9SortOrderE0ES6_S7_jii17edge_decomposer_tEEvPT5_SD_PT3_PKSE_PT1_PKSI_PT2_PKSM_T4_iiT6__param_1,
	.param .u64 .ptr .align 1 _ZN3cub18CUB_300001_SM_10006detail10radix_sort29DeviceRadixSortOnesweepKernelINS1_5radix10policy_hubI6edge_tNS0_8NullTypeEjE10Policy1000ELNS0_9SortOrderE0ES6_S7_jii17edge_decomposer_tEEvPT5_SD_PT3_PKSE_PT1_PKSI_PT2_PKSM_T4_iiT6__param_2,
	.param .u64 .ptr .align 1 _ZN3cub18CUB_300001_SM_10006detail10radix_sort29DeviceRadixSortOnesweepKernelINS1_5radix10policy_hubI6edge_tNS0_8NullTypeEjE10Policy1000ELNS0_9SortOrderE0ES6_S7_jii17edge_decomposer_tEEvPT5_SD_PT3_PKSE_PT1_PKSI_PT2_PKSM_T4_iiT6__param_3,
	.param .u64 .ptr .align 1 _ZN3cub18CUB_300001_SM_10006detail10radix_sort29DeviceRadixSortOnesweepKernelINS1_5radix10policy_hubI6edge_tNS0_8NullTypeEjE10Policy1000ELNS0_9SortOrderE0ES6_S7_jii17edge_decomposer_tEEvPT5_SD_PT3_PKSE_PT1_PKSI_PT2_PKSM_T4_iiT6__param_4,
	.param .u64 .ptr .align 1 _ZN3cub18CUB_300001_SM_10006detail10radix_sort29DeviceRadixSortOnesweepKernelINS1_5radix10policy_hubI6edge_tNS0_8NullTypeEjE10Policy1000ELNS0_9SortOrderE0ES6_S7_jii17edge_decomposer_tEEvPT5_SD_PT3_PKSE_PT1_PKSI_PT2_PKSM_T4_iiT6__param_5,
	.param .u64 .ptr .align 1 _ZN3cub18CUB_300001_SM_10006detail10radix_sort29DeviceRadixSortOnesweepKernelINS1_5radix10policy_hubI6edge_tNS0_8NullTypeEjE10Policy1000ELNS0_9SortOrderE0ES6_S7_jii17edge_decomposer_tEEvPT5_SD_PT3_PKSE_PT1_PKSI_PT2_PKSM_T4_iiT6__param_6,
	.param .u64 .ptr .align 1 _ZN3cub18CUB_300001_SM_10006detail10radix_sort29DeviceRadixSortOnesweepKernelINS1_5radix10policy_hubI6edge_tNS0_8NullTypeEjE10Policy1000ELNS0_9SortOrderE0ES6_S7_jii17edge_decomposer_tEEvPT5_SD_PT3_PKSE_PT1_PKSI_PT2_PKSM_T4_iiT6__param_7,
	.param .u32 _ZN3cub18CUB_300001_SM_10006detail10radix_sort29DeviceRadixSortOnesweepKernelINS1_5radix10policy_hubI6edge_tNS0_8NullTypeEjE10Policy1000ELNS0_9SortOrderE0ES6_S7_jii17edge_decomposer_tEEvPT5_SD_PT3_PKSE_PT1_PKSI_PT2_PKSM_T4_iiT6__param_8,
	.param .u32 _ZN3cub18CUB_300001_SM_10006detail10radix_sort29DeviceRadixSortOnesweepKernelINS1_5radix10policy_hubI6edge_tNS0_8NullTypeEjE10Policy1000ELNS0_9SortOrderE0ES6_S7_jii17edge_decomposer_tEEvPT5_SD_PT3_PKSE_PT1_PKSI_PT2_PKSM_T4_iiT6__param_9,
	.param .u32 _ZN3cub18CUB_300001_SM_10006detail10radix_sort29DeviceRadixSortOnesweepKernelINS1_5radix10policy_hubI6edge_tNS0_8NullTypeEjE10Policy1000ELNS0_9SortOrderE0ES6_S7_jii17edge_decomposer_tEEvPT5_SD_PT3_PKSE_PT1_PKSI_PT2_PKSM_T4_iiT6__param_10,
	.param .align 1 .b8 _ZN3cub18CUB_300001_SM_10006detail10radix_sort29DeviceRadixSortOnesweepKernelINS1_5radix10policy_hubI6edge_tNS0_8NullTypeEjE10Policy1000ELNS0_9SortOrderE0ES6_S7_jii17edge_decomposer_tEEvPT5_SD_PT3_PKSE_PT1_PKSI_PT2_PKSM_T4_iiT6__param_11[1]
)
.maxntid 384
{
	.reg .pred 	%p<366>;
	.reg .b32 	%r<2932>;
	.reg .b64 	%rd<109>;
	// demoted variable
	.shared .align 16 .b8 _ZZN3cub18CUB_300001_SM_10006detail10radix_sort29DeviceRadixSortOnesweepKernelINS1_5radix10policy_hubI6edge_tNS0_8NullTypeEjE10Policy1000ELNS0_9SortOrderE0ES6_S7_jii17edge_decomposer_tEEvPT5_SD_PT3_PKSE_PT1_PKSI_PT2_PKSM_T4_iiT6_E1s[47104];
	ld.param.u64 	%rd15, [_ZN3cub18CUB_300001_SM_10006detail10radix_sort29DeviceRadixSortOnesweepKernelINS1_5radix10policy_hubI6edge_tNS0_8NullTypeEjE10Policy1000ELNS0_9SortOrderE0ES6_S7_jii17edge_decomposer_tEEvPT5_SD_PT3_PKSE_PT1_PKSI_PT2_PKSM_T4_iiT6__param_0];
	ld.param.u64 	%rd12, [_ZN3cub18CUB_300001_SM_10006detail10radix_sort29DeviceRadixSortOnesweepKernelINS1_5radix10policy_hubI6edge_tNS0_8NullTypeEjE10Policy1000ELNS0_9SortOrderE0ES6_S7_jii17edge_decomposer_tEEvPT5_SD_PT3_PKSE_PT1_PKSI_PT2_PKSM_T4_iiT6__param_1];
	ld.param.u64 	%rd16, [_ZN3cub18CUB_300001_SM_10006detail10radix_sort29DeviceRadixSortOnesweepKernelINS1_5radix10policy_hubI6edge_tNS0_8NullTypeEjE10Policy1000ELNS0_9SortOrderE0ES6_S7_jii17edge_decomposer_tEEvPT5_SD_PT3_PKSE_PT1_PKSI_PT2_PKSM_T4_iiT6__param_4];
	ld.param.u64 	%rd17, [_ZN3cub18CUB_300001_SM_10006detail10radix_sort29DeviceRadixSortOnesweepKernelINS1_5radix10policy_hubI6edge_tNS0_8NullTypeEjE10Policy1000ELNS0_9SortOrderE0ES6_S7_jii17edge_decomposer_tEEvPT5_SD_PT3_PKSE_PT1_PKSI_PT2_PKSM_T4_iiT6__param_5];
	ld.param.u32 	%r765, [_ZN3cub18CUB_300001_SM_10006detail10radix_sort29DeviceRadixSortOnesweepKernelINS1_5radix10policy_hubI6edge_tNS0_8NullTypeEjE10Policy1000ELNS0_9SortOrderE0ES6_S7_jii17edge_decomposer_tEEvPT5_SD_PT3_PKSE_PT1_PKSI_PT2_PKSM_T4_iiT6__param_8];
	ld.param.u32 	%r766, [_ZN3cub18CUB_300001_SM_10006detail10radix_sort29DeviceRadixSortOnesweepKernelINS1_5radix10policy_hubI6edge_tNS0_8NullTypeEjE10Policy1000ELNS0_9SortOrderE0ES6_S7_jii17edge_decomposer_tEEvPT5_SD_PT3_PKSE_PT1_PKSI_PT2_PKSM_T4_iiT6__param_9];
	ld.param.u32 	%r2852, [_ZN3cub18CUB_300001_SM_10006detail10radix_sort29DeviceRadixSortOnesweepKernelINS1_5radix10policy_hubI6edge_tNS0_8NullTypeEjE10Policy1000ELNS0_9SortOrderE0ES6_S7_jii17edge_decomposer_tEEvPT5_SD_PT3_PKSE_PT1_PKSI_PT2_PKSM_T4_iiT6__param_10];
	cvta.to.global.u64 	%rd1, %rd16;
	cvta.to.global.u64 	%rd2, %rd15;
	cvta.to.global.u64 	%rd3, %rd17;
	mov.u32 	%r1, %tid.x;
	shr.u32 	%r2, %r1, 5;
	// begin inline asm
	mov.u32 %r768, %laneid;
	// end inline asm
	setp.ne.s32 	%p1, %r1, 0;
	@%p1 bra 	$L__BB5_2;
	cvta.to.global.u64 	%rd18, %rd12;
	atom.global.add.u32 	%r769, [%rd18], 1;
	st.shared.u32 	[_ZZN3cub18CUB_300001_SM_10006detail10radix_sort29DeviceRadixSortOnesweepKernelINS1_5radix10policy_hubI6edge_tNS0_8NullTypeEjE10Policy1000ELNS0_9SortOrderE0ES6_S7_jii17edge_decomposer_tEEvPT5_SD_PT3_PKSE_PT1_PKSI_PT2_PKSM_T4_iiT6_E1s+46080], %r769;
$L__BB5_2:
	bar.sync 	0;
	ld.shared.u32 	%r4, [_ZZN3cub18CUB_300001_SM_10006detail10radix_sort29DeviceRadixSortOnesweepKernelINS1_5radix10policy_hubI6edge_tNS0_8NullTypeEjE10Policy1000ELNS0_9SortOrderE0ES6_S7_jii17edge_decomposer_tEEvPT5_SD_PT3_PKSE_PT1_PKSI_PT2_PKSM_T4_iiT6_E1s+46080];
	mul.lo.s32 	%r5, %r4, 5760;
	add.s32 	%r6, %r5, 5760;
	setp.gt.s32 	%p2, %r6, %r765;
	@%p2 bra 	$L__BB5_4;
	and.b32  	%r770, %r1, 31;
	and.b32  	%r771, %r1, 992;
	mul.lo.s32 	%r772, %r771, 15;
	or.b32  	%r773, %r772, %r770;
	cvt.u64.u32 	%rd19, %r5;
	cvt.u64.u32 	%rd20, %r773;
	add.s64 	%rd21, %rd20, %rd19;
	shl.b64 	%rd22, %rd21, 3;
	add.s64 	%rd23, %rd3, %rd22;
	ld.global.u32 	%r2577, [%rd23];
	ld.global.u32 	%r2576, [%rd23+4];
	ld.global.u32 	%r2575, [%rd23+256];
	ld.global.u32 	%r2574, [%rd23+260];
	ld.global.u32 	%r2573, [%rd23+512];
	ld.global.u32 	%r2572, [%rd23+516];
	ld.global.u32 	%r2571, [%rd23+768];
	ld.global.u32 	%r2570, [%rd23+772];
	ld.global.u32 	%r2569, [%rd23+1024];
	ld.global.u32 	%r2568, [%rd23+1028];
	ld.global.u32 	%r2567, [%rd23+1280];
	ld.global.u32 	%r2566, [%rd23+1284];
	ld.global.u32 	%r2565, [%rd23+1536];
	ld.global.u32 	%r2564, [%rd23+1540];
	ld.global.u32 	%r2563, [%rd23+1792];
	ld.global.u32 	%r2578, [%rd23+1796];
	ld.global.u32 	%r2579, [%rd23+2048];
	ld.global.u32 	%r2580, [%rd23+2052];
	ld.global.u32 	%r2581, [%rd23+2304];
	ld.global.u32 	%r2582, [%rd23+2308];
	ld.global.u32 	%r2583, [%rd23+2560];
	ld.global.u32 	%r2584, [%rd23+2564];
	ld.global.u32 	%r2585, [%rd23+2816];
	ld.global.u32 	%r2586, [%rd23+2820];
	ld.global.u32 	%r2587, [%rd23+3072];
	ld.global.u32 	%r2588, [%rd23+3076];
	ld.global.u32 	%r2589, [%rd23+3328];
	ld.global.u32 	%r2590, [%rd23+3332];
	ld.global.u32 	%r2591, [%rd23+3584];
	ld.global.u32 	%r2592, [%rd23+3588];
	bra.uni 	$L__BB5_34;
$L__BB5_4:
	cvt.u64.u32 	%rd24, %r5;
	sub.s32 	%r37, %r765, %r5;
	and.b32  	%r775, %r1, 31;
	and.b32  	%r776, %r1, 992;
	mul.lo.s32 	%r777, %r776, 15;
	or.b32  	%r38, %r777, %r775;
	setp.ge.s32 	%p3, %r38, %r37;
	cvt.u64.u32 	%rd25, %r38;
	add.s64 	%rd26, %rd25, %rd24;
	shl.b64 	%rd27, %rd26, 3;
	add.s64 	%rd4, %rd3, %rd27;
	mov.b32 	%r2576, -1;
	mov.u32 	%r2577, %r2576;
	@%p3 bra 	$L__BB5_6;
	ld.global.u32 	%r2577, [%rd4];
	ld.global.u32 	%r2576, [%rd4+4];
$L__BB5_6:
	add.s32 	%r779, %r38, 32;
	setp.ge.s32 	%p4, %r779, %r37;
	mov.b32 	%r2574, -1;
	mov.u32 	%r2575, %r2574;
	@%p4 bra 	$L__BB5_8;
	ld.global.u32 	%r2575, [%rd4+256];
	ld.global.u32 	%r2574, [%rd4+260];
$L__BB5_8:
	add.s32 	%r781, %r38, 64;
	setp.ge.s32 	%p5, %r781, %r37;
	mov.b32 	%r2572, -1;
	mov.u32 	%r2573, %r2572;
	@%p5 bra 	$L__BB5_10;
	ld.global.u32 	%r2573, [%rd4+512];
	ld.global.u32 	%r2572, [%rd4+516];
$L__BB5_10:
	add.s32 	%r783, %r38, 96;
	setp.ge.s32 	%p6, %r783, %r37;
	mov.b32 	%r2570, -1;
	mov.u32 	%r2571, %r2570;
	@%p6 bra 	$L__BB5_12;
	ld.global.u32 	%r2571, [%rd4+768];
	ld.global.u32 	%r2570, [%rd4+772];
$L__BB5_12:
	add.s32 	%r785, %r38, 128;
	setp.ge.s32 	%p7, %r785, %r37;
	mov.b32 	%r2568, -1;
	mov.u32 	%r2569, %r2568;
	@%p7 bra 	$L__BB5_14;
	ld.global.u32 	%r2569, [%rd4+1024];
	ld.global.u32 	%r2568, [%rd4+1028];
$L__BB5_14:
	add.s32 	%r787, %r38, 160;
	setp.ge.s32 	%p8, %r787, %r37;
	mov.b32 	%r2566, -1;
	mov.u32 	%r2567, %r2566;
	@%p8 bra 	$L__BB5_16;
	ld.global.u32 	%r2567, [%rd4+1280];
	ld.global.u32 	%r2566, [%rd4+1284];
$L__BB5_16:
	add.s32 	%r789, %r38, 192;
	setp.ge.s32 	%p9, %r789, %r37;
	mov.b32 	%r2564, -1;
	mov.u32 	%r2565, %r2564;
	@%p9 bra 	$L__BB5_18;
	ld.global.u32 	%r2565, [%rd4+1536];
	ld.global.u32 	%r2564, [%rd4+1540];
$L__BB5_18:
	add.s32 	%r791, %r38, 224;
	setp.ge.s32 	%p10, %r791, %r37;
	mov.b32 	%r2563, -1;
	mov.u32 	%r2578, %r2563;
	@%p10 bra 	$L__BB5_20;
	ld.global.u32 	%r2563, [%rd4+1792];
	ld.global.u32 	%r2578, [%rd4+1796];
$L__BB5_20:
	add.s32 	%r793, %r38, 256;
	setp.ge.s32 	%p11, %r793, %r37;
	mov.b32 	%r2579, -1;
	mov.u32 	%r2580, %r2579;
	@%p11 bra 	$L__BB5_22;
	ld.global.u32 	%r2579, [%rd4+2048];
	ld.global.u32 	%r2580, [%rd4+2052];
$L__BB5_22:
	add.s32 	%r795, %r38, 288;
	setp.ge.s32 	%p12, %r795, %r37;
	mov.b32 	%r2581, -1;
	mov.u32 	%r2582, %r2581;
	@%p12 bra 	$L__BB5_24;
	ld.global.u32 	%r2581, [%rd4+2304];
	ld.global.u32 	%r2582, [%rd4+2308];
$L__BB5_24:
	add.s32 	%r797, %r38, 320;
	setp.ge.s32 	%p13, %r797, %r37;
	mov.b32 	%r2583, -1;
	mov.u32 	%r2584, %r2583;
	@%p13 bra 	$L__BB5_26;
	ld.global.u32 	%r2583, [%rd4+2560];
	ld.global.u32 	%r2584, [%rd4+2564];
$L__BB5_26:
	add.s32 	%r799, %r38, 352;
	setp.ge.s32 	%p14, %r799, %r37;
	mov.b32 	%r2585, -1;
	mov.u32 	%r2586, %r2585;
	@%p14 bra 	$L__BB5_28;
	ld.global.u32 	%r2585, [%rd4+2816];
	ld.global.u32 	%r2586, [%rd4+2820];
$L__BB5_28:
	add.s32 	%r801, %r38, 384;
	setp.ge.s32 	%p15, %r801, %r37;
	mov.b32 	%r2587, -1;
	mov.u32 	%r2588, %r2587;
	@%p15 bra 	$L__BB5_30;
	ld.global.u32 	%r2587, [%rd4+3072];
	ld.global.u32 	%r2588, [%rd4+3076];
$L__BB5_30:
	add.s32 	%r803, %r38, 416;
	setp.ge.s32 	%p16, %r803, %r37;
	mov.b32 	%r2589, -1;
	mov.u32 	%r2590, %r2589;
	@%p16 bra 	$L__BB5_32;
	ld.global.u32 	%r2589, [%rd4+3328];
	ld.global.u32 	%r2590, [%rd4+3332];
$L__BB5_32:
	add.s32 	%r805, %r38, 448;
	setp.ge.s32 	%p17, %r805, %r37;
	mov.b32 	%r2591, -1;
	mov.u32 	%r2592, %r2591;
	@%p17 bra 	$L__BB5_34;
	ld.global.u32 	%r2591, [%rd4+3584];
	ld.global.u32 	%r2592, [%rd4+3588];
$L__BB5_34:
	shl.b32 	%r806, %r2, 10;
	mov.u32 	%r807, _ZZN3cub18CUB_300001_SM_10006detail10radix_sort29DeviceRadixSortOnesweepKernelINS1_5radix10policy_hubI6edge_tNS0_8NullTypeEjE10Policy1000ELNS0_9SortOrderE0ES6_S7_jii17edge_decomposer_tEEvPT5_SD_PT3_PKSE_PT1_PKSI_PT2_PKSM_T4_iiT6_E1s;
	add.s32 	%r127, %r807, %r806;
	setp.gt.s32 	%p18, %r768, 255;
	@%p18 bra 	$L__BB5_47;
	max.s32 	%r808, %r768, 224;
	sub.s32 	%r809, %r808, %r768;
	add.s32 	%r810, %r809, 31;
	shr.u32 	%r811, %r810, 5;
	add.s32 	%r128, %r811, 1;
	and.b32  	%r129, %r128, 15;
	setp.lt.u32 	%p19, %r810, 480;
	mov.u32 	%r2596, %r768;
	@%p19 bra 	$L__BB5_38;
	and.b32  	%r812, %r128, 268435440;
	neg.s32 	%r2594, %r812;
	shl.b32 	%r814, %r768, 2;
	add.s32 	%r815, %r806, %r814;
	add.s32 	%r817, %r815, %r807;
	add.s32 	%r2593, %r817, 1024;
	mov.u32 	%r2596, %r768;
$L__BB5_37:
	.pragma "nounroll";
	mov.b32 	%r818, 0;
	st.shared.u32 	[%r2593+-1024], %r818;
	st.shared.u32 	[%r2593+-896], %r818;
	st.shared.u32 	[%r2593+-768], %r818;
	st.shared.u32 	[%r2593+-640], %r818;
	st.shared.u32 	[%r2593+-512], %r818;
	st.shared.u32 	[%r2593+-384], %r818;
	st.shared.u32 	[%r2593+-256], %r818;
	st.shared.u32 	[%r2593+-128], %r818;
	st.shared.u32 	[%r2593], %r818;
	st.shared.u32 	[%r2593+128], %r818;
	st.shared.u32 	[%r2593+256], %r818;
	st.shared.u32 	[%r2593+384], %r818;
	st.shared.u32 	[%r2593+512], %r818;
	st.shared.u32 	[%r2593+640], %r818;
	st.shared.u32 	[%r2593+768], %r818;
	st.shared.u32 	[%r2593+896], %r818;
	add.s32 	%r2596, %r2596, 512;
	add.s32 	%r2594, %r2594, 16;
	add.s32 	%r2593, %r2593, 2048;
	setp.ne.s32 	%p20, %r2594, 0;
	@%p20 bra 	$L__BB5_37;
$L__BB5_38:
	setp.eq.s32 	%p21, %r129, 0;
	@%p21 bra 	$L__BB5_47;
	and.b32  	%r139, %r128, 7;
	setp.lt.u32 	%p22, %r129, 8;
	@%p22 bra 	$L__BB5_41;
	shl.b32 	%r819, %r2596, 2;
	add.s32 	%r820, %r127, %r819;
	mov.b32 	%r821, 0;
	st.shared.u32 	[%r820], %r821;
	st.shared.u32 	[%r820+128], %r821;
	st.shared.u32 	[%r820+256], %r821;
	st.shared.u32 	[%r820+384], %r821;
	st.shared.u32 	[%r820+512], %r821;
	st.shared.u32 	[%r820+640], %r821;
	st.shared.u32 	[%r820+768], %r821;
	st.shared.u32 	[%r820+896], %r821;
	add.s32 	%r2596, %r2596, 256;
$L__BB5_41:
	setp.eq.s32 	%p23, %r139, 0;
	@%p23 bra 	$L__BB5_47;
	and.b32  	%r142, %r128, 3;
	setp.lt.u32 	%p24, %r139, 4;
	@%p24 bra 	$L__BB5_44;
	shl.b32 	%r822, %r2596, 2;
	add.s32 	%r823, %r127, %r822;
	mov.b32 	%r824, 0;
	st.shared.u32 	[%r823], %r824;
	st.shared.u32 	[%r823+128], %r824;
	st.shared.u32 	[%r823+256], %r824;
	st.shared.u32 	[%r823+384], %r824;
	add.s32 	%r2596, %r2596, 128;
$L__BB5_44:
	setp.eq.s32 	%p25, %r142, 0;
	@%p25 bra 	$L__BB5_47;
	shl.b32 	%r826, %r2596, 2;
	add.s32 	%r827, %r806, %r826;
	add.s32 	%r2600, %r807, %r827;
	neg.s32 	%r2599, %r142;
$L__BB5_46:
	.pragma "nounroll";
	mov.b32 	%r829, 0;
	st.shared.u32 	[%r2600], %r829;
	add.s32 	%r2600, %r2600, 128;
	add.s32 	%r2599, %r2599, 1;
	setp.ne.s32 	%p26, %r2599, 0;
	@%p26 bra 	$L__BB5_46;
$L__BB5_47:
	bar.warp.sync 	-1;
	setp.gt.u32 	%p27, %r766, 31;
	sub.s32 	%r831, 32, %r766;
	min.u32 	%r151, %r2852, %r831;
	mov.b32 	%r832, -1;
	shl.b32 	%r833, %r832, %r151;
	not.b32 	%r152, %r833;
	sub.s32 	%r153, %r2852, %r151;
	add.s32 	%r2855, %r766, -32;
	mov.b32 	%r2602, 0;
	mov.u32 	%r2601, %r2852;
	mov.u32 	%r2603, %r2602;
	mov.u32 	%r2604, %r2855;
	@%p27 bra 	$L__BB5_50;
	setp.eq.s32 	%p28, %r2852, 0;
	mov.b32 	%r2601, 0;
	mov.u32 	%r2602, %r2601;
	mov.u32 	%r2603, %r2601;
	mov.u32 	%r2604, %r2601;
	@%p28 bra 	$L__BB5_50;
	shr.u32 	%r836, %r2576, %r766;
	and.b32  	%r2603, %r836, %r152;
	mov.u32 	%r2601, %r153;
	mov.u32 	%r2602, %r151;
$L__BB5_50:
	setp.gt.u32 	%p29, %r2604, 31;
	@%p29 bra 	$L__BB5_53;
	setp.eq.s32 	%p30, %r2601, 0;
	@%p30 bra 	$L__BB5_53;
	sub.s32 	%r837, 32, %r2604;
	min.u32 	%r838, %r2601, %r837;
	mov.b32 	%r839, -1;
	shl.b32 	%r840, %r839, %r838;
	not.b32 	%r841, %r840;
	shr.u32 	%r842, %r2577, %r2604;
	and.b32  	%r843, %r842, %r841;
	shl.b32 	%r844, %r843, %r2602;
	or.b32  	%r2603, %r844, %r2603;
$L__BB5_53:
	shl.b32 	%r846, %r2603, 2;
	add.s32 	%r847, %r127, %r846;
	atom.shared.add.u32 	%r848, [%r847], 1;
	mov.b32 	%r2607, 0;
	mov.u32 	%r2606, %r2852;
	mov.u32 	%r2608, %r2607;
	mov.u32 	%r2609, %r2855;
	@%p27 bra 	$L__BB5_56;
	setp.eq.s32 	%p32, %r2852, 0;
	mov.b32 	%r2606, 0;
	mov.u32 	%r2607, %r2606;
	mov.u32 	%r2608, %r2606;
	mov.u32 	%r2609, %r2606;
	@%p32 bra 	$L__BB5_56;
	shr.u32 	%r851, %r2574, %r766;
	and.b32  	%r2608, %r851, %r152;
	mov.u32 	%r2606, %r153;
	mov.u32 	%r2607, %r151;
$L__BB5_56:
	setp.gt.u32 	%p33, %r2609, 31;
	@%p33 bra 	$L__BB5_59;
	setp.eq.s32 	%p34, %r2606, 0;
	@%p34 bra 	$L__BB5_59;
	sub.s32 	%r852, 32, %r2609;
	min.u32 	%r853, %r2606, %r852;
	mov.b32 	%r854, -1;
	shl.b32 	%r855, %r854, %r853;
	not.b32 	%r856, %r855;
	shr.u32 	%r857, %r2575, %r2609;
	and.b32  	%r858, %r857, %r856;
	shl.b32 	%r859, %r858, %r2607;
	or.b32  	%r2608, %r859, %r2608;
$L__BB5_59:
	shl.b32 	%r861, %r2608, 2;
	add.s32 	%r862, %r127, %r861;
	atom.shared.add.u32 	%r863, [%r862], 1;
	mov.b32 	%r2612, 0;
	mov.u32 	%r2611, %r2852;
	mov.u32 	%r2613, %r2612;
	mov.u32 	%r2614, %r2855;
	@%p27 bra 	$L__BB5_62;
	setp.eq.s32 	%p36, %r2852, 0;
	mov.b32 	%r2611, 0;
	mov.u32 	%r2612, %r2611;
	mov.u32 	%r2613, %r2611;
	mov.u32 	%r2614, %r2611;
	@%p36 bra 	$L__BB5_62;
	shr.u32 	%r866, %r2572, %r766;
	and.b32  	%r2613, %r866, %r152;
	mov.u32 	%r2611, %r153;
	mov.u32 	%r2612, %r151;
$L__BB5_62:
	setp.gt.u32 	%p37, %r2614, 31;
	@%p37 bra 	$L__BB5_65;
	setp.eq.s32 	%p38, %r2611, 0;
	@%p38 bra 	$L__BB5_65;
	sub.s32 	%r867, 32, %r2614;
	min.u32 	%r868, %r2611, %r867;
	mov.b32 	%r869, -1;
	shl.b32 	%r870, %r869, %r868;
	not.b32 	%r871, %r870;
	shr.u32 	%r872, %r2573, %r2614;
	and.b32  	%r873, %r872, %r871;
	shl.b32 	%r874, %r873, %r2612;
	or.b32  	%r2613, %r874, %r2613;
$L__BB5_65:
	shl.b32 	%r876, %r2613, 2;
	add.s32 	%r877, %r127, %r876;
	atom.shared.add.u32 	%r878, [%r877], 1;
	mov.b32 	%r2617, 0;
	mov.u32 	%r2616, %r2852;
	mov.u32 	%r2618, %r2617;
	mov.u32 	%r2619, %r2855;
	@%p27 bra 	$L__BB5_68;
	setp.eq.s32 	%p40, %r2852, 0;
	mov.b32 	%r2616, 0;
	mov.u32 	%r2617, %r2616;
	mov.u32 	%r2618, %r2616;
	mov.u32 	%r2619, %r2616;
	@%p40 bra 	$L__BB5_68;
	shr.u32 	%r881, %r2570, %r766;
	and.b32  	%r2618, %r881, %r152;
	mov.u32 	%r2616, %r153;
	mov.u32 	%r2617, %r151;
$L__BB5_68:
	setp.gt.u32 	%p41, %r2619, 31;
	@%p41 bra 	$L__BB5_71;
	setp.eq.s32 	%p42, %r2616, 0;
	@%p42 bra 	$L__BB5_71;
	sub.s32 	%r882, 32, %r2619;
	min.u32 	%r883, %r2616, %r882;
	mov.b32 	%r884, -1;
	shl.b32 	%r885, %r884, %r883;
	not.b32 	%r886, %r885;
	shr.u32 	%r887, %r2571, %r2619;
	and.b32  	%r888, %r887, %r886;
	shl.b32 	%r889, %r888, %r2617;
	or.b32  	%r2618, %r889, %r2618;
$L__BB5_71:
	shl.b32 	%r891, %r2618, 2;
	add.s32 	%r892, %r127, %r891;
	atom.shared.add.u32 	%r893, [%r892], 1;
	mov.b32 	%r2622, 0;
	mov.u32 	%r2621, %r2852;
	mov.u32 	%r2623, %r2622;
	mov.u32 	%r2624, %r2855;
	@%p27 bra 	$L__BB5_74;
	setp.eq.s32 	%p44, %r2852, 0;
	mov.b32 	%r2621, 0;
	mov.u32 	%r2622, %r2621;
	mov.u32 	%r2623, %r2621;
	mov.u32 	%r2624, %r2621;
	@%p44 bra 	$L__BB5_74;
	shr.u32 	%r896, %r2568, %r766;
	and.b32  	%r2623, %r896, %r152;
	mov.u32 	%r2621, %r153;
	mov.u32 	%r2622, %r151;
$L__BB5_74:
	setp.gt.u32 	%p45, %r2624, 31;
	@%p45 bra 	$L__BB5_77;
	setp.eq.s32 	%p46, %r2621, 0;
	@%p46 bra 	$L__BB5_77;
	sub.s32 	%r897, 32, %r2624;
	min.u32 	%r898, %r2621, %r897;
	mov.b32 	%r899, -1;
	shl.b32 	%r900, %r899, %r898;
	not.b32 	%r901, %r900;
	shr.u32 	%r902, %r2569, %r2624;
	and.b32  	%r903, %r902, %r901;
	shl.b32 	%r904, %r903, %r2622;
	or.b32  	%r2623, %r904, %r2623;
$L__BB5_77:
	shl.b32 	%r906, %r2623, 2;
	add.s32 	%r907, %r127, %r906;
	atom.shared.add.u32 	%r908, [%r907], 1;
	mov.b32 	%r2627, 0;
	mov.u32 	%r2626, %r2852;
	mov.u32 	%r2628, %r2627;
	mov.u32 	%r2629, %r2855;
	@%p27 bra 	$L__BB5_80;
	setp.eq.s32 	%p48, %r2852, 0;
	mov.b32 	%r2626, 0;
	mov.u32 	%r2627, %r2626;
	mov.u32 	%r2628, %r2626;
	mov.u32 	%r2629, %r2626;
	@%p48 bra 	$L__BB5_80;
	shr.u32 	%r911, %r2566, %r766;
	and.b32  	%r2628, %r911, %r152;
	mov.u32 	%r2626, %r153;
	mov.u32 	%r2627, %r151;
$L__BB5_80:
	setp.gt.u32 	%p49, %r2629, 31;
	@%p49 bra 	$L__BB5_83;
	setp.eq.s32 	%p50, %r2626, 0;
	@%p50 bra 	$L__BB5_83;
	sub.s32 	%r912, 32, %r2629;
	min.u32 	%r913, %r2626, %r912;
	mov.b32 	%r914, -1;
	shl.b32 	%r915, %r914, %r913;
	not.b32 	%r916, %r915;
	shr.u32 	%r917, %r2567, %r2629;
	and.b32  	%r918, %r917, %r916;
	shl.b32 	%r919, %r918, %r2627;
	or.b32  	%r2628, %r919, %r2628;
$L__BB5_83:
	shl.b32 	%r921, %r2628, 2;
	add.s32 	%r922, %r127, %r921;
	atom.shared.add.u32 	%r923, [%r922], 1;
	mov.b32 	%r2632, 0;
	mov.u32 	%r2631, %r2852;
	mov.u32 	%r2633, %r2632;
	mov.u32 	%r2634, %r2855;
	@%p27 bra 	$L__BB5_86;
	setp.eq.s32 	%p52, %r2852, 0;
	mov.b32 	%r2631, 0;
	mov.u32 	%r2632, %r2631;
	mov.u32 	%r2633, %r2631;
	mov.u32 	%r2634, %r2631;
	@%p52 bra 	$L__BB5_86;
	shr.u32 	%r926, %r2564, %r766;
	and.b32  	%r2633, %r926, %r152;
	mov.u32 	%r2631, %r153;
	mov.u32 	%r2632, %r151;
$L__BB5_86:
	setp.gt.u32 	%p53, %r2634, 31;
	@%p53 bra 	$L__BB5_89;
	setp.eq.s32 	%p54, %r2631, 0;
	@%p54 bra 	$L__BB5_89;
	sub.s32 	%r927, 32, %r2634;
	min.u32 	%r928, %r2631, %r927;
	mov.b32 	%r929, -1;
	shl.b32 	%r930, %r929, %r928;
	not.b32 	%r931, %r930;
	shr.u32 	%r932, %r2565, %r2634;
	and.b32  	%r933, %r932, %r931;
	shl.b32 	%r934, %r933, %r2632;
	or.b32  	%r2633, %r934, %r2633;
$L__BB5_89:
	shl.b32 	%r936, %r2633, 2;
	add.s32 	%r937, %r127, %r936;
	atom.shared.add.u32 	%r938, [%r937], 1;
	mov.b32 	%r2637, 0;
	mov.u32 	%r2636, %r2852;
	mov.u32 	%r2638, %r2637;
	mov.u32 	%r2639, %r2855;
	@%p27 bra 	$L__BB5_92;
	setp.eq.s32 	%p56, %r2852, 0;
	mov.b32 	%r2636, 0;
	mov.u32 	%r2637, %r2636;
	mov.u32 	%r2638, %r2636;
	mov.u32 	%r2639, %r2636;
	@%p56 bra 	$L__BB5_92;
	shr.u32 	%r941, %r2578, %r766;
	and.b32  	%r2638, %r941, %r152;
	mov.u32 	%r2636, %r153;
	mov.u32 	%r2637, %r151;
$L__BB5_92:
	setp.gt.u32 	%p57, %r2639, 31;
	@%p57 bra 	$L__BB5_95;
	setp.eq.s32 	%p58, %r2636, 0;
	@%p58 bra 	$L__BB5_95;
	sub.s32 	%r942, 32, %r2639;
	min.u32 	%r943, %r2636, %r942;
	mov.b32 	%r944, -1;
	shl.b32 	%r945, %r944, %r943;
	not.b32 	%r946, %r945;
	shr.u32 	%r947, %r2563, %r2639;
	and.b32  	%r948, %r947, %r946;
	shl.b32 	%r949, %r948, %r2637;
	or.b32  	%r2638, %r949, %r2638;
$L__BB5_95:
	shl.b32 	%r951, %r2638, 2;
	add.s32 	%r952, %r127, %r951;
	atom.shared.add.u32 	%r953, [%r952], 1;
	mov.b32 	%r2642, 0;
	mov.u32 	%r2641, %r2852;
	mov.u32 	%r2643, %r2642;
	mov.u32 	%r2644, %r2855;
	@%p27 bra 	$L__BB5_98;
	setp.eq.s32 	%p60, %r2852, 0;
	mov.b32 	%r2641, 0;
	mov.u32 	%r2642, %r2641;
	mov.u32 	%r2643, %r2641;
	mov.u32 	%r2644, %r2641;
	@%p60 bra 	$L__BB5_98;
	shr.u32 	%r956, %r2580, %r766;
	and.b32  	%r2643, %r956, %r152;
	mov.u32 	%r2641, %r153;
	mov.u32 	%r2642, %r151;
$L__BB5_98:
	setp.gt.u32 	%p61, %r2644, 31;
	@%p61 bra 	$L__BB5_101;
	setp.eq.s32 	%p62, %r2641, 0;
	@%p62 bra 	$L__BB5_101;
	sub.s32 	%r957, 32, %r2644;
	min.u32 	%r958, %r2641, %r957;
	mov.b32 	%r959, -1;
	shl.b32 	%r960, %r959, %r958;
	not.b32 	%r961, %r960;
	shr.u32 	%r962, %r2579, %r2644;
	and.b32  	%r963, %r962, %r961;
	shl.b32 	%r964, %r963, %r2642;
	or.b32  	%r2643, %r964, %r2643;
$L__BB5_101:
	shl.b32 	%r966, %r2643, 2;
	add.s32 	%r967, %r127, %r966;
	atom.shared.add.u32 	%r968, [%r967], 1;
	mov.b32 	%r2647, 0;
	mov.u32 	%r2646, %r2852;
	mov.u32 	%r2648, %r2647;
	mov.u32 	%r2649, %r2855;
	@%p27 bra 	$L__BB5_104;
	setp.eq.s32 	%p64, %r2852, 0;
	mov.b32 	%r2646, 0;
	mov.u32 	%r2647, %r2646;
	mov.u32 	%r2648, %r2646;
	mov.u32 	%r2649, %r2646;
	@%p64 bra 	$L__BB5_104;
	shr.u32 	%r971, %r2582, %r766;
	and.b32  	%r2648, %r971, %r152;
	mov.u32 	%r2646, %r153;
	mov.u32 	%r2647, %r151;
$L__BB5_104:
	setp.gt.u32 	%p65, %r2649, 31;
	@%p65 bra 	$L__BB5_107;
	setp.eq.s32 	%p66, %r2646, 0;
	@%p66 bra 	$L__BB5_107;
	sub.s32 	%r972, 32, %r2649;
	min.u32 	%r973, %r2646, %r972;
	mov.b32 	%r974, -1;
	shl.b32 	%r975, %r974, %r973;
	not.b32 	%r976, %r975;
	shr.u32 	%r977, %r2581, %r2649;
	and.b32  	%r978, %r977, %r976;
	shl.b32 	%r979, %r978, %r2647;
	or.b32  	%r2648, %r979, %r2648;
$L__BB5_107:
	shl.b32 	%r981, %r2648, 2;
	add.s32 	%r982, %r127, %r981;
	atom.shared.add.u32 	%r983, [%r982], 1;
	mov.b32 	%r2652, 0;
	mov.u32 	%r2651, %r2852;
	mov.u32 	%r2653, %r2652;
	mov.u32 	%r2654, %r2855;
	@%p27 bra 	$L__BB5_110;
	setp.eq.s32 	%p68, %r2852, 0;
	mov.b32 	%r2651, 0;
	mov.u32 	%r2652, %r2651;
	mov.u32 	%r2653, %r2651;
	mov.u32 	%r2654, %r2651;
	@%p68 bra 	$L__BB5_110;
	shr.u32 	%r986, %r2584, %r766;
	and.b32  	%r2653, %r986, %r152;
	mov.u32 	%r2651, %r153;
	mov.u32 	%r2652, %r151;
$L__BB5_110:
	setp.gt.u32 	%p69, %r2654, 31;
	@%p69 bra 	$L__BB5_113;
	setp.eq.s32 	%p70, %r2651, 0;
	@%p70 bra 	$L__BB5_113;
	sub.s32 	%r987, 32, %r2654;
	min.u32 	%r988, %r2651, %r987;
	mov.b32 	%r989, -1;
	shl.b32 	%r990, %r989, %r988;
	not.b32 	%r991, %r990;
	shr.u32 	%r992, %r2583, %r2654;
	and.b32  	%r993, %r992, %r991;
	shl.b32 	%r994, %r993, %r2652;
	or.b32  	%r2653, %r994, %r2653;
$L__BB5_113:
	shl.b32 	%r996, %r2653, 2;
	add.s32 	%r997, %r127, %r996;
	atom.shared.add.u32 	%r998, [%r997], 1;
	mov.b32 	%r2657, 0;
	mov.u32 	%r2656, %r2852;
	mov.u32 	%r2658, %r2657;
	mov.u32 	%r2659, %r2855;
	@%p27 bra 	$L__BB5_116;
	setp.eq.s32 	%p72, %r2852, 0;
	mov.b32 	%r2656, 0;
	mov.u32 	%r2657, %r2656;
	mov.u32 	%r2658, %r2656;
	mov.u32 	%r2659, %r2656;
	@%p72 bra 	$L__BB5_116;
	shr.u32 	%r1001, %r2586, %r766;
	and.b32  	%r2658, %r1001, %r152;
	mov.u32 	%r2656, %r153;
	mov.u32 	%r2657, %r151;
$L__BB5_116:
	setp.gt.u32 	%p73, %r2659, 31;
	@%p73 bra 	$L__BB5_119;
	setp.eq.s32 	%p74, %r2656, 0;
	@%p74 bra 	$L__BB5_119;
	sub.s32 	%r1002, 32, %r2659;
	min.u32 	%r1003, %r2656, %r1002;
	mov.b32 	%r1004, -1;
	shl.b32 	%r1005, %r1004, %r1003;
	not.b32 	%r1006, %r1005;
	shr.u32 	%r1007, %r2585, %r2659;
	and.b32  	%r1008, %r1007, %r1006;
	shl.b32 	%r1009, %r1008, %r2657;
	or.b32  	%r2658, %r1009, %r2658;
$L__BB5_119:
	shl.b32 	%r1011, %r2658, 2;
	add.s32 	%r1012, %r127, %r1011;
	atom.shared.add.u32 	%r1013, [%r1012], 1;
	mov.b32 	%r2662, 0;
	mov.u32 	%r2661, %r2852;
	mov.u32 	%r2663, %r2662;
	mov.u32 	%r2664, %r2855;
	@%p27 bra 	$L__BB5_122;
	setp.eq.s32 	%p76, %r2852, 0;
	mov.b32 	%r2661, 0;
	mov.u32 	%r2662, %r2661;
	mov.u32 	%r2663, %r2661;
	mov.u32 	%r2664, %r2661;
	@%p76 bra 	$L__BB5_122;
	shr.u32 	%r1016, %r2588, %r766;
	and.b32  	%r2663, %r1016, %r152;
	mov.u32 	%r2661, %r153;
	mov.u32 	%r2662, %r151;
$L__BB5_122:
	setp.gt.u32 	%p77, %r2664, 31;
	@%p77 bra 	$L__BB5_125;
	setp.eq.s32 	%p78, %r2661, 0;
	@%p78 bra 	$L__BB5_125;
	sub.s32 	%r1017, 32, %r2664;
	min.u32 	%r1018, %r2661, %r1017;
	mov.b32 	%r1019, -1;
	shl.b32 	%r1020, %r1019, %r1018;
	not.b32 	%r1021, %r1020;
	shr.u32 	%r1022, %r2587, %r2664;
	and.b32  	%r1023, %r1022, %r1021;
	shl.b32 	%r1024, %r1023, %r2662;
	or.b32  	%r2663, %r1024, %r2663;
$L__BB5_125:
	shl.b32 	%r1026, %r2663, 2;
	add.s32 	%r1027, %r127, %r1026;
	atom.shared.add.u32 	%r1028, [%r1027], 1;
	mov.b32 	%r2667, 0;
	mov.u32 	%r2666, %r2852;
	mov.u32 	%r2668, %r2667;
	mov.u32 	%r2669, %r2855;
	@%p27 bra 	$L__BB5_128;
	setp.eq.s32 	%p80, %r2852, 0;
	mov.b32 	%r2666, 0;
	mov.u32 	%r2667, %r2666;
	mov.u32 	%r2668, %r2666;
	mov.u32 	%r2669, %r2666;
	@%p80 bra 	$L__BB5_128;
	shr.u32 	%r1031, %r2590, %r766;
	and.b32  	%r2668, %r1031, %r152;
	mov.u32 	%r2666, %r153;
	mov.u32 	%r2667, %r151;
$L__BB5_128:
	setp.gt.u32 	%p81, %r2669, 31;
	@%p81 bra 	$L__BB5_131;
	setp.eq.s32 	%p82, %r2666, 0;
	@%p82 bra 	$L__BB5_131;
	sub.s32 	%r1032, 32, %r2669;
	min.u32 	%r1033, %r2666, %r1032;
	mov.b32 	%r1034, -1;
	shl.b32 	%r1035, %r1034, %r1033;
	not.b32 	%r1036, %r1035;
	shr.u32 	%r1037, %r2589, %r2669;
	and.b32  	%r1038, %r1037, %r1036;
	shl.b32 	%r1039, %r1038, %r2667;
	or.b32  	%r2668, %r1039, %r2668;
$L__BB5_131:
	shl.b32 	%r1041, %r2668, 2;
	add.s32 	%r1042, %r127, %r1041;
	atom.shared.add.u32 	%r1043, [%r1042], 1;
	mov.b32 	%r2672, 0;
	mov.u32 	%r2671, %r2852;
	mov.u32 	%r2673, %r2672;
	mov.u32 	%r2674, %r2855;
	@%p27 bra 	$L__BB5_134;
	setp.eq.s32 	%p84, %r2852, 0;
	mov.b32 	%r2671, 0;
	mov.u32 	%r2672, %r2671;
	mov.u32 	%r2673, %r2671;
	mov.u32 	%r2674, %r2671;
	@%p84 bra 	$L__BB5_134;
	shr.u32 	%r1046, %r2592, %r766;
	and.b32  	%r2673, %r1046, %r152;
	mov.u32 	%r2671, %r153;
	mov.u32 	%r2672, %r151;
$L__BB5_134:
	setp.gt.u32 	%p85, %r2674, 31;
	@%p85 bra 	$L__BB5_137;
	setp.eq.s32 	%p86, %r2671, 0;
	@%p86 bra 	$L__BB5_137;
	sub.s32 	%r1047, 32, %r2674;
	min.u32 	%r1048, %r2671, %r1047;
	mov.b32 	%r1049, -1;
	shl.b32 	%r1050, %r1049, %r1048;
	not.b32 	%r1051, %r1050;
	shr.u32 	%r1052, %r2591, %r2674;
	and.b32  	%r1053, %r1052, %r1051;
	shl.b32 	%r1054, %r1053, %r2672;
	or.b32  	%r2673, %r1054, %r2673;
$L__BB5_137:
	shl.b32 	%r1056, %r2673, 2;
	add.s32 	%r1057, %r127, %r1056;
	atom.shared.add.u32 	%r1058, [%r1057], 1;
	bar.sync 	0;
	setp.gt.u32 	%p87, %r1, 255;
	shl.b32 	%r1059, %r1, 2;
	add.s32 	%r260, %r807, %r1059;
	mov.b32 	%r2676, 0;
	@%p87 bra 	$L__BB5_139;
	ld.shared.u32 	%r1061, [%r260];
	mov.b32 	%r1062, 0;
	st.shared.u32 	[%r260], %r1062;
	ld.shared.u32 	%r1063, [%r260+1024];
	st.shared.u32 	[%r260+1024], %r1061;
	add.s32 	%r1064, %r1063, %r1061;
	ld.shared.u32 	%r1065, [%r260+2048];
	st.shared.u32 	[%r260+2048], %r1064;
	add.s32 	%r1066, %r1065, %r1064;
	ld.shared.u32 	%r1067, [%r260+3072];
	st.shared.u32 	[%r260+3072], %r1066;
	add.s32 	%r1068, %r1067, %r1066;
	ld.shared.u32 	%r1069, [%r260+4096];
	st.shared.u32 	[%r260+4096], %r1068;
	add.s32 	%r1070, %r1069, %r1068;
	ld.shared.u32 	%r1071, [%r260+5120];
	st.shared.u32 	[%r260+5120], %r1070;
	add.s32 	%r1072, %r1071, %r1070;
	ld.shared.u32 	%r1073, [%r260+6144];
	st.shared.u32 	[%r260+6144], %r1072;
	add.s32 	%r1074, %r1073, %r1072;
	ld.shared.u32 	%r1075, [%r260+7168];
	st.shared.u32 	[%r260+7168], %r1074;
	add.s32 	%r1076, %r1075, %r1074;
	ld.shared.u32 	%r1077, [%r260+8192];
	st.shared.u32 	[%r260+8192], %r1076;
	add.s32 	%r1078, %r1077, %r1076;
	ld.shared.u32 	%r1079, [%r260+9216];
	st.shared.u32 	[%r260+9216], %r1078;
	add.s32 	%r1080, %r1079, %r1078;
	ld.shared.u32 	%r1081, [%r260+10240];
	st.shared.u32 	[%r260+10240], %r1080;
	add.s32 	%r1082, %r1081, %r1080;
	ld.shared.u32 	%r1083, [%r260+11264];
	st.shared.u32 	[%r260+11264], %r1082;
	add.s32 	%r2676, %r1083, %r1082;
$L__BB5_139:
	shl.b32 	%r1084, %r4, 8;
	add.s32 	%r1085, %r1084, %r1;
	mul.wide.s32 	%rd28, %r1085, 4;
	add.s64 	%rd5, %rd2, %rd28;
	@%p87 bra 	$L__BB5_141;
	or.b32  	%r1086, %r2676, 1073741824;
	st.volatile.global.u32 	[%rd5], %r1086;
$L__BB5_141:
	ld.param.u64 	%rd107, [_ZN3cub18CUB_300001_SM_10006detail10radix_sort29DeviceRadixSortOnesweepKernelINS1_5radix10policy_hubI6edge_tNS0_8NullTypeEjE10Policy1000ELNS0_9SortOrderE0ES6_S7_jii17edge_decomposer_tEEvPT5_SD_PT3_PKSE_PT1_PKSI_PT2_PKSM_T4_iiT6__param_3];
	ld.param.u64 	%rd104, [_ZN3cub18CUB_300001_SM_10006detail10radix_sort29DeviceRadixSortOnesweepKernelINS1_5radix10policy_hubI6edge_tNS0_8NullTypeEjE10Policy1000ELNS0_9SortOrderE0ES6_S7_jii17edge_decomposer_tEEvPT5_SD_PT3_PKSE_PT1_PKSI_PT2_PKSM_T4_iiT6__param_2];
	setp.lt.u32 	%p89, %r1, 256;
	setp.eq.s32 	%p90, %r2676, 5760;
	and.pred  	%p91, %p89, %p90;
	selp.u32 	%r1087, 1, 0, %p91;
	{ 
	.reg .pred 	%p1; 
	.reg .pred 	%p2; 
	setp.ne.u32 	%p1, %r1087, 0; 
	bar.red.or.pred 	%p2, 0, %p1; 
	selp.u32 	%r1088, 1, 0, %p2; 
	}
	setp.eq.s32 	%p92, %r1088, 0;
	cvta.to.global.u64 	%rd29, %rd104;
	mul.wide.u32 	%rd30, %r1, 4;
	add.s64 	%rd6, %rd29, %rd30;
	cvta.to.global.u64 	%rd31, %rd107;
	add.s64 	%rd7, %rd31, %rd30;
	@%p92 bra 	$L__BB5_191;
	mov.b32 	%r2678, 0;
	mov.u32 	%r2677, %r2852;
	mov.u32 	%r2679, %r2678;
	mov.u32 	%r2680, %r2855;
	@%p27 bra 	$L__BB5_145;
	setp.eq.s32 	%p94, %r2852, 0;
	mov.b32 	%r2677, 0;
	mov.u32 	%r2678, %r2677;
	mov.u32 	%r2679, %r2677;
	mov.u32 	%r2680, %r2677;
	@%p94 bra 	$L__BB5_145;
	shr.u32 	%r1092, %r2576, %r766;
	and.b32  	%r2679, %r1092, %r152;
	mov.u32 	%r2677, %r153;
	mov.u32 	%r2678, %r151;
$L__BB5_145:
	setp.gt.u32 	%p95, %r2680, 31;
	@%p95 bra 	$L__BB5_148;
	setp.eq.s32 	%p96, %r2677, 0;
	@%p96 bra 	$L__BB5_148;
	sub.s32 	%r1093, 32, %r2680;
	min.u32 	%r1094, %r2677, %r1093;
	mov.b32 	%r1095, -1;
	shl.b32 	%r1096, %r1095, %r1094;
	not.b32 	%r1097, %r1096;
	shr.u32 	%r1098, %r2577, %r2680;
	and.b32  	%r1099, %r1098, %r1097;
	shl.b32 	%r1100, %r1099, %r2678;
	or.b32  	%r2679, %r1100, %r2679;
$L__BB5_148:
	setp.gt.u32 	%p98, %r1, %r2679;
	selp.b32 	%r270, 5760, 0, %p98;
	@%p87 bra 	$L__BB5_156;
	ld.global.u32 	%r1101, [%rd7];
	sub.s32 	%r2685, %r1101, %r270;
	st.shared.u32 	[%r260+46080], %r2685;
	setp.lt.s32 	%p99, %r4, 1;
	mov.u32 	%r2686, %r2676;
	@%p99 bra 	$L__BB5_155;
	mov.b32 	%r2683, -1;
	mov.u32 	%r2682, %r4;
	mov.u32 	%r2686, %r2676;
$L__BB5_151:
	add.s32 	%r275, %r2682, -1;
	shl.b32 	%r1103, %r275, 8;
	add.s32 	%r1104, %r1103, %r1;
	mul.wide.s32 	%rd32, %r1104, 4;
	add.s64 	%rd8, %rd2, %rd32;
$L__BB5_152:
	membar.cta;
	ld.volatile.global.u32 	%r276, [%rd8];
	setp.eq.s32 	%p100, %r276, 0;
	@%p100 bra 	$L__BB5_152;
	and.b32  	%r1105, %r276, 1073741823;
	add.s32 	%r2686, %r1105, %r2686;
	setp.gt.s32 	%p101, %r276, -1;
	vote.sync.ballot.b32 	%r2683, %p101, %r2683;
	setp.gt.u32 	%p103, %r2682, 1;
	and.pred  	%p104, %p101, %p103;
	mov.u32 	%r2682, %r275;
	@%p104 bra 	$L__BB5_151;
	ld.shared.u32 	%r2685, [%r260+46080];
$L__BB5_155:
	or.b32  	%r1106, %r2686, -2147483648;
	st.volatile.global.u32 	[%rd5], %r1106;
	sub.s32 	%r1107, %r2686, %r2676;
	add.s32 	%r1108, %r1107, %r2685;
	st.shared.u32 	[%r260+46080], %r1108;
$L__BB5_156:
	ld.param.u64 	%rd105, [_ZN3cub18CUB_300001_SM_10006detail10radix_sort29DeviceRadixSortOnesweepKernelINS1_5radix10policy_hubI6edge_tNS0_8NullTypeEjE10Policy1000ELNS0_9SortOrderE0ES6_S7_jii17edge_decomposer_tEEvPT5_SD_PT3_PKSE_PT1_PKSI_PT2_PKSM_T4_iiT6__param_2];
	setp.lt.s32 	%p106, %r6, %r765;
	setp.eq.s64 	%p107, %rd105, 0;
	or.pred  	%p108, %p107, %p106;
	or.pred  	%p109, %p87, %p108;
	@%p109 bra 	$L__BB5_158;
	ld.shared.u32 	%r1109, [%r260+46080];
	add.s32 	%r1110, %r270, %r2676;
	add.s32 	%r1111, %r1110, %r1109;
	st.global.u32 	[%rd6], %r1111;
$L__BB5_158:
	setp.gt.s32 	%p110, %r6, %r765;
	bar.sync 	0;
	shl.b32 	%r1112, %r2679, 2;
	mov.u32 	%r1113, _ZZN3cub18CUB_300001_SM_10006detail10radix_sort29DeviceRadixSortOnesweepKernelINS1_5radix10policy_hubI6edge_tNS0_8NullTypeEjE10Policy1000ELNS0_9SortOrderE0ES6_S7_jii17edge_decomposer_tEEvPT5_SD_PT3_PKSE_PT1_PKSI_PT2_PKSM_T4_iiT6_E1s;
	add.s32 	%r1114, %r1113, %r1112;
	ld.shared.u32 	%rd9, [%r1114+46080];
	@%p110 bra 	$L__BB5_160;
	and.b32  	%r1115, %r1, 31;
	and.b32  	%r1116, %r1, 992;
	mul.lo.s32 	%r1117, %r1116, 15;
	or.b32  	%r1118, %r1117, %r1115;
	cvt.u64.u32 	%rd33, %r1118;
	add.s64 	%rd34, %rd33, %rd9;
	shl.b64 	%rd35, %rd34, 3;
	add.s64 	%rd36, %rd1, %rd35;
	st.global.u32 	[%rd36], %r2577;
	st.global.u32 	[%rd36+4], %r2576;
	st.global.u32 	[%rd36+256], %r2575;
	st.global.u32 	[%rd36+260], %r2574;
	st.global.u32 	[%rd36+512], %r2573;
	st.global.u32 	[%rd36+516], %r2572;
	st.global.u32 	[%rd36+768], %r2571;
	st.global.u32 	[%rd36+772], %r2570;
	st.global.u32 	[%rd36+1024], %r2569;
	st.global.u32 	[%rd36+1028], %r2568;
	st.global.u32 	[%rd36+1280], %r2567;
	st.global.u32 	[%rd36+1284], %r2566;
	st.global.u32 	[%rd36+1536], %r2565;
	st.global.u32 	[%rd36+1540], %r2564;
	st.global.u32 	[%rd36+1792], %r2563;
	st.global.u32 	[%rd36+1796], %r2578;
	st.global.u32 	[%rd36+2048], %r2579;
	st.global.u32 	[%rd36+2052], %r2580;
	st.global.u32 	[%rd36+2304], %r2581;
	st.global.u32 	[%rd36+2308], %r2582;
	st.global.u32 	[%rd36+2560], %r2583;
	st.global.u32 	[%rd36+2564], %r2584;
	st.global.u32 	[%rd36+2816], %r2585;
	st.global.u32 	[%rd36+2820], %r2586;
	st.global.u32 	[%rd36+3072], %r2587;
	st.global.u32 	[%rd36+3076], %r2588;
	st.global.u32 	[%rd36+3328], %r2589;
	st.global.u32 	[%rd36+3332], %r2590;
	st.global.u32 	[%rd36+3584], %r2591;
	st.global.u32 	[%rd36+3588], %r2592;
	bra.uni 	$L__BB5_190;
$L__BB5_160:
	mad.lo.s32 	%r282, %r4, -5760, %r765;
	and.b32  	%r1119, %r1, 31;
	and.b32  	%r1120, %r1, 992;
	mul.lo.s32 	%r1121, %r1120, 15;
	or.b32  	%r283, %r1121, %r1119;
	setp.ge.s32 	%p111, %r283, %r282;
	cvt.u64.u32 	%rd37, %r283;
	add.s64 	%rd38, %rd37, %rd9;
	shl.b64 	%rd39, %rd38, 3;
	add.s64 	%rd10, %rd1, %rd39;
	@%p111 bra 	$L__BB5_162;
	st.global.u32 	[%rd10], %r2577;
	st.global.u32 	[%rd10+4], %r2576;
$L__BB5_162:
	add.s32 	%r1122, %r283, 32;
	setp.ge.s32 	%p112, %r1122, %r282;
	@%p112 bra 	$L__BB5_164;
	st.global.u32 	[%rd10+256], %r2575;
	st.global.u32 	[%rd10+260], %r2574;
$L__BB5_164:
	add.s32 	%r1123, %r283, 64;
	setp.ge.s32 	%p113, %r1123, %r282;
	@%p113 bra 	$L__BB5_166;
	st.global.u32 	[%rd10+512], %r2573;
	st.global.u32 	[%rd10+516], %r2572;
$L__BB5_166:
	add.s32 	%r1124, %r283, 96;
	setp.ge.s32 	%p114, %r1124, %r282;
	@%p114 bra 	$L__BB5_168;
	st.global.u32 	[%rd10+768], %r2571;
	st.global.u32 	[%rd10+772], %r2570;
$L__BB5_168:
	add.s32 	%r1125, %r283, 128;
	setp.ge.s32 	%p115, %r1125, %r282;
	@%p115 bra 	$L__BB5_170;
	st.global.u32 	[%rd10+1024], %r2569;
	st.global.u32 	[%rd10+1028], %r2568;
$L__BB5_170:
	add.s32 	%r1126, %r283, 160;
	setp.ge.s32 	%p116, %r1126, %r282;
	@%p116 bra 	$L__BB5_172;
	st.global.u32 	[%rd10+1280], %r2567;
	st.global.u32 	[%rd10+1284], %r2566;
$L__BB5_172:
	add.s32 	%r1127, %r283, 192;
	setp.ge.s32 	%p117, %r1127, %r282;
	@%p117 bra 	$L__BB5_174;
	st.global.u32 	[%rd10+1536], %r2565;
	st.global.u32 	[%rd10+1540], %r2564;
$L__BB5_174:
	add.s32 	%r1128, %r283, 224;
	setp.ge.s32 	%p118, %r1128, %r282;
	@%p118 bra 	$L__BB5_176;
	st.global.u32 	[%rd10+1792], %r2563;
	st.global.u32 	[%rd10+1796], %r2578;
$L__BB5_176:
	add.s32 	%r1129, %r283, 256;
	setp.ge.s32 	%p119, %r1129, %r282;
	@%p119 bra 	$L__BB5_178;
	st.global.u32 	[%rd10+2048], %r2579;
	st.global.u32 	[%rd10+2052], %r2580;
$L__BB5_178:
	add.s32 	%r1130, %r283, 288;
	setp.ge.s32 	%p120, %r1130, %r282;
	@%p120 bra 	$L__BB5_180;
	st.global.u32 	[%rd10+2304], %r2581;
	st.global.u32 	[%rd10+2308], %r2582;
$L__BB5_180:
	add.s32 	%r1131, %r283, 320;
	setp.ge.s32 	%p121, %r1131, %r282;
	@%p121 bra 	$L__BB5_182;
	st.global.u32 	[%rd10+2560], %r2583;
	st.global.u32 	[%rd10+2564], %r2584;
$L__BB5_182:
	add.s32 	%r1132, %r283, 352;
	setp.ge.s32 	%p122, %r1132, %r282;
	@%p122 bra 	$L__BB5_184;
	st.global.u32 	[%rd10+2816], %r2585;
	st.global.u32 	[%rd10+2820], %r2586;
$L__BB5_184:
	add.s32 	%r1133, %r283, 384;
	setp.ge.s32 	%p123, %r1133, %r282;
	@%p123 bra 	$L__BB5_186;
	st.global.u32 	[%rd10+3072], %r2587;
	st.global.u32 	[%rd10+3076], %r2588;
$L__BB5_186:
	add.s32 	%r1134, %r283, 416;
	setp.ge.s32 	%p124, %r1134, %r282;
	@%p124 bra 	$L__BB5_188;
	st.global.u32 	[%rd10+3328], %r2589;
	st.global.u32 	[%rd10+3332], %r2590;
$L__BB5_188:
	add.s32 	%r1135, %r283, 448;
	setp.ge.s32 	%p125, %r1135, %r282;
	@%p125 bra 	$L__BB5_190;
	st.global.u32 	[%rd10+3584], %r2591;
	st.global.u32 	[%rd10+3588], %r2592;
$L__BB5_190:
	// begin inline asm
	exit;
	// end inline asm
$L__BB5_191:
	mul.hi.u32 	%r1136, %r1, 357913942;
	add.s32 	%r1137, %r1136, %r1;
	shl.b32 	%r1138, %r1137, 2;
	mov.u32 	%r1139, _ZZN3cub18CUB_300001_SM_10006detail10radix_sort29DeviceRadixSortOnesweepKernelINS1_5radix10policy_hubI6edge_tNS0_8NullTypeEjE10Policy1000ELNS0_9SortOrderE0ES6_S7_jii17edge_decomposer_tEEvPT5_SD_PT3_PKSE_PT1_PKSI_PT2_PKSM_T4_iiT6_E1s;
	add.s32 	%r1140, %r1139, %r1138;
	add.s32 	%r284, %r1140, 13328;
	st.shared.u32 	[%r1140+13328], %r2676;
	bar.sync 	0;
	setp.gt.u32 	%p126, %r1, 31;
	@%p126 bra 	$L__BB5_193;
	mov.u32 	%r1171, _ZZN3cub18CUB_300001_SM_10006detail10radix_sort29DeviceRadixSortOnesweepKernelINS1_5radix10policy_hubI6edge_tNS0_8NullTypeEjE10Policy1000ELNS0_9SortOrderE0ES6_S7_jii17edge_decomposer_tEEvPT5_SD_PT3_PKSE_PT1_PKSI_PT2_PKSM_T4_iiT6_E1s;
	mad.lo.s32 	%r1172, %r1, 52, %r1171;
	ld.shared.u32 	%r1173, [%r1172+13328];
	ld.shared.u32 	%r1174, [%r1172+13332];
	ld.shared.u32 	%r1175, [%r1172+13336];
	ld.shared.u32 	%r1176, [%r1172+13340];
	ld.shared.u32 	%r1177, [%r1172+13344];
	ld.shared.u32 	%r1178, [%r1172+13348];
	ld.shared.u32 	%r1179, [%r1172+13352];
	ld.shared.u32 	%r1180, [%r1172+13356];
	ld.shared.u32 	%r1181, [%r1172+13360];
	ld.shared.u32 	%r1182, [%r1172+13364];
	ld.shared.u32 	%r1183, [%r1172+13368];
	ld.shared.u32 	%r1184, [%r1172+13372];
	add.s32 	%r1185, %r1174, %r1173;
	add.s32 	%r1186, %r1185, %r1175;
	add.s32 	%r1187, %r1186, %r1176;
	add.s32 	%r1188, %r1187, %r1177;
	add.s32 	%r1189, %r1188, %r1178;
	add.s32 	%r1190, %r1189, %r1179;
	add.s32 	%r1191, %r1190, %r1180;
	add.s32 	%r1192, %r1191, %r1181;
	add.s32 	%r1193, %r1192, %r1182;
	add.s32 	%r1194, %r1193, %r1183;
	add.s32 	%r1145, %r1194, %r1184;
	mov.b32 	%r1143, 1;
	mov.b32 	%r1168, 0;
	mov.b32 	%r1170, -1;
	// begin inline asm
	{  .reg .s32 r0;  .reg .pred p;  shfl.sync.up.b32 r0|p, %r1145, %r1143, %r1168, %r1170;  @p add.s32 r0, r0, %r1145;  mov.s32 %r1141, r0;}
	// end inline asm
	mov.b32 	%r1149, 2;
	// begin inline asm
	{  .reg .s32 r0;  .reg .pred p;  shfl.sync.up.b32 r0|p, %r1141, %r1149, %r1168, %r1170;  @p add.s32 r0, r0, %r1141;  mov.s32 %r1147, r0;}
	// end inline asm
	mov.b32 	%r1155, 4;
	// begin inline asm
	{  .reg .s32 r0;  .reg .pred p;  shfl.sync.up.b32 r0|p, %r1147, %r1155, %r1168, %r1170;  @p add.s32 r0, r0, %r1147;  mov.s32 %r1153, r0;}
	// end inline asm
	mov.b32 	%r1161, 8;
	// begin inline asm
	{  .reg .s32 r0;  .reg .pred p;  shfl.sync.up.b32 r0|p, %r1153, %r1161, %r1168, %r1170;  @p add.s32 r0, r0, %r1153;  mov.s32 %r1159, r0;}
	// end inline asm
	mov.b32 	%r1167, 16;
	// begin inline asm
	{  .reg .s32 r0;  .reg .pred p;  shfl.sync.up.b32 r0|p, %r1159, %r1167, %r1168, %r1170;  @p add.s32 r0, r0, %r1159;  mov.s32 %r1165, r0;}
	// end inline asm
	sub.s32 	%r1195, %r1165, %r1145;
	add.s32 	%r1196, %r1173, %r1195;
	add.s32 	%r1197, %r1174, %r1196;
	add.s32 	%r1198, %r1175, %r1197;
	add.s32 	%r1199, %r1176, %r1198;
	add.s32 	%r1200, %r1177, %r1199;
	add.s32 	%r1201, %r1178, %r1200;
	add.s32 	%r1202, %r1179, %r1201;
	add.s32 	%r1203, %r1180, %r1202;
	add.s32 	%r1204, %r1181, %r1203;
	add.s32 	%r1205, %r1182, %r1204;
	add.s32 	%r1206, %r1183, %r1205;
	st.shared.u32 	[%r1172+13328], %r1195;
	st.shared.u32 	[%r1172+13332], %r1196;
	st.shared.u32 	[%r1172+13336], %r1197;
	st.shared.u32 	[%r1172+13340], %r1198;
	st.shared.u32 	[%r1172+13344], %r1199;
	st.shared.u32 	[%r1172+13348], %r1200;
	st.shared.u32 	[%r1172+13352], %r1201;
	st.shared.u32 	[%r1172+13356], %r1202;
	st.shared.u32 	[%r1172+13360], %r1203;
	st.shared.u32 	[%r1172+13364], %r1204;
	st.shared.u32 	[%r1172+13368], %r1205;
	st.shared.u32 	[%r1172+13372], %r1206;
$L__BB5_193:
	bar.sync 	0;
	ld.shared.u32 	%r285, [%r284];
	@%p87 bra 	$L__BB5_195;
	ld.shared.u32 	%r1207, [%r260];
	add.s32 	%r1208, %r1207, %r285;
	st.shared.u32 	[%r260], %r1208;
	ld.shared.u32 	%r1209, [%r260+1024];
	add.s32 	%r1210, %r1209, %r285;
	st.shared.u32 	[%r260+1024], %r1210;
	ld.shared.u32 	%r1211, [%r260+2048];
	add.s32 	%r1212, %r1211, %r285;
	st.shared.u32 	[%r260+2048], %r1212;
	ld.shared.u32 	%r1213, [%r260+3072];
	add.s32 	%r1214, %r1213, %r285;
	st.shared.u32 	[%r260+3072], %r1214;
	ld.shared.u32 	%r1215, [%r260+4096];
	add.s32 	%r1216, %r1215, %r285;
	st.shared.u32 	[%r260+4096], %r1216;
	ld.shared.u32 	%r1217, [%r260+5120];
	add.s32 	%r1218, %r1217, %r285;
	st.shared.u32 	[%r260+5120], %r1218;
	ld.shared.u32 	%r1219, [%r260+6144];
	add.s32 	%r1220, %r1219, %r285;
	st.shared.u32 	[%r260+6144], %r1220;
	ld.shared.u32 	%r1221, [%r260+7168];
	add.s32 	%r1222, %r1221, %r285;
	st.shared.u32 	[%r260+7168], %r1222;
	ld.shared.u32 	%r1223, [%r260+8192];
	add.s32 	%r1224, %r1223, %r285;
	st.shared.u32 	[%r260+8192], %r1224;
	ld.shared.u32 	%r1225, [%r260+9216];
	add.s32 	%r1226, %r1225, %r285;
	st.shared.u32 	[%r260+9216], %r1226;
	ld.shared.u32 	%r1227, [%r260+10240];
	add.s32 	%r1228, %r1227, %r285;
	st.shared.u32 	[%r260+10240], %r1228;
	ld.shared.u32 	%r1229, [%r260+11264];
	add.s32 	%r1230, %r1229, %r285;
	st.shared.u32 	[%r260+11264], %r1230;
$L__BB5_195:
	bar.sync 	0;
	mov.b32 	%r2688, 0;
	// begin inline asm
	mov.u32 %r1231, %lanemask_le;
	// end inline asm
	mov.u32 	%r2687, %r2852;
	mov.u32 	%r2689, %r2688;
	mov.u32 	%r2690, %r2855;
	@%p27 bra 	$L__BB5_198;
	setp.eq.s32 	%p129, %r2852, 0;
	mov.b32 	%r2687, 0;
	mov.u32 	%r2688, %r2687;
	mov.u32 	%r2689, %r2687;
	mov.u32 	%r2690, %r2687;
	@%p129 bra 	$L__BB5_198;
	shr.u32 	%r1235, %r2576, %r766;
	and.b32  	%r2689, %r1235, %r152;
	mov.u32 	%r2687, %r153;
	mov.u32 	%r2688, %r151;
$L__BB5_198:
	setp.gt.u32 	%p130, %r2690, 31;
	@%p130 bra 	$L__BB5_201;
	setp.eq.s32 	%p131, %r2687, 0;
	@%p131 bra 	$L__BB5_201;
	sub.s32 	%r1236, 32, %r2690;
	min.u32 	%r1237, %r2687, %r1236;
	mov.b32 	%r1238, -1;
	shl.b32 	%r1239, %r1238, %r1237;
	not.b32 	%r1240, %r1239;
	shr.u32 	%r1241, %r2577, %r2690;
	and.b32  	%r1242, %r1241, %r1240;
	shl.b32 	%r1243, %r1242, %r2688;
	or.b32  	%r2689, %r1243, %r2689;
$L__BB5_201:
	mov.b32 	%r1246, 1;
	// begin inline asm
	{
    .reg .pred p;
    and.b32 %r1244, %r2689, %r1246;    setp.ne.u32 p, %r1244, 0;
    vote.ballot.sync.b32 %r1244, p, 0xffffffff;
    @!p not.b32 %r1244, %r1244;
}

	// end inline asm
	mov.b32 	%r1249, 2;
	// begin inline asm
	{
    .reg .pred p;
    and.b32 %r1247, %r2689, %r1249;    setp.ne.u32 p, %r1247, 0;
    vote.ballot.sync.b32 %r1247, p, 0xffffffff;
    @!p not.b32 %r1247, %r1247;
}

	// end inline asm
	and.b32  	%r1269, %r1247, %r1244;
	mov.b32 	%r1252, 4;
	// begin inline asm
	{
    .reg .pred p;
    and.b32 %r1250, %r2689, %r1252;    setp.ne.u32 p, %r1250, 0;
    vote.ballot.sync.b32 %r1250, p, 0xffffffff;
    @!p not.b32 %r1250, %r1250;
}

	// end inline asm
	and.b32  	%r1270, %r1250, %r1269;
	mov.b32 	%r1255, 8;
	// begin inline asm
	{
    .reg .pred p;
    and.b32 %r1253, %r2689, %r1255;    setp.ne.u32 p, %r1253, 0;
    vote.ballot.sync.b32 %r1253, p, 0xffffffff;
    @!p not.b32 %r1253, %r1253;
}

	// end inline asm
	and.b32  	%r1271, %r1253, %r1270;
	mov.b32 	%r1258, 16;
	// begin inline asm
	{
    .reg .pred p;
    and.b32 %r1256, %r2689, %r1258;    setp.ne.u32 p, %r1256, 0;
    vote.ballot.sync.b32 %r1256, p, 0xffffffff;
    @!p not.b32 %r1256, %r1256;
}

	// end inline asm
	and.b32  	%r1272, %r1256, %r1271;
	mov.b32 	%r1261, 32;
	// begin inline asm
	{
    .reg .pred p;
    and.b32 %r1259, %r2689, %r1261;    setp.ne.u32 p, %r1259, 0;
    vote.ballot.sync.b32 %r1259, p, 0xffffffff;
    @!p not.b32 %r1259, %r1259;
}

	// end inline asm
	and.b32  	%r1273, %r1259, %r1272;
	mov.b32 	%r1264, 64;
	// begin inline asm
	{
    .reg .pred p;
    and.b32 %r1262, %r2689, %r1264;    setp.ne.u32 p, %r1262, 0;
    vote.ballot.sync.b32 %r1262, p, 0xffffffff;
    @!p not.b32 %r1262, %r1262;
}

	// end inline asm
	and.b32  	%r1274, %r1262, %r1273;
	mov.b32 	%r1267, 128;
	// begin inline asm
	{
    .reg .pred p;
    and.b32 %r1265, %r2689, %r1267;    setp.ne.u32 p, %r1265, 0;
    vote.ballot.sync.b32 %r1265, p, 0xffffffff;
    @!p not.b32 %r1265, %r1265;
}

	// end inline asm
	and.b32  	%r1275, %r1265, %r1274;
	clz.b32 	%r1276, %r1275;
	sub.s32 	%r294, 31, %r1276;
	and.b32  	%r1277, %r1231, %r1275;
	popc.b32 	%r295, %r1277;
	setp.ne.s32 	%p132, %r768, %r294;
	mov.b32 	%r2692, 0;
	@%p132 bra 	$L__BB5_203;
	shl.b32 	%r1278, %r2689, 2;
	add.s32 	%r1279, %r127, %r1278;
	atom.shared.add.u32 	%r2692, [%r1279], %r295;
$L__BB5_203:
	shfl.sync.idx.b32	%r1281|%p134, %r2692, %r294, 31, -1;
	add.s32 	%r298, %r295, %r1281;
	mov.b32 	%r2694, 0;
	mov.u32 	%r2693, %r2852;
	mov.u32 	%r2695, %r2694;
	mov.u32 	%r2696, %r2855;
	@%p27 bra 	$L__BB5_206;
	setp.eq.s32 	%p135, %r2852, 0;
	mov.b32 	%r2693, 0;
	mov.u32 	%r2694, %r2693;
	mov.u32 	%r2695, %r2693;
	mov.u32 	%r2696, %r2693;
	@%p135 bra 	$L__BB5_206;
	shr.u32 	%r1284, %r2574, %r766;
	and.b32  	%r2695, %r1284, %r152;
	mov.u32 	%r2693, %r153;
	mov.u32 	%r2694, %r151;
$L__BB5_206:
	setp.gt.u32 	%p136, %r2696, 31;
	@%p136 bra 	$L__BB5_209;
	setp.eq.s32 	%p137, %r2693, 0;
	@%p137 bra 	$L__BB5_209;
	sub.s32 	%r1285, 32, %r2696;
	min.u32 	%r1286, %r2693, %r1285;
	mov.b32 	%r1287, -1;
	shl.b32 	%r1288, %r1287, %r1286;
	not.b32 	%r1289, %r1288;
	shr.u32 	%r1290, %r2575, %r2696;
	and.b32  	%r1291, %r1290, %r1289;
	shl.b32 	%r1292, %r1291, %r2694;
	or.b32  	%r2695, %r1292, %r2695;
$L__BB5_209:
	mov.b32 	%r1295, 1;
	// begin inline asm
	{
    .reg .pred p;
    and.b32 %r1293, %r2695, %r1295;    setp.ne.u32 p, %r1293, 0;
    vote.ballot.sync.b32 %r1293, p, 0xffffffff;
    @!p not.b32 %r1293, %r1293;
}

	// end inline asm
	mov.b32 	%r1298, 2;
	// begin inline asm
	{
    .reg .pred p;
    and.b32 %r1296, %r2695, %r1298;    setp.ne.u32 p, %r1296, 0;
    vote.ballot.sync.b32 %r1296, p, 0xffffffff;
    @!p not.b32 %r1296, %r1296;
}

	// end inline asm
	and.b32  	%r1318, %r1296, %r1293;
	mov.b32 	%r1301, 4;
	// begin inline asm
	{
    .reg .pred p;
    and.b32 %r1299, %r2695, %r1301;    setp.ne.u32 p, %r1299, 0;
    vote.ballot.sync.b32 %r1299, p, 0xffffffff;
    @!p not.b32 %r1299, %r1299;
}

	// end inline asm
	and.b32  	%r1319, %r1299, %r1318;
	mov.b32 	%r1304, 8;
	// begin inline asm
	{
    .reg .pred p;
    and.b32 %r1302, %r2695, %r1304;    setp.ne.u32 p, %r1302, 0;
    vote.ballot.sync.b32 %r1302, p, 0xffffffff;
    @!p not.b32 %r1302, %r1302;
}

	// end inline asm
	and.b32  	%r1320, %r1302, %r1319;
	mov.b32 	%r1307, 16;
	// begin inline asm
	{
    .reg .pred p;
    and.b32 %r1305, %r2695, %r1307;    setp.ne.u32 p, %r1305, 0;
    vote.ballot.sync.b32 %r1305, p, 0xffffffff;
    @!p not.b32 %r1305, %r1305;
}

	// end inline asm
	and.b32  	%r1321, %r1305, %r1320;
	mov.b32 	%r1310, 32;
	// begin inline asm
	{
    .reg .pred p;
    and.b32 %r1308, %r2695, %r1310;    setp.ne.u32 p, %r1308, 0;
    vote.ballot.sync.b32 %r1308, p, 0xffffffff;
    @!p not.b32 %r1308, %r1308;
}

	// end inline asm
	and.b32  	%r1322, %r1308, %r1321;
	mov.b32 	%r1313, 64;
	// begin inline asm
	{
    .reg .pred p;
    and.b32 %r1311, %r2695, %r1313;    setp.ne.u32 p, %r1311, 0;
    vote.ballot.sync.b32 %r1311, p, 0xffffffff;
    @!p not.b32 %r1311, %r1311;
}

	// end inline asm
	and.b32  	%r1323, %r1311, %r1322;
	mov.b32 	%r1316, 128;
	// begin inline asm
	{
    .reg .pred p;
    and.b32 %r1314, %r2695, %r1316;    setp.ne.u32 p, %r1314, 0;
    vote.ballot.sync.b32 %r1314, p, 0xffffffff;
    @!p not.b32 %r1314, %r1314;
}

	// end inline asm
	and.b32  	%r1324, %r1314, %r1323;
	clz.b32 	%r1325, %r1324;
	sub.s32 	%r306, 31, %r1325;
	and.b32  	%r1326, %r1231, %r1324;
	popc.b32 	%r307, %r1326;
	setp.ne.s32 	%p138, %r768, %r306;
	mov.b32 	%r2698, 0;
	@%p138 bra 	$L__BB5_211;
	shl.b32 	%r1327, %r2695, 2;
	add.s32 	%r1328, %r127, %r1327;
	atom.shared.add.u32 	%r2698, [%r1328], %r307;
$L__BB5_211:
	shfl.sync.idx.b32	%r1330|%p140, %r2698, %r306, 31, -1;
	add.s32 	%r310, %r307, %r1330;
	mov.b32 	%r2700, 0;
	mov.u32 	%r2699, %r2852;
	mov.u32 	%r2701, %r2700;
	mov.u32 	%r2702, %r2855;
	@%p27 bra 	$L__BB5_214;
	setp.eq.s32 	%p141, %r2852, 0;
	mov.b32 	%r2699, 0;
	mov.u32 	%r2700, %r2699;
	mov.u32 	%r2701, %r2699;
	mov.u32 	%r2702, %r2699;
	@%p141 bra 	$L__BB5_214;
	shr.u32 	%r1333, %r2572, %r766;
	and.b32  	%r2701, %r1333, %r152;
	mov.u32 	%r2699, %r153;
	mov.u32 	%r2700, %r151;
$L__BB5_214:
	setp.gt.u32 	%p142, %r2702, 31;
	@%p142 bra 	$L__BB5_217;
	setp.eq.s32 	%p143, %r2699, 0;
	@%p143 bra 	$L__BB5_217;
	sub.s32 	%r1334, 32, %r2702;
	min.u32 	%r1335, %r2699, %r1334;
	mov.b32 	%r1336, -1;
	shl.b32 	%r1337, %r1336, %r1335;
	not.b32 	%r1338, %r1337;
	shr.u32 	%r1339, %r2573, %r2702;
	and.b32  	%r1340, %r1339, %r1338;
	shl.b32 	%r1341, %r1340, %r2700;
	or.b32  	%r2701, %r1341, %r2701;
$L__BB5_217:
	mov.b32 	%r1344, 1;
	// begin inline asm
	{
    .reg .pred p;
    and.b32 %r1342, %r2701, %r1344;    setp.ne.u32 p, %r1342, 0;
    vote.ballot.sync.b32 %r1342, p, 0xffffffff;
    @!p not.b32 %r1342, %r1342;
}

	// end inline asm
	mov.b32 	%r1347, 2;
	// begin inline asm
	{
    .reg .pred p;
    and.b32 %r1345, %r2701, %r1347;    setp.ne.u32 p, %r1345, 0;
    vote.ballot.sync.b32 %r1345, p, 0xffffffff;
    @!p not.b32 %r1345, %r1345;
}

	// end inline asm
	and.b32  	%r1367, %r1345, %r1342;
	mov.b32 	%r1350, 4;
	// begin inline asm
	{
    .reg .pred p;
    and.b32 %r1348, %r2701, %r1350;    setp.ne.u32 p, %r1348, 0;
    vote.ballot.sync.b32 %r1348, p, 0xffffffff;
    @!p not.b32 %r1348, %r1348;
}

	// end inline asm
	and.b32  	%r1368, %r1348, %r1367;
	mov.b32 	%r1353, 8;
	// begin inline asm
	{
    .reg .pred p;
    and.b32 %r1351, %r2701, %r1353;    setp.ne.u32 p, %r1351, 0;
    vote.ballot.sync.b32 %r1351, p, 0xffffffff;
    @!p not.b32 %r1351, %r1351;
}

	// end inline asm
	and.b32  	%r1369, %r1351, %r1368;
	mov.b32 	%r1356, 16;
	// begin inline asm
	{
    .reg .pred p;
    and.b32 %r1354, %r2701, %r1356;    setp.ne.u32 p, %r1354, 0;
    vote.ballot.sync.b32 %r1354, p, 0xffffffff;
    @!p not.b32 %r1354, %r1354;
}

	// end inline asm
	and.b32  	%r1370, %r1354, %r1369;
	mov.b32 	%r1359, 32;
	// begin inline asm
	{
    .reg .pred p;
    and.b32 %r1357, %r2701, %r1359;    setp.ne.u32 p, %r1357, 0;
    vote.ballot.sync.b32 %r1357, p, 0xffffffff;
    @!p not.b32 %r1357, %r1357;
}

	// end inline asm
	and.b32  	%r1371, %r1357, %r1370;
	mov.b32 	%r1362, 64;
	// begin inline asm
	{
    .reg .pred p;
    and.b32 %r1360, %r2701, %r1362;    setp.ne.u32 p, %r1360, 0;
    vote.ballot.sync.b32 %r1360, p, 0xffffffff;
    @!p not.b32 %r1360, %r1360;
}

	// end inline asm
	and.b32  	%r1372, %r1360, %r1371;
	mov.b32 	%r1365, 128;
	// begin inline asm
	{
    .reg .pred p;
    and.b32 %r1363, %r2701, %r1365;    setp.ne.u32 p, %r1363, 0;
    vote.ballot.sync.b32 %r1363, p, 0xffffffff;
    @!p not.b32 %r1363, %r1363;
}

	// end inline asm
	and.b32  	%r1373, %r1363, %r1372;
	clz.b32 	%r1374, %r1373;
	sub.s32 	%r318, 31, %r1374;
	and.b32  	%r1375, %r1231, %r1373;
	popc.b32 	%r319, %r1375;
	setp.ne.s32 	%p144, %r768, %r318;
	mov.b32 	%r2704, 0;
	@%p144 bra 	$L__BB5_219;
	shl.b32 	%r1376, %r2701, 2;
	add.s32 	%r1377, %r127, %r1376;
	atom.shared.add.u32 	%r2704, [%r1377], %r319;
$L__BB5_219:
	shfl.sync.idx.b32	%r1379|%p146, %r2704, %r318, 31, -1;
	add.s32 	%r322, %r319, %r1379;
	mov.b32 	%r2706, 0;
	mov.u32 	%r2705, %r2852;
	mov.u32 	%r2707, %r2706;
	mov.u32 	%r2708, %r2855;
	@%p27 bra 	$L__BB5_222;
	setp.eq.s32 	%p147, %r2852, 0;
	mov.b32 	%r2705, 0;
	mov.u32 	%r2706, %r2705;
	mov.u32 	%r2707, %r2705;
	mov.u32 	%r2708, %r2705;
	@%p147 bra 	$L__BB5_222;
	shr.u32 	%r1382, %r2570, %r766;
	and.b32  	%r2707, %r1382, %r152;
	mov.u32 	%r2705, %r153;
	mov.u32 	%r2706, %r151;
$L__BB5_222:
	setp.gt.u32 	%p148, %r2708, 31;
	@%p148 bra 	$L__BB5_225;
	setp.eq.s32 	%p149, %r2705, 0;
	@%p149 bra 	$L__BB5_225;
	sub.s32 	%r1383, 32, %r2708;
	min.u32 	%r1384, %r2705, %r1383;
	mov.b32 	%r1385, -1;
	shl.b32 	%r1386, %r1385, %r1384;
	not.b32 	%r1387, %r1386;
	shr.u32 	%r1388, %r2571, %r2708;
	and.b32  	%r1389, %r1388, %r1387;
	shl.b32 	%r1390, %r1389, %r2706;
	or.b32  	%r2707, %r1390, %r2707;
$L__BB5_225:
	mov.b32 	%r1393, 1;
	// begin inline asm
	{
    .reg .pred p;
    and.b32 %r1391, %r2707, %r1393;    setp.ne.u32 p, %r1391, 0;
    vote.ballot.sync.b32 %r1391, p, 0xffffffff;
    @!p not.b32 %r1391, %r1391;
}

	// end inline asm
	mov.b32 	%r1396, 2;
	// begin inline asm
	{
    .reg .pred p;
    and.b32 %r1394, %r2707, %r1396;    setp.ne.u32 p, %r1394, 0;
    vote.ballot.sync.b32 %r1394, p, 0xffffffff;
    @!p not.b32 %r1394, %r1394;
}

	// end inline asm
	and.b32  	%r1416, %r1394, %r1391;
	mov.b32 	%r1399, 4;
	// begin inline asm
	{
    .reg .pred p;
    and.b32 %r1397, %r2707, %r1399;    setp.ne.u32 p, %r1397, 0;
    vote.ballot.sync.b32 %r1397, p, 0xffffffff;
    @!p not.b32 %r1397, %r1397;
}

	// end inline asm
	and.b32  	%r1417, %r1397, %r1416;
	mov.b32 	%r1402, 8;
	// begin inline asm
	{
    .reg .pred p;
    and.b32 %r1400, %r2707, %r1402;    setp.ne.u32 p, %r1400, 0;
    vote.ballot.sync.b32 %r1400, p, 0xffffffff;
    @!p not.b32 %r1400, %r1400;
}

	// end inline asm
	and.b32  	%r1418, %r1400, %r1417;
	mov.b32 	%r1405, 16;
	// begin inline asm
	{
    .reg .pred p;
    and.b32 %r1403, %r2707, %r1405;    setp.ne.u32 p, %r1403, 0;
    vote.ballot.sync.b32 %r1403, p, 0xffffffff;
    @!p not.b32 %r1403, %r1403;
}

	// end inline asm
	and.b32  	%r1419, %r1403, %r1418;
	mov.b32 	%r1408, 32;
	// begin inline asm
	{
    .reg .pred p;
    and.b32 %r1406, %r2707, %r1408;    setp.ne.u32 p, %r1406, 0;
    vote.ballot.sync.b32 %r1406, p, 0xffffffff;
    @!p not.b32 %r1406, %r1406;
}

	// end inline asm
	and.b32  	%r1420, %r1406, %r1419;
	mov.b32 	%r1411, 64;
	// begin inline asm
	{
    .reg .pred p;
    and.b32 %r1409, %r2707, %r1411;    setp.ne.u32 p, %r1409, 0;
    vote.ballot.sync.b32 %r1409, p, 0xffffffff;
    @!p not.b32 %r1409, %r1409;
}

	// end inline asm
	and.b32  	%r1421, %r1409, %r1420;
	mov.b32 	%r1414, 128;
	// begin inline asm
	{
    .reg .pred p;
    and.b32 %r1412, %r2707, %r1414;    setp.ne.u32 p, %r1412, 0;
    vote.ballot.sync.b32 %r1412, p, 0xffffffff;
    @!p not.b32 %r1412, %r1412;
}

	// end inline asm
	and.b32  	%r1422, %r1412, %r1421;
	clz.b32 	%r1423, %r1422;
	sub.s32 	%r330, 31, %r1423;
	and.b32  	%r1424, %r1231, %r1422;
	popc.b32 	%r331, %r1424;
	setp.ne.s32 	%p150, %r768, %r330;
	mov.b32 	%r2710, 0;
	@%p150 bra 	$L__BB5_227;
	shl.b32 	%r1425, %r2707, 2;
	add.s32 	%r1426, %r127, %r1425;
	atom.shared.add.u32 	%r2710, [%r1426], %r331;
$L__BB5_227:
	shfl.sync.idx.b32	%r1428|%p152, %r2710, %r330, 31, -1;
	add.s32 	%r334, %r331, %r1428;
	mov.b32 	%r2712, 0;
	mov.u32 	%r2711, %r2852;
	mov.u32 	%r2713, %r2712;
	mov.u32 	%r2714, %r2855;
	@%p27 bra 	$L__BB5_230;
	setp.eq.s32 	%p153, %r2852, 0;
	mov.b32 	%r2711, 0;
	mov.u32 	%r2712, %r2711;
	mov.u32 	%r2713, %r2711;
	mov.u32 	%r2714, %r2711;
	@%p153 bra 	$L__BB5_230;
	shr.u32 	%r1431, %r2568, %r766;
	and.b32  	%r2713, %r1431, %r152;
	mov.u32 	%r2711, %r153;
	mov.u32 	%r2712, %r151;
$L__BB5_230:
	setp.gt.u32 	%p154, %r2714, 31;
	@%p154 bra 	$L__BB5_233;
	setp.eq.s32 	%p155, %r2711, 0;
	@%p155 bra 	$L__BB5_233;
	sub.s32 	%r1432, 32, %r2714;
	min.u32 	%r1433, %r2711, %r1432;
	mov.b32 	%r1434, -1;
	shl.b32 	%r1435, %r1434, %r1433;
	not.b32 	%r1436, %r1435;
	shr.u32 	%r1437, %r2569, %r2714;
	and.b32  	%r1438, %r1437, %r1436;
	shl.b32 	%r1439, %r1438, %r2712;
	or.b32  	%r2713, %r1439, %r2713;
$L__BB5_233:
	mov.b32 	%r1442, 1;
	// begin inline asm
	{
    .reg .pred p;
    and.b32 %r1440, %r2713, %r1442;    setp.ne.u32 p, %r1440, 0;
    vote.ballot.sync.b32 %r1440, p, 0xffffffff;
    @!p not.b32 %r1440, %r1440;
}

	// end inline asm
	mov.b32 	%r1445, 2;
	// begin inline asm
	{
    .reg .pred p;
    and.b32 %r1443, %r2713, %r1445;    setp.ne.u32 p, %r1443, 0;
    vote.ballot.sync.b32 %r1443, p, 0xffffffff;
    @!p not.b32 %r1443, %r1443;
}

	// end inline asm
	and.b32  	%r1465, %r1443, %r1440;
	mov.b32 	%r1448, 4;
	// begin inline asm
	{
    .reg .pred p;
    and.b32 %r1446, %r2713, %r1448;    setp.ne.u32 p, %r1446, 0;
    vote.ballot.sync.b32 %r1446, p, 0xffffffff;
    @!p not.b32 %r1446, %r1446;
}

	// end inline asm
	and.b32  	%r1466, %r1446, %r1465;
	mov.b32 	%r1451, 8;
	// begin inline asm
	{
    .reg .pred p;
    and.b32 %r1449, %r2713, %r1451;    setp.ne.u32 p, %r1449, 0;
    vote.ballot.sync.b32 %r1449, p, 0xffffffff;
    @!p not.b32 %r1449, %r1449;
}

	// end inline asm
	and.b32  	%r1467, %r1449, %r1466;
	mov.b32 	%r1454, 16;
	// begin inline asm
	{
    .reg .pred p;
    and.b32 %r1452, %r2713, %r1454;    setp.ne.u32 p, %r1452, 0;
    vote.ballot.sync.b32 %r1452, p, 0xffffffff;
    @!p not.b32 %r1452, %r1452;
}

	// end inline asm
	and.b32  	%r1468, %r1452, %r1467;
	mov.b32 	%r1457, 32;
	// begin inline asm
	{
    .reg .pred p;
    and.b32 %r1455, %r2713, %r1457;    setp.ne.u32 p, %r1455, 0;
    vote.ballot.sync.b32 %r1455, p, 0xffffffff;
    @!p not.b32 %r1455, %r1455;
}

	// end inline asm
	and.b32  	%r1469, %r1455, %r1468;
	mov.b32 	%r1460, 64;
	// begin inline asm
	{
    .reg .pred p;
    and.b32 %r1458, %r2713, %r1460;    setp.ne.u32 p, %r1458, 0;
    vote.ballot.sync.b32 %r1458, p, 0xffffffff;
    @!p not.b32 %r1458, %r1458;
}

	// end inline asm
	and.b32  	%r1470, %r1458, %r1469;
	mov.b32 	%r1463, 128;
	// begin inline asm
	{
    .reg .pred p;
    and.b32 %r1461, %r2713, %r1463;    setp.ne.u32 p, %r1461, 0;
    vote.ballot.sync.b32 %r1461, p, 0xffffffff;
    @!p not.b32 %r1461, %r1461;
}

	// end inline asm
	and.b32  	%r1471, %r1461, %r1470;
	clz.b32 	%r1472, %r1471;
	sub.s32 	%r342, 31, %r1472;
	and.b32  	%r1473, %r1231, %r1471;
	popc.b32 	%r343, %r1473;
	setp.ne.s32 	%p156, %r768, %r342;
	mov.b32 	%r2716, 0;
	@%p156 bra 	$L__BB5_235;
	shl.b32 	%r1474, %r2713, 2;
	add.s32 	%r1475, %r127, %r1474;
	atom.shared.add.u32 	%r2716, [%r1475], %r343;
$L__BB5_235:
	shfl.sync.idx.b32	%r1477|%p158, %r2716, %r342, 31, -1;
	add.s32 	%r346, %r343, %r1477;
	mov.b32 	%r2718, 0;
	mov.u32 	%r2717, %r2852;
	mov.u32 	%r2719, %r2718;
	mov.u32 	%r2720, %r2855;
	@%p27 bra 	$L__BB5_238;
	setp.eq.s32 	%p159, %r2852, 0;
	mov.b32 	%r2717, 0;
	mov.u32 	%r2718, %r2717;
	mov.u32 	%r2719, %r2717;
	mov.u32 	%r2720, %r2717;
	@%p159 bra 	$L__BB5_238;
	shr.u32 	%r1480, %r2566, %r766;
	and.b32  	%r2719, %r1480, %r152;
	mov.u32 	%r2717, %r153;
	mov.u32 	%r2718, %r151;
$L__BB5_238:
	setp.gt.u32 	%p160, %r2720, 31;
	@%p160 bra 	$L__BB5_241;
	setp.eq.s32 	%p161, %r2717, 0;
	@%p161 bra 	$L__BB5_241;
	sub.s32 	%r1481, 32, %r2720;
	min.u32 	%r1482, %r2717, %r1481;
	mov.b32 	%r1483, -1;
	shl.b32 	%r1484, %r1483, %r1482;
	not.b32 	%r1485, %r1484;
	shr.u32 	%r1486, %r2567, %r2720;
	and.b32  	%r1487, %r1486, %r1485;
	shl.b32 	%r1488, %r1487, %r2718;
	or.b32  	%r2719, %r1488, %r2719;
$L__BB5_241:
	mov.b32 	%r1491, 1;
	// begin inline asm
	{
    .reg .pred p;
    and.b32 %r1489, %r2719, %r1491;    setp.ne.u32 p, %r1489, 0;
    vote.ballot.sync.b32 %r1489, p, 0xffffffff;
    @!p not.b32 %r1489, %r1489;
}

	// end inline asm
	mov.b32 	%r1494, 2;
	// begin inline asm
	{
    .reg .pred p;
    and.b32 %r1492, %r2719, %r1494;    setp.ne.u32 p, %r1492, 0;
    vote.ballot.sync.b32 %r1492, p, 0xffffffff;
    @!p not.b32 %r1492, %r1492;
}

	// end inline asm
	and.b32  	%r1514, %r1492, %r1489;
	mov.b32 	%r1497, 4;
	// begin inline asm
	{
    .reg .pred p;
    and.b32 %r1495, %r2719, %r1497;    setp.ne.u32 p, %r1495, 0;
    vote.ballot.sync.b32 %r1495, p, 0xffffffff;
    @!p not.b32 %r1495, %r1495;
}

	// end inline asm
	and.b32  	%r1515, %r1495, %r1514;
	mov.b32 	%r1500, 8;
	// begin inline asm
	{
    .reg .pred p;
    and.b32 %r1498, %r2719, %r1500;    setp.ne.u32 p, %r1498, 0;
    vote.ballot.sync.b32 %r1498, p, 0xffffffff;
    @!p not.b32 %r1498, %r1498;
}

	// end inline asm
	and.b32  	%r1516, %r1498, %r1515;
	mov.b32 	%r1503, 16;
	// begin inline asm
	{
    .reg .pred p;
    and.b32 %r1501, %r2719, %r1503;    setp.ne.u32 p, %r1501, 0;
    vote.ballot.sync.b32 %r1501, p, 0xffffffff;
    @!p not.b32 %r1501, %r1501;
}

	// end inline asm
	and.b32  	%r1517, %r1501, %r1516;
	mov.b32 	%r1506, 32;
	// begin inline asm
	{
    .reg .pred p;
    and.b32 %r1504, %r2719, %r1506;    setp.ne.u32 p, %r1504, 0;
    vote.ballot.sync.b32 %r1504, p, 0xffffffff;
    @!p not.b32 %r1504, %r1504;
}

	// end inline asm
	and.b32  	%r1518, %r1504, %r1517;
	mov.b32 	%r1509, 64;
	// begin inline asm
	{
    .reg .pred p;
    and.b32 %r1507, %r2719, %r1509;    setp.ne.u32 p, %r1507, 0;
    vote.ballot.sync.b32 %r1507, p, 0xffffffff;
    @!p not.b32 %r1507, %r1507;
}

	// end inline asm
	and.b32  	%r1519, %r1507, %r1518;
	mov.b32 	%r1512, 128;
	// begin inline asm
	{
    .reg .pred p;
    and.b32 %r1510, %r2719, %r1512;    setp.ne.u32 p, %r1510, 0;
    vote.ballot.sync.b32 %r1510, p, 0xffffffff;
    @!p not.b32 %r1510, %r1510;
}

	// end inline asm
	and.b32  	%r1520, %r1510, %r1519;
	clz.b32 	%r1521, %r1520;
	sub.s32 	%r354, 31, %r1521;
	and.b32  	%r1522, %r1231, %r1520;
	popc.b32 	%r355, %r1522;
	setp.ne.s32 	%p162, %r768, %r354;
	mov.b32 	%r2722, 0;
	@%p162 bra 	$L__BB5_243;
	shl.b32 	%r1523, %r2719, 2;
	add.s32 	%r1524, %r127, %r1523;
	atom.shared.add.u32 	%r2722, [%r1524], %r355;
$L__BB5_243:
	shfl.sync.idx.b32	%r1526|%p164, %r2722, %r354, 31, -1;
	add.s32 	%r358, %r355, %r1526;
	mov.b32 	%r2724, 0;
	mov.u32 	%r2723, %r2852;
	mov.u32 	%r2725, %r2724;
	mov.u32 	%r2726, %r2855;
	@%p27 bra 	$L__BB5_246;
	setp.eq.s32 	%p165, %r2852, 0;
	mov.b32 	%r2723, 0;
	mov.u32 	%r2724, %r2723;
	mov.u32 	%r2725, %r2723;
	mov.u32 	%r2726, %r2723;
	@%p165 bra 	$L__BB5_246;
	shr.u32 	%r1529, %r2564, %r766;
	and.b32  	%r2725, %r1529, %r152;
	mov.u32 	%r2723, %r153;
	mov.u32 	%r2724, %r151;
$L__BB5_246:
	setp.gt.u32 	%p166, %r2726, 31;
	@%p166 bra 	$L__BB5_249;
	setp.eq.s32 	%p167, %r2723, 0;
	@%p167 bra 	$L__BB5_249;
	sub.s32 	%r1530, 32, %r2726;
	min.u32 	%r1531, %r2723, %r1530;
	mov.b32 	%r1532, -1;
	shl.b32 	%r1533, %r1532, %r1531;
	not.b32 	%r1534, %r1533;
	shr.u32 	%r1535, %r2565, %r2726;
	and.b32  	%r1536, %r1535, %r1534;
	shl.b32 	%r1537, %r1536, %r2724;
	or.b32  	%r2725, %r1537, %r2725;
$L__BB5_249:
	mov.b32 	%r1540, 1;
	// begin inline asm
	{
    .reg .pred p;
    and.b32 %r1538, %r2725, %r1540;    setp.ne.u32 p, %r1538, 0;
    vote.ballot.sync.b32 %r1538, p, 0xffffffff;
    @!p not.b32 %r1538, %r1538;
}

	// end inline asm
	mov.b32 	%r1543, 2;
	// begin inline asm
	{
    .reg .pred p;
    and.b32 %r1541, %r2725, %r1543;    setp.ne.u32 p, %r1541, 0;
    vote.ballot.sync.b32 %r1541, p, 0xffffffff;
    @!p not.b32 %r1541, %r1541;
}

	// end inline asm
	and.b32  	%r1563, %r1541, %r1538;
	mov.b32 	%r1546, 4;
	// begin inline asm
	{
    .reg .pred p;
    and.b32 %r1544, %r2725, %r1546;    setp.ne.u32 p, %r1544, 0;
    vote.ballot.sync.b32 %r1544, p, 0xffffffff;
    @!p not.b32 %r1544, %r1544;
}

	// end inline asm
	and.b32  	%r1564, %r1544, %r1563;
	mov.b32 	%r1549, 8;
	// begin inline asm
	{
    .reg .pred p;
    and.b32 %r1547, %r2725, %r1549;    setp.ne.u32 p, %r1547, 0;
    vote.ballot.sync.b32 %r1547, p, 0xffffffff;
    @!p not.b32 %r1547, %r1547;
}

	// end inline asm
	and.b32  	%r1565, %r1547, %r1564;
	mov.b32 	%r1552, 16;
	// begin inline asm
	{
    .reg .pred p;
    and.b32 %r1550, %r2725, %r1552;    setp.ne.u32 p, %r1550, 0;
    vote.ballot.sync.b32 %r1550, p, 0xffffffff;
    @!p not.b32 %r1550, %r1550;
}

	// end inline asm
	and.b32  	%r1566, %r1550, %r1565;
	mov.b32 	%r1555, 32;
	// begin inline asm
	{
    .reg .pred p;
    and.b32 %r1553, %r2725, %r1555;    setp.ne.u32 p, %r1553, 0;
    vote.ballot.sync.b32 %r1553, p, 0xffffffff;
    @!p not.b32 %r1553, %r1553;
}

	// end inline asm
	and.b32  	%r1567, %r1553, %r1566;
	mov.b32 	%r1558, 64;
	// begin inline asm
	{
    .reg .pred p;
    and.b32 %r1556, %r2725, %r1558;    setp.ne.u32 p, %r1556, 0;
    vote.ballot.sync.b32 %r1556, p, 0xffffffff;
    @!p not.b32 %r1556, %r1556;
}

	// end inline asm
	and.b32  	%r1568, %r1556, %r1567;
	mov.b32 	%r1561, 128;
	// begin inline asm
	{
    .reg .pred p;
    and.b32 %r1559, %r2725, %r1561;    setp.ne.u32 p, %r1559, 0;
    vote.ballot.sync.b32 %r1559, p, 0xffffffff;
    @!p not.b32 %r1559, %r1559;
}

	// end inline asm
	and.b32  	%r1569, %r1559, %r1568;
	clz.b32 	%r1570, %r1569;
	sub.s32 	%r366, 31, %r1570;
	and.b32  	%r1571, %r1231, %r1569;
	popc.b32 	%r367, %r1571;
	setp.ne.s32 	%p168, %r768, %r366;
	mov.b32 	%r2728, 0;
	@%p168 bra 	$L__BB5_251;
	shl.b32 	%r1572, %r2725, 2;
	add.s32 	%r1573, %r127, %r1572;
	atom.shared.add.u32 	%r2728, [%r1573], %r367;
$L__BB5_251:
	shfl.sync.idx.b32	%r1575|%p170, %r2728, %r366, 31, -1;
	add.s32 	%r370, %r367, %r1575;
	mov.b32 	%r2730, 0;
	mov.u32 	%r2729, %r2852;
	mov.u32 	%r2731, %r2730;
	mov.u32 	%r2732, %r2855;
	@%p27 bra 	$L__BB5_254;
	setp.eq.s32 	%p171, %r2852, 0;
	mov.b32 	%r2729, 0;
	mov.u32 	%r2730, %r2729;
	mov.u32 	%r2731, %r2729;
	mov.u32 	%r2732, %r2729;
	@%p171 bra 	$L__BB5_254;
	shr.u32 	%r1578, %r2578, %r766;
	and.b32  	%r2731, %r1578, %r152;
	mov.u32 	%r2729, %r153;
	mov.u32 	%r2730, %r151;
$L__BB5_254:
	setp.gt.u32 	%p172, %r2732, 31;
	@%p172 bra 	$L__BB5_257;
	setp.eq.s32 	%p173, %r2729, 0;
	@%p173 bra 	$L__BB5_257;
	sub.s32 	%r1579, 32, %r2732;
	min.u32 	%r1580, %r2729, %r1579;
	mov.b32 	%r1581, -1;
	shl.b32 	%r1582, %r1581, %r1580;
	not.b32 	%r1583, %r1582;
	shr.u32 	%r1584, %r2563, %r2732;
	and.b32  	%r1585, %r1584, %r1583;
	shl.b32 	%r1586, %r1585, %r2730;
	or.b32  	%r2731, %r1586, %r2731;
$L__BB5_257:
	mov.b32 	%r1589, 1;
	// begin inline asm
	{
    .reg .pred p;
    and.b32 %r1587, %r2731, %r1589;    setp.ne.u32 p, %r1587, 0;
    vote.ballot.sync.b32 %r1587, p, 0xffffffff;
    @!p not.b32 %r1587, %r1587;
}

	// end inline asm
	mov.b32 	%r1592, 2;
	// begin inline asm
	{
    .reg .pred p;
    and.b32 %r1590, %r2731, %r1592;    setp.ne.u32 p, %r1590, 0;
    vote.ballot.sync.b32 %r1590, p, 0xffffffff;
    @!p not.b32 %r1590, %r1590;
}

	// end inline asm
	and.b32  	%r1612, %r1590, %r1587;
	mov.b32 	%r1595, 4;
	// begin inline asm
	{
    .reg .pred p;
    and.b32 %r1593, %r2731, %r1595;    setp.ne.u32 p, %r1593, 0;
    vote.ballot.sync.b32 %r1593, p, 0xffffffff;
    @!p not.b32 %r1593, %r1593;
}

	// end inline asm
	and.b32  	%r1613, %r1593, %r1612;
	mov.b32 	%r1598, 8;
	// begin inline asm
	{
    .reg .pred p;
    and.b32 %r1596, %r2731, %r1598;    setp.ne.u32 p, %r1596, 0;
    vote.ballot.sync.b32 %r1596, p, 0xffffffff;
    @!p not.b32 %r1596, %r1596;
}

	// end inline asm
	and.b32  	%r1614, %r1596, %r1613;
	mov.b32 	%r1601, 16;
	// begin inline asm
	{
    .reg .pred p;
    and.b32 %r1599, %r2731, %r1601;    setp.ne.u32 p, %r1599, 0;
    vote.ballot.sync.b32 %r1599, p, 0xffffffff;
    @!p not.b32 %r1599, %r1599;
}

	// end inline asm
	and.b32  	%r1615, %r1599, %r1614;
	mov.b32 	%r1604, 32;
	// begin inline asm
	{
    .reg .pred p;
    and.b32 %r1602, %r2731, %r1604;    setp.ne.u32 p, %r1602, 0;
    vote.ballot.sync.b32 %r1602, p, 0xffffffff;
    @!p not.b32 %r1602, %r1602;
}

	// end inline asm
	and.b32  	%r1616, %r1602, %r1615;
	mov.b32 	%r1607, 64;
	// begin inline asm
	{
    .reg .pred p;
    and.b32 %r1605, %r2731, %r1607;    setp.ne.u32 p, %r1605, 0;
    vote.ballot.sync.b32 %r1605, p, 0xffffffff;
    @!p not.b32 %r1605, %r1605;
}

	// end inline asm
	and.b32  	%r1617, %r1605, %r1616;
	mov.b32 	%r1610, 128;
	// begin inline asm
	{
    .reg .pred p;
    and.b32 %r1608, %r2731, %r1610;    setp.ne.u32 p, %r1608, 0;
    vote.ballot.sync.b32 %r1608, p, 0xffffffff;
    @!p not.b32 %r1608, %r1608;
}

	// end inline asm
	and.b32  	%r1618, %r1608, %r1617;
	clz.b32 	%r1619, %r1618;
	sub.s32 	%r378, 31, %r1619;
	and.b32  	%r1620, %r1231, %r1618;
	popc.b32 	%r379, %r1620;
	setp.ne.s32 	%p174, %r768, %r378;
	mov.b32 	%r2734, 0;
	@%p174 bra 	$L__BB5_259;
	shl.b32 	%r1621, %r2731, 2;
	add.s32 	%r1622, %r127, %r1621;
	atom.shared.add.u32 	%r2734, [%r1622], %r379;
$L__BB5_259:
	shfl.sync.idx.b32	%r1624|%p176, %r2734, %r378, 31, -1;
	add.s32 	%r382, %r379, %r1624;
	mov.b32 	%r2736, 0;
	mov.u32 	%r2735, %r2852;
	mov.u32 	%r2737, %r2736;
	mov.u32 	%r2738, %r2855;
	@%p27 bra 	$L__BB5_262;
	setp.eq.s32 	%p177, %r2852, 0;
	mov.b32 	%r2735, 0;
	mov.u32 	%r2736, %r2735;
	mov.u32 	%r2737, %r2735;
	mov.u32 	%r2738, %r2735;
	@%p177 bra 	$L__BB5_262;
	shr.u32 	%r1627, %r2580, %r766;
	and.b32  	%r2737, %r1627, %r152;
	mov.u32 	%r2735, %r153;
	mov.u32 	%r2736, %r151;
$L__BB5_262:
	setp.gt.u32 	%p178, %r2738, 31;
	@%p178 bra 	$L__BB5_265;
	setp.eq.s32 	%p179, %r2735, 0;
	@%p179 bra 	$L__BB5_265;
	sub.s32 	%r1628, 32, %r2738;
	min.u32 	%r1629, %r2735, %r1628;
	mov.b32 	%r1630, -1;
	shl.b32 	%r1631, %r1630, %r1629;
	not.b32 	%r1632, %r1631;
	shr.u32 	%r1633, %r2579, %r2738;
	and.b32  	%r1634, %r1633, %r1632;
	shl.b32 	%r1635, %r1634, %r2736;
	or.b32  	%r2737, %r1635, %r2737;
$L__BB5_265:
	mov.b32 	%r1638, 1;
	// begin inline asm
	{
    .reg .pred p;
    and.b32 %r1636, %r2737, %r1638;    setp.ne.u32 p, %r1636, 0;
    vote.ballot.sync.b32 %r1636, p, 0xffffffff;
    @!p not.b32 %r1636, %r1636;
}

	// end inline asm
	mov.b32 	%r1641, 2;
	// begin inline asm
	{
    .reg .pred p;
    and.b32 %r1639, %r2737, %r1641;    setp.ne.u32 p, %r1639, 0;
    vote.ballot.sync.b32 %r1639, p, 0xffffffff;
    @!p not.b32 %r1639, %r1639;
}

	// end inline asm
	and.b32  	%r1661, %r1639, %r1636;
	mov.b32 	%r1644, 4;
	// begin inline asm
	{
    .reg .pred p;
    and.b32 %r1642, %r2737, %r1644;    setp.ne.u32 p, %r1642, 0;
    vote.ballot.sync.b32 %r1642, p, 0xffffffff;
    @!p not.b32 %r1642, %r1642;
}

	// end inline asm
	and.b32  	%r1662, %r1642, %r1661;
	mov.b32 	%r1647, 8;
	// begin inline asm
	{
    .reg .pred p;
    and.b32 %r1645, %r2737, %r1647;    setp.ne.u32 p, %r1645, 0;
    vote.ballot.sync.b32 %r1645, p, 0xffffffff;
    @!p not.b32 %r1645, %r1645;
}

	// end inline asm
	and.b32  	%r1663, %r1645, %r1662;
	mov.b32 	%r1650, 16;
	// begin inline asm
	{
    .reg .pred p;
    and.b32 %r1648, %r2737, %r1650;    setp.ne.u32 p, %r1648, 0;
    vote.ballot.sync.b32 %r1648, p, 0xffffffff;
    @!p not.b32 %r1648, %r1648;
}

	// end inline asm
	and.b32  	%r1664, %r1648, %r1663;
	mov.b32 	%r1653, 32;
	// begin inline asm
	{
    .reg .pred p;
    and.b32 %r1651, %r2737, %r1653;    setp.ne.u32 p, %r1651, 0;
    vote.ballot.sync.b32 %r1651, p, 0xffffffff;
    @!p not.b32 %r1651, %r1651;
}

	// end inline asm
	and.b32  	%r1665, %r1651, %r1664;
	mov.b32 	%r1656, 64;
	// begin inline asm
	{
    .reg .pred p;
    and.b32 %r1654, %r2737, %r1656;    setp.ne.u32 p, %r1654, 0;
    vote.ballot.sync.b32 %r1654, p, 0xffffffff;
    @!p not.b32 %r1654, %r1654;
}

	// end inline asm
	and.b32  	%r1666, %r1654, %r1665;
	mov.b32 	%r1659, 128;
	// begin inline asm
	{
    .reg .pred p;
    and.b32 %r1657, %r2737, %r1659;    setp.ne.u32 p, %r1657, 0;
    vote.ballot.sync.b32 %r1657, p, 0xffffffff;
    @!p not.b32 %r1657, %r1657;
}

	// end inline asm
	and.b32  	%r1667, %r1657, %r1666;
	clz.b32 	%r1668, %r1667;
	sub.s32 	%r390, 31, %r1668;
	and.b32  	%r1669, %r1231, %r1667;
	popc.b32 	%r391, %r1669;
	setp.ne.s32 	%p180, %r768, %r390;
	mov.b32 	%r2740, 0;
	@%p180 bra 	$L__BB5_267;
	shl.b32 	%r1670, %r2737, 2;
	add.s32 	%r1671, %r127, %r1670;
	atom.shared.add.u32 	%r2740, [%r1671], %r391;
$L__BB5_267:
	shfl.sync.idx.b32	%r1673|%p182, %r2740, %r390, 31, -1;
	add.s32 	%r394, %r391, %r1673;
	mov.b32 	%r2742, 0;
	mov.u32 	%r2741, %r2852;
	mov.u32 	%r2743, %r2742;
	mov.u32 	%r2744, %r2855;
	@%p27 bra 	$L__BB5_270;
	setp.eq.s32 	%p183, %r2852, 0;
	mov.b32 	%r2741, 0;
	mov.u32 	%r2742, %r2741;
	mov.u32 	%r2743, %r2741;
	mov.u32 	%r2744, %r2741;
	@%p183 bra 	$L__BB5_270;
	shr.u32 	%r1676, %r2582, %r766;
	and.b32  	%r2743, %r1676, %r152;
	mov.u32 	%r2741, %r153;
	mov.u32 	%r2742, %r151;
$L__BB5_270:
	setp.gt.u32 	%p184, %r2744, 31;
	@%p184 bra 	$L__BB5_273;
	setp.eq.s32 	%p185, %r2741, 0;
	@%p185 bra 	$L__BB5_273;
	sub.s32 	%r1677, 32, %r2744;
	min.u32 	%r1678, %r2741, %r1677;
	mov.b32 	%r1679, -1;
	shl.b32 	%r1680, %r1679, %r1678;
	not.b32 	%r1681, %r1680;
	shr.u32 	%r1682, %r2581, %r2744;
	and.b32  	%r1683, %r1682, %r1681;
	shl.b32 	%r1684, %r1683, %r2742;
	or.b32  	%r2743, %r1684, %r2743;
$L__BB5_273:
	mov.b32 	%r1687, 1;
	// begin inline asm
	{
    .reg .pred p;
    and.b32 %r1685, %r2743, %r1687;    setp.ne.u32 p, %r1685, 0;
    vote.ballot.sync.b32 %r1685, p, 0xffffffff;
    @!p not.b32 %r1685, %r1685;
}

	// end inline asm
	mov.b32 	%r1690, 2;
	// begin inline asm
	{
    .reg .pred p;
    and.b32 %r1688, %r2743, %r1690;    setp.ne.u32 p, %r1688, 0;
    vote.ballot.sync.b32 %r1688, p, 0xffffffff;
    @!p not.b32 %r1688, %r1688;
}

	// end inline asm
	and.b32  	%r1710, %r1688, %r1685;
	mov.b32 	%r1693, 4;
	// begin inline asm
	{
    .reg .pred p;
    and.b32 %r1691, %r2743, %r1693;    setp.ne.u32 p, %r1691, 0;
    vote.ballot.sync.b32 %r1691, p, 0xffffffff;
    @!p not.b32 %r1691, %r1691;
}

	// end inline asm
	and.b32  	%r1711, %r1691, %r1710;
	mov.b32 	%r1696, 8;
	// begin inline asm
	{
    .reg .pred p;
    and.b32 %r1694, %r2743, %r1696;    setp.ne.u32 p, %r1694, 0;
    vote.ballot.sync.b32 %r1694, p, 0xffffffff;
    @!p not.b32 %r1694, %r1694;
}

	// end inline asm
	and.b32  	%r1712, %r1694, %r1711;
	mov.b32 	%r1699, 16;
	// begin inline asm
	{
    .reg .pred p;
    and.b32 %r1697, %r2743, %r1699;    setp.ne.u32 p, %r1697, 0;
    vote.ballot.sync.b32 %r1697, p, 0xffffffff;
    @!p not.b32 %r1697, %r1697;
}

	// end inline asm
	and.b32  	%r1713, %r1697, %r1712;
	mov.b32 	%r1702, 32;
	// begin inline asm
	{
    .reg .pred p;
    and.b32 %r1700, %r2743, %r1702;    setp.ne.u32 p, %r1700, 0;
    vote.ballot.sync.b32 %r1700, p, 0xffffffff;
    @!p not.b32 %r1700, %r1700;
}

	// end inline asm
	and.b32  	%r1714, %r1700, %r1713;
	mov.b32 	%r1705, 64;
	// begin inline asm
	{
    .reg .pred p;
    and.b32 %r1703, %r2743, %r1705;    setp.ne.u32 p, %r1703, 0;
    vote.ballot.sync.b32 %r1703, p, 0xffffffff;
    @!p not.b32 %r1703, %r1703;
}

	// end inline asm
	and.b32  	%r1715, %r1703, %r1714;
	mov.b32 	%r1708, 128;
	// begin inline asm
	{
    .reg .pred p;
    and.b32 %r1706, %r2743, %r1708;    setp.ne.u32 p, %r1706, 0;
    vote.ballot.sync.b32 %r1706, p, 0xffffffff;
    @!p not.b32 %r1706, %r1706;
}

	// end inline asm
	and.b32  	%r1716, %r1706, %r1715;
	clz.b32 	%r1717, %r1716;
	sub.s32 	%r402, 31, %r1717;
	and.b32  	%r1718, %r1231, %r1716;
	popc.b32 	%r403, %r1718;
	setp.ne.s32 	%p186, %r768, %r402;
	mov.b32 	%r2746, 0;
	@%p186 bra 	$L__BB5_275;
	shl.b32 	%r1719, %r2743, 2;
	add.s32 	%r1720, %r127, %r1719;
	atom.shared.add.u32 	%r2746, [%r1720], %r403;
$L__BB5_275:
	shfl.sync.idx.b32	%r1722|%p188, %r2746, %r402, 31, -1;
	add.s32 	%r406, %r403, %r1722;
	mov.b32 	%r2748, 0;
	mov.u32 	%r2747, %r2852;
	mov.u32 	%r2749, %r2748;
	mov.u32 	%r2750, %r2855;
	@%p27 bra 	$L__BB5_278;
	setp.eq.s32 	%p189, %r2852, 0;
	mov.b32 	%r2747, 0;
	mov.u32 	%r2748, %r2747;
	mov.u32 	%r2749, %r2747;
	mov.u32 	%r2750, %r2747;
	@%p189 bra 	$L__BB5_278;
	shr.u32 	%r1725, %r2584, %r766;
	and.b32  	%r2749, %r1725, %r152;
	mov.u32 	%r2747, %r153;
	mov.u32 	%r2748, %r151;
$L__BB5_278:
	setp.gt.u32 	%p190, %r2750, 31;
	@%p190 bra 	$L__BB5_281;
	setp.eq.s32 	%p191, %r2747, 0;
	@%p191 bra 	$L__BB5_281;
	sub.s32 	%r1726, 32, %r2750;
	min.u32 	%r1727, %r2747, %r1726;
	mov.b32 	%r1728, -1;
	shl.b32 	%r1729, %r1728, %r1727;
	not.b32 	%r1730, %r1729;
	shr.u32 	%r1731, %r2583, %r2750;
	and.b32  	%r1732, %r1731, %r1730;
	shl.b32 	%r1733, %r1732, %r2748;
	or.b32  	%r2749, %r1733, %r2749;
$L__BB5_281:
	mov.b32 	%r1736, 1;
	// begin inline asm
	{
    .reg .pred p;
    and.b32 %r1734, %r2749, %r1736;    setp.ne.u32 p, %r1734, 0;
    vote.ballot.sync.b32 %r1734, p, 0xffffffff;
    @!p not.b32 %r1734, %r1734;
}

	// end inline asm
	mov.b32 	%r1739, 2;
	// begin inline asm
	{
    .reg .pred p;
    and.b32 %r1737, %r2749, %r1739;    setp.ne.u32 p, %r1737, 0;
    vote.ballot.sync.b32 %r1737, p, 0xffffffff;
    @!p not.b32 %r1737, %r1737;
}

	// end inline asm
	and.b32  	%r1759, %r1737, %r1734;
	mov.b32 	%r1742, 4;
	// begin inline asm
	{
    .reg .pred p;
    and.b32 %r1740, %r2749, %r1742;    setp.ne.u32 p, %r1740, 0;
    vote.ballot.sync.b32 %r1740, p, 0xffffffff;
    @!p not.b32 %r1740, %r1740;
}

	// end inline asm
	and.b32  	%r1760, %r1740, %r1759;
	mov.b32 	%r1745, 8;
	// begin inline asm
	{
    .reg .pred p;
    and.b32 %r1743, %r2749, %r1745;    setp.ne.u32 p, %r1743, 0;
    vote.ballot.sync.b32 %r1743, p, 0xffffffff;
    @!p not.b32 %r1743, %r1743;
}

	// end inline asm
	and.b32  	%r1761, %r1743, %r1760;
	mov.b32 	%r1748, 16;
	// begin inline asm
	{
    .reg .pred p;
    and.b32 %r1746, %r2749, %r1748;    setp.ne.u32 p, %r1746, 0;
    vote.ballot.sync.b32 %r1746, p, 0xffffffff;
    @!p not.b32 %r1746, %r1746;
}

	// end inline asm
	and.b32  	%r1762, %r1746, %r1761;
	mov.b32 	%r1751, 32;
	// begin inline asm
	{
    .reg .pred p;
    and.b32 %r1749, %r2749, %r1751;    setp.ne.u32 p, %r1749, 0;
    vote.ballot.sync.b32 %r1749, p, 0xffffffff;
    @!p not.b32 %r1749, %r1749;
}

	// end inline asm
	and.b32  	%r1763, %r1749, %r1762;
	mov.b32 	%r1754, 64;
	// begin inline asm
	{
    .reg .pred p;
    and.b32 %r1752, %r2749, %r1754;    setp.ne.u32 p, %r1752, 0;
    vote.ballot.sync.b32 %r1752, p, 0xffffffff;
    @!p not.b32 %r1752, %r1752;
}

	// end inline asm
	and.b32  	%r1764, %r1752, %r1763;
	mov.b32 	%r1757, 128;
	// begin inline asm
	{
    .reg .pred p;
    and.b32 %r1755, %r2749, %r1757;    setp.ne.u32 p, %r1755, 0;
    vote.ballot.sync.b32 %r1755, p, 0xffffffff;
    @!p not.b32 %r1755, %r1755;
}

	// end inline asm
	and.b32  	%r1765, %r1755, %r1764;
	clz.b32 	%r1766, %r1765;
	sub.s32 	%r414, 31, %r1766;
	and.b32  	%r1767, %r1231, %r1765;
	popc.b32 	%r415, %r1767;
	setp.ne.s32 	%p192, %r768, %r414;
	mov.b32 	%r2752, 0;
	@%p192 bra 	$L__BB5_283;
	shl.b32 	%r1768, %r2749, 2;
	add.s32 	%r1769, %r127, %r1768;
	atom.shared.add.u32 	%r2752, [%r1769], %r415;
$L__BB5_283:
	shfl.sync.idx.b32	%r1771|%p194, %r2752, %r414, 31, -1;
	add.s32 	%r418, %r415, %r1771;
	mov.b32 	%r2754, 0;
	mov.u32 	%r2753, %r2852;
	mov.u32 	%r2755, %r2754;
	mov.u32 	%r2756, %r2855;
	@%p27 bra 	$L__BB5_286;
	setp.eq.s32 	%p195, %r2852, 0;
	mov.b32 	%r2753, 0;
	mov.u32 	%r2754, %r2753;
	mov.u32 	%r2755, %r2753;
	mov.u32 	%r2756, %r2753;
	@%p195 bra 	$L__BB5_286;
	shr.u32 	%r1774, %r2586, %r766;
	and.b32  	%r2755, %r1774, %r152;
	mov.u32 	%r2753, %r153;
	mov.u32 	%r2754, %r151;
$L__BB5_286:
	setp.gt.u32 	%p196, %r2756, 31;
	@%p196 bra 	$L__BB5_289;
	setp.eq.s32 	%p197, %r2753, 0;
	@%p197 bra 	$L__BB5_289;
	sub.s32 	%r1775, 32, %r2756;
	min.u32 	%r1776, %r2753, %r1775;
	mov.b32 	%r1777, -1;
	shl.b32 	%r1778, %r1777, %r1776;
	not.b32 	%r1779, %r1778;
	shr.u32 	%r1780, %r2585, %r2756;
	and.b32  	%r1781, %r1780, %r1779;
	shl.b32 	%r1782, %r1781, %r2754;
	or.b32  	%r2755, %r1782, %r2755;
$L__BB5_289:
	mov.b32 	%r1785, 1;
	// begin inline asm
	{
    .reg .pred p;
    and.b32 %r1783, %r2755, %r1785;    setp.ne.u32 p, %r1783, 0;
    vote.ballot.sync.b32 %r1783, p, 0xffffffff;
    @!p not.b32 %r1783, %r1783;
}

	// end inline asm
	mov.b32 	%r1788, 2;
	// begin inline asm
	{
    .reg .pred p;
    and.b32 %r1786, %r2755, %r1788;    setp.ne.u32 p, %r1786, 0;
    vote.ballot.sync.b32 %r1786, p, 0xffffffff;
    @!p not.b32 %r1786, %r1786;
}

	// end inline asm
	and.b32  	%r1808, %r1786, %r1783;
	mov.b32 	%r1791, 4;
	// begin inline asm
	{
    .reg .pred p;
    and.b32 %r1789, %r2755, %r1791;    setp.ne.u32 p, %r1789, 0;
    vote.ballot.sync.b32 %r1789, p, 0xffffffff;
    @!p not.b32 %r1789, %r1789;
}

	// end inline asm
	and.b32  	%r1809, %r1789, %r1808;
	mov.b32 	%r1794, 8;
	// begin inline asm
	{
    .reg .pred p;
    and.b32 %r1792, %r2755, %r1794;    setp.ne.u32 p, %r1792, 0;
    vote.ballot.sync.b32 %r1792, p, 0xffffffff;
    @!p not.b32 %r1792, %r1792;
}

	// end inline asm
	and.b32  	%r1810, %r1792, %r1809;
	mov.b32 	%r1797, 16;
	// begin inline asm
	{
    .reg .pred p;
    and.b32 %r1795, %r2755, %r1797;    setp.ne.u32 p, %r1795, 0;
    vote.ballot.sync.b32 %r1795, p, 0xffffffff;
    @!p not.b32 %r1795, %r1795;
}

	// end inline asm
	and.b32  	%r1811, %r1795, %r1810;
	mov.b32 	%r1800, 32;
	// begin inline asm
	{
    .reg .pred p;
    and.b32 %r1798, %r2755, %r1800;    setp.ne.u32 p, %r1798, 0;
    vote.ballot.sync.b32 %r1798, p, 0xffffffff;
    @!p not.b32 %r1798, %r1798;
}

	// end inline asm
	and.b32  	%r1812, %r1798, %r1811;
	mov.b32 	%r1803, 64;
	// begin inline asm
	{
    .reg .pred p;
    and.b32 %r1801, %r2755, %r1803;    setp.ne.u32 p, %r1801, 0;
    vote.ballot.sync.b32 %r1801, p, 0xffffffff;
    @!p not.b32 %r1801, %r1801;
}

	// end inline asm
	and.b32  	%r1813, %r1801, %r1812;
	mov.b32 	%r1806, 128;
	// begin inline asm
	{
    .reg .pred p;
    and.b32 %r1804, %r2755, %r1806;    setp.ne.u32 p, %r1804, 0;
    vote.ballot.sync.b32 %r1804, p, 0xffffffff;
    @!p not.b32 %r1804, %r1804;
}

	// end inline asm
	and.b32  	%r1814, %r1804, %r1813;
	clz.b32 	%r1815, %r1814;
	sub.s32 	%r426, 31, %r1815;
	and.b32  	%r1816, %r1231, %r1814;
	popc.b32 	%r427, %r1816;
	setp.ne.s32 	%p198, %r768, %r426;
	mov.b32 	%r2758, 0;
	@%p198 bra 	$L__BB5_291;
	shl.b32 	%r1817, %r2755, 2;
	add.s32 	%r1818, %r127, %r1817;
	atom.shared.add.u32 	%r2758, [%r1818], %r427;
$L__BB5_291:
	shfl.sync.idx.b32	%r1820|%p200, %r2758, %r426, 31, -1;
	add.s32 	%r430, %r427, %r1820;
	mov.b32 	%r2760, 0;
	mov.u32 	%r2759, %r2852;
	mov.u32 	%r2761, %r2760;
	mov.u32 	%r2762, %r2855;
	@%p27 bra 	$L__BB5_294;
	setp.eq.s32 	%p201, %r2852, 0;
	mov.b32 	%r2759, 0;
	mov.u32 	%r2760, %r2759;
	mov.u32 	%r2761, %r2759;
	mov.u32 	%r2762, %r2759;
	@%p201 bra 	$L__BB5_294;
	shr.u32 	%r1823, %r2588, %r766;
	and.b32  	%r2761, %r1823, %r152;
	mov.u32 	%r2759, %r153;
	mov.u32 	%r2760, %r151;
$L__BB5_294:
	setp.gt.u32 	%p202, %r2762, 31;
	@%p202 bra 	$L__BB5_297;
	setp.eq.s32 	%p203, %r2759, 0;
	@%p203 bra 	$L__BB5_297;
	sub.s32 	%r1824, 32, %r2762;
	min.u32 	%r1825, %r2759, %r1824;
	mov.b32 	%r1826, -1;
	shl.b32 	%r1827, %r1826, %r1825;
	not.b32 	%r1828, %r1827;
	shr.u32 	%r1829, %r2587, %r2762;
	and.b32  	%r1830, %r1829, %r1828;
	shl.b32 	%r1831, %r1830, %r2760;
	or.b32  	%r2761, %r1831, %r2761;
$L__BB5_297:
	mov.b32 	%r1834, 1;
	// begin inline asm
	{
    .reg .pred p;
    and.b32 %r1832, %r2761, %r1834;    setp.ne.u32 p, %r1832, 0;
    vote.ballot.sync.b32 %r1832, p, 0xffffffff;
    @!p not.b32 %r1832, %r1832;
}

	// end inline asm
	mov.b32 	%r1837, 2;
	// begin inline asm
	{
    .reg .pred p;
    and.b32 %r1835, %r2761, %r1837;    setp.ne.u32 p, %r1835, 0;
    vote.ballot.sync.b32 %r1835, p, 0xffffffff;
    @!p not.b32 %r1835, %r1835;
}

	// end inline asm
	and.b32  	%r1857, %r1835, %r1832;
	mov.b32 	%r1840, 4;
	// begin inline asm
	{
    .reg .pred p;
    and.b32 %r1838, %r2761, %r1840;    setp.ne.u32 p, %r1838, 0;
    vote.ballot.sync.b32 %r1838, p, 0xffffffff;
    @!p not.b32 %r1838, %r1838;
}

	// end inline asm
	and.b32  	%r1858, %r1838, %r1857;
	mov.b32 	%r1843, 8;
	// begin inline asm
	{
    .reg .pred p;
    and.b32 %r1841, %r2761, %r1843;    setp.ne.u32 p, %r1841, 0;
    vote.ballot.sync.b32 %r1841, p, 0xffffffff;
    @!p not.b32 %r1841, %r1841;
}

	// end inline asm
	and.b32  	%r1859, %r1841, %r1858;
	mov.b32 	%r1846, 16;
	// begin inline asm
	{
    .reg .pred p;
    and.b32 %r1844, %r2761, %r1846;    setp.ne.u32 p, %r1844, 0;
    vote.ballot.sync.b32 %r1844, p, 0xffffffff;
    @!p not.b32 %r1844, %r1844;
}

	// end inline asm
	and.b32  	%r1860, %r1844, %r1859;
	mov.b32 	%r1849, 32;
	// begin inline asm
	{
    .reg .pred p;
    and.b32 %r1847, %r2761, %r1849;    setp.ne.u32 p, %r1847, 0;
    vote.ballot.sync.b32 %r1847, p, 0xffffffff;
    @!p not.b32 %r1847, %r1847;
}

	// end inline asm
	and.b32  	%r1861, %r1847, %r1860;
	mov.b32 	%r1852, 64;
	// begin inline asm
	{
    .reg .pred p;
    and.b32 %r1850, %r2761, %r1852;    setp.ne.u32 p, %r1850, 0;
    vote.ballot.sync.b32 %r1850, p, 0xffffffff;
    @!p not.b32 %r1850, %r1850;
}

	// end inline asm
	and.b32  	%r1862, %r1850, %r1861;
	mov.b32 	%r1855, 128;
	// begin inline asm
	{
    .reg .pred p;
    and.b32 %r1853, %r2761, %r1855;    setp.ne.u32 p, %r1853, 0;
    vote.ballot.sync.b32 %r1853, p, 0xffffffff;
    @!p not.b32 %r1853, %r1853;
}

	// end inline asm
	and.b32  	%r1863, %r1853, %r1862;
	clz.b32 	%r1864, %r1863;
	sub.s32 	%r438, 31, %r1864;
	and.b32  	%r1865, %r1231, %r1863;
	popc.b32 	%r439, %r1865;
	setp.ne.s32 	%p204, %r768, %r438;
	mov.b32 	%r2764, 0;
	@%p204 bra 	$L__BB5_299;
	shl.b32 	%r1866, %r2761, 2;
	add.s32 	%r1867, %r127, %r1866;
	atom.shared.add.u32 	%r2764, [%r1867], %r439;
$L__BB5_299:
	shfl.sync.idx.b32	%r1869|%p206, %r2764, %r438, 31, -1;
	add.s32 	%r442, %r439, %r1869;
	mov.b32 	%r2766, 0;
	mov.u32 	%r2765, %r2852;
	mov.u32 	%r2767, %r2766;
	mov.u32 	%r2768, %r2855;
	@%p27 bra 	$L__BB5_302;
	setp.eq.s32 	%p207, %r2852, 0;
	mov.b32 	%r2765, 0;
	mov.u32 	%r2766, %r2765;
	mov.u32 	%r2767, %r2765;
	mov.u32 	%r2768, %r2765;
	@%p207 bra 	$L__BB5_302;
	shr.u32 	%r1872, %r2590, %r766;
	and.b32  	%r2767, %r1872, %r152;
	mov.u32 	%r2765, %r153;
	mov.u32 	%r2766, %r151;
$L__BB5_302:
	setp.gt.u32 	%p208, %r2768, 31;
	@%p208 bra 	$L__BB5_305;
	setp.eq.s32 	%p209, %r2765, 0;
	@%p209 bra 	$L__BB5_305;
	sub.s32 	%r1873, 32, %r2768;
	min.u32 	%r1874, %r2765, %r1873;
	mov.b32 	%r1875, -1;
	shl.b32 	%r1876, %r1875, %r1874;
	not.b32 	%r1877, %r1876;
	shr.u32 	%r1878, %r2589, %r2768;
	and.b32  	%r1879, %r1878, %r1877;
	shl.b32 	%r1880, %r1879, %r2766;
	or.b32  	%r2767, %r1880, %r2767;
$L__BB5_305:
	mov.b32 	%r1883, 1;
	// begin inline asm
	{
    .reg .pred p;
    and.b32 %r1881, %r2767, %r1883;    setp.ne.u32 p, %r1881, 0;
    vote.ballot.sync.b32 %r1881, p, 0xffffffff;
    @!p not.b32 %r1881, %r1881;
}

	// end inline asm
	mov.b32 	%r1886, 2;
	// begin inline asm
	{
    .reg .pred p;
    and.b32 %r1884, %r2767, %r1886;    setp.ne.u32 p, %r1884, 0;
    vote.ballot.sync.b32 %r1884, p, 0xffffffff;
    @!p not.b32 %r1884, %r1884;
}

	// end inline asm
	and.b32  	%r1906, %r1884, %r1881;
	mov.b32 	%r1889, 4;
	// begin inline asm
	{
    .reg .pred p;
    and.b32 %r1887, %r2767, %r1889;    setp.ne.u32 p, %r1887, 0;
    vote.ballot.sync.b32 %r1887, p, 0xffffffff;
    @!p not.b32 %r1887, %r1887;
}

	// end inline asm
	and.b32  	%r1907, %r1887, %r1906;
	mov.b32 	%r1892, 8;
	// begin inline asm
	{
    .reg .pred p;
    and.b32 %r1890, %r2767, %r1892;    setp.ne.u32 p, %r1890, 0;
    vote.ballot.sync.b32 %r1890, p, 0xffffffff;
    @!p not.b32 %r1890, %r1890;
}

	// end inline asm
	and.b32  	%r1908, %r1890, %r1907;
	mov.b32 	%r1895, 16;
	// begin inline asm
	{
    .reg .pred p;
    and.b32 %r1893, %r2767, %r1895;    setp.ne.u32 p, %r1893, 0;
    vote.ballot.sync.b32 %r1893, p, 0xffffffff;
    @!p not.b32 %r1893, %r1893;
}

	// end inline asm
	and.b32  	%r1909, %r1893, %r1908;
	mov.b32 	%r1898, 32;
	// begin inline asm
	{
    .reg .pred p;
    and.b32 %r1896, %r2767, %r1898;    setp.ne.u32 p, %r1896, 0;
    vote.ballot.sync.b32 %r1896, p, 0xffffffff;
    @!p not.b32 %r1896, %r1896;
}

	// end inline asm
	and.b32  	%r1910, %r1896, %r1909;
	mov.b32 	%r1901, 64;
	// begin inline asm
	{
    .reg .pred p;
    and.b32 %r1899, %r2767, %r1901;    setp.ne.u32 p, %r1899, 0;
    vote.ballot.sync.b32 %r1899, p, 0xffffffff;
    @!p not.b32 %r1899, %r1899;
}

	// end inline asm
	and.b32  	%r1911, %r1899, %r1910;
	mov.b32 	%r1904, 128;
	// begin inline asm
	{
    .reg .pred p;
    and.b32 %r1902, %r2767, %r1904;    setp.ne.u32 p, %r1902, 0;
    vote.ballot.sync.b32 %r1902, p, 0xffffffff;
    @!p not.b32 %r1902, %r1902;
}

	// end inline asm
	and.b32  	%r1912, %r1902, %r1911;
	clz.b32 	%r1913, %r1912;
	sub.s32 	%r450, 31, %r1913;
	and.b32  	%r1914, %r1231, %r1912;
	popc.b32 	%r451, %r1914;
	setp.ne.s32 	%p210, %r768, %r450;
	mov.b32 	%r2770, 0;
	@%p210 bra 	$L__BB5_307;
	shl.b32 	%r1915, %r2767, 2;
	add.s32 	%r1916, %r127, %r1915;
	atom.shared.add.u32 	%r2770, [%r1916], %r451;
$L__BB5_307:
	shfl.sync.idx.b32	%r1918|%p212, %r2770, %r450, 31, -1;
	add.s32 	%r454, %r451, %r1918;
	mov.b32 	%r2772, 0;
	mov.u32 	%r2771, %r2852;
	mov.u32 	%r2773, %r2772;
	mov.u32 	%r2774, %r2855;
	@%p27 bra 	$L__BB5_310;
	setp.eq.s32 	%p213, %r2852, 0;
	mov.b32 	%r2771, 0;
	mov.u32 	%r2772, %r2771;
	mov.u32 	%r2773, %r2771;
	mov.u32 	%r2774, %r2771;
	@%p213 bra 	$L__BB5_310;
	shr.u32 	%r1921, %r2592, %r766;
	and.b32  	%r2773, %r1921, %r152;
	mov.u32 	%r2771, %r153;
	mov.u32 	%r2772, %r151;
$L__BB5_310:
	setp.gt.u32 	%p214, %r2774, 31;
	@%p214 bra 	$L__BB5_313;
	setp.eq.s32 	%p215, %r2771, 0;
	@%p215 bra 	$L__BB5_313;
	sub.s32 	%r1922, 32, %r2774;
	min.u32 	%r1923, %r2771, %r1922;
	mov.b32 	%r1924, -1;
	shl.b32 	%r1925, %r1924, %r1923;
	not.b32 	%r1926, %r1925;
	shr.u32 	%r1927, %r2591, %r2774;
	and.b32  	%r1928, %r1927, %r1926;
	shl.b32 	%r1929, %r1928, %r2772;
	or.b32  	%r2773, %r1929, %r2773;
$L__BB5_313:
	mov.b32 	%r1932, 1;
	// begin inline asm
	{
    .reg .pred p;
    and.b32 %r1930, %r2773, %r1932;    setp.ne.u32 p, %r1930, 0;
    vote.ballot.sync.b32 %r1930, p, 0xffffffff;
    @!p not.b32 %r1930, %r1930;
}

	// end inline asm
	mov.b32 	%r1935, 2;
	// begin inline asm
	{
    .reg .pred p;
    and.b32 %r1933, %r2773, %r1935;    setp.ne.u32 p, %r1933, 0;
    vote.ballot.sync.b32 %r1933, p, 0xffffffff;
    @!p not.b32 %r1933, %r1933;
}

	// end inline asm
	and.b32  	%r1955, %r1933, %r1930;
	mov.b32 	%r1938, 4;
	// begin inline asm
	{
    .reg .pred p;
    and.b32 %r1936, %r2773, %r1938;    setp.ne.u32 p, %r1936, 0;
    vote.ballot.sync.b32 %r1936, p, 0xffffffff;
    @!p not.b32 %r1936, %r1936;
}

	// end inline asm
	and.b32  	%r1956, %r1936, %r1955;
	mov.b32 	%r1941, 8;
	// begin inline asm
	{
    .reg .pred p;
    and.b32 %r1939, %r2773, %r1941;    setp.ne.u32 p, %r1939, 0;
    vote.ballot.sync.b32 %r1939, p, 0xffffffff;
    @!p not.b32 %r1939, %r1939;
}

	// end inline asm
	and.b32  	%r1957, %r1939, %r1956;
	mov.b32 	%r1944, 16;
	// begin inline asm
	{
    .reg .pred p;
    and.b32 %r1942, %r2773, %r1944;    setp.ne.u32 p, %r1942, 0;
    vote.ballot.sync.b32 %r1942, p, 0xffffffff;
    @!p not.b32 %r1942, %r1942;
}

	// end inline asm
	and.b32  	%r1958, %r1942, %r1957;
	mov.b32 	%r1947, 32;
	// begin inline asm
	{
    .reg .pred p;
    and.b32 %r1945, %r2773, %r1947;    setp.ne.u32 p, %r1945, 0;
    vote.ballot.sync.b32 %r1945, p, 0xffffffff;
    @!p not.b32 %r1945, %r1945;
}

	// end inline asm
	and.b32  	%r1959, %r1945, %r1958;
	mov.b32 	%r1950, 64;
	// begin inline asm
	{
    .reg .pred p;
    and.b32 %r1948, %r2773, %r1950;    setp.ne.u32 p, %r1948, 0;
    vote.ballot.sync.b32 %r1948, p, 0xffffffff;
    @!p not.b32 %r1948, %r1948;
}

	// end inline asm
	and.b32  	%r1960, %r1948, %r1959;
	mov.b32 	%r1953, 128;
	// begin inline asm
	{
    .reg .pred p;
    and.b32 %r1951, %r2773, %r1953;    setp.ne.u32 p, %r1951, 0;
    vote.ballot.sync.b32 %r1951, p, 0xffffffff;
    @!p not.b32 %r1951, %r1951;
}

	// end inline asm
	and.b32  	%r1961, %r1951, %r1960;
	clz.b32 	%r1962, %r1961;
	sub.s32 	%r462, 31, %r1962;
	and.b32  	%r1963, %r1231, %r1961;
	popc.b32 	%r463, %r1963;
	setp.ne.s32 	%p216, %r768, %r462;
	mov.b32 	%r2776, 0;
	@%p216 bra 	$L__BB5_315;
	shl.b32 	%r1964, %r2773, 2;
	add.s32 	%r1965, %r127, %r1964;
	atom.shared.add.u32 	%r2776, [%r1965], %r463;
$L__BB5_315:
	shfl.sync.idx.b32	%r1966|%p218, %r2776, %r462, 31, -1;
	add.s32 	%r1967, %r463, %r1966;
	bar.sync 	0;
	shl.b32 	%r1968, %r298, 3;
	mov.u32 	%r1969, _ZZN3cub18CUB_300001_SM_10006detail10radix_sort29DeviceRadixSortOnesweepKernelINS1_5radix10policy_hubI6edge_tNS0_8NullTypeEjE10Policy1000ELNS0_9SortOrderE0ES6_S7_jii17edge_decomposer_tEEvPT5_SD_PT3_PKSE_PT1_PKSI_PT2_PKSM_T4_iiT6_E1s;
	add.s32 	%r1970, %r1969, %r1968;
	st.shared.v2.u32 	[%r1970+-8], {%r2577, %r2576};
	shl.b32 	%r1971, %r310, 3;
	add.s32 	%r1972, %r1969, %r1971;
	st.shared.v2.u32 	[%r1972+-8], {%r2575, %r2574};
	shl.b32 	%r1973, %r322, 3;
	add.s32 	%r1974, %r1969, %r1973;
	st.shared.v2.u32 	[%r1974+-8], {%r2573, %r2572};
	shl.b32 	%r1975, %r334, 3;
	add.s32 	%r1976, %r1969, %r1975;
	st.shared.v2.u32 	[%r1976+-8], {%r2571, %r2570};
	shl.b32 	%r1977, %r346, 3;
	add.s32 	%r1978, %r1969, %r1977;
	st.shared.v2.u32 	[%r1978+-8], {%r2569, %r2568};
	shl.b32 	%r1979, %r358, 3;
	add.s32 	%r1980, %r1969, %r1979;
	st.shared.v2.u32 	[%r1980+-8], {%r2567, %r2566};
	shl.b32 	%r1981, %r370, 3;
	add.s32 	%r1982, %r1969, %r1981;
	st.shared.v2.u32 	[%r1982+-8], {%r2565, %r2564};
	shl.b32 	%r1983, %r382, 3;
	add.s32 	%r1984, %r1969, %r1983;
	st.shared.v2.u32 	[%r1984+-8], {%r2563, %r2578};
	shl.b32 	%r1985, %r394, 3;
	add.s32 	%r1986, %r1969, %r1985;
	st.shared.v2.u32 	[%r1986+-8], {%r2579, %r2580};
	shl.b32 	%r1987, %r406, 3;
	add.s32 	%r1988, %r1969, %r1987;
	st.shared.v2.u32 	[%r1988+-8], {%r2581, %r2582};
	shl.b32 	%r1989, %r418, 3;
	add.s32 	%r1990, %r1969, %r1989;
	st.shared.v2.u32 	[%r1990+-8], {%r2583, %r2584};
	shl.b32 	%r1991, %r430, 3;
	add.s32 	%r1992, %r1969, %r1991;
	st.shared.v2.u32 	[%r1992+-8], {%r2585, %r2586};
	shl.b32 	%r1993, %r442, 3;
	add.s32 	%r1994, %r1969, %r1993;
	st.shared.v2.u32 	[%r1994+-8], {%r2587, %r2588};
	shl.b32 	%r1995, %r454, 3;
	add.s32 	%r1996, %r1969, %r1995;
	st.shared.v2.u32 	[%r1996+-8], {%r2589, %r2590};
	shl.b32 	%r1997, %r1967, 3;
	add.s32 	%r1998, %r1969, %r1997;
	st.shared.v2.u32 	[%r1998+-8], {%r2591, %r2592};
	@%p87 bra 	$L__BB5_323;
	ld.param.u64 	%rd108, [_ZN3cub18CUB_300001_SM_10006detail10radix_sort29DeviceRadixSortOnesweepKernelINS1_5radix10policy_hubI6edge_tNS0_8NullTypeEjE10Policy1000ELNS0_9SortOrderE0ES6_S7_jii17edge_decomposer_tEEvPT5_SD_PT3_PKSE_PT1_PKSI_PT2_PKSM_T4_iiT6__param_3];
	cvta.to.global.u64 	%rd40, %rd108;
	mul.wide.u32 	%rd41, %r1, 4;
	add.s64 	%rd42, %rd40, %rd41;
	ld.global.u32 	%r1999, [%rd42];
	sub.s32 	%r2780, %r1999, %r285;
	st.shared.u32 	[%r260+46080], %r2780;
	setp.lt.s32 	%p219, %r4, 1;
	mov.u32 	%r2781, %r2676;
	@%p219 bra 	$L__BB5_322;
	mov.b32 	%r2778, -1;
	mov.u32 	%r2777, %r4;
	mov.u32 	%r2781, %r2676;
$L__BB5_318:
	add.s32 	%r470, %r2777, -1;
	shl.b32 	%r2001, %r470, 8;
	add.s32 	%r2002, %r2001, %r1;
	mul.wide.s32 	%rd43, %r2002, 4;
	add.s64 	%rd11, %rd2, %rd43;
$L__BB5_319:
	membar.cta;
	ld.volatile.global.u32 	%r471, [%rd11];
	setp.eq.s32 	%p220, %r471, 0;
	@%p220 bra 	$L__BB5_319;
	and.b32  	%r2003, %r471, 1073741823;
	add.s32 	%r2781, %r2003, %r2781;
	setp.gt.s32 	%p221, %r471, -1;
	vote.sync.ballot.b32 	%r2778, %p221, %r2778;
	setp.gt.u32 	%p223, %r2777, 1;
	and.pred  	%p224, %p221, %p223;
	mov.u32 	%r2777, %r470;
	@%p224 bra 	$L__BB5_318;
	ld.shared.u32 	%r2780, [%r260+46080];
$L__BB5_322:
	or.b32  	%r2004, %r2781, -2147483648;
	st.volatile.global.u32 	[%rd5], %r2004;
	sub.s32 	%r2005, %r2781, %r2676;
	add.s32 	%r2006, %r2005, %r2780;
	st.shared.u32 	[%r260+46080], %r2006;
$L__BB5_323:
	ld.param.u64 	%rd106, [_ZN3cub18CUB_300001_SM_10006detail10radix_sort29DeviceRadixSortOnesweepKernelINS1_5radix10policy_hubI6edge_tNS0_8NullTypeEjE10Policy1000ELNS0_9SortOrderE0ES6_S7_jii17edge_decomposer_tEEvPT5_SD_PT3_PKSE_PT1_PKSI_PT2_PKSM_T4_iiT6__param_2];
	setp.gt.u32 	%p225, %r1, 255;
	setp.lt.s32 	%p226, %r6, %r765;
	setp.eq.s64 	%p227, %rd106, 0;
	or.pred  	%p228, %p227, %p226;
	or.pred  	%p229, %p225, %p228;
	@%p229 bra 	$L__BB5_325;
	ld.shared.u32 	%r2007, [%r260+46080];
	add.s32 	%r2008, %r285, %r2676;
	add.s32 	%r2009, %r2008, %r2007;
	st.global.u32 	[%rd6], %r2009;
$L__BB5_325:
	setp.gt.s32 	%p230, %r6, %r765;
	bar.sync 	0;
	@%p230 bra 	$L__BB5_417;
	setp.gt.u32 	%p231, %r766, 31;
	shl.b32 	%r2011, %r1, 2;
	add.s32 	%r477, %r260, %r2011;
	ld.shared.v2.u32 	{%r478, %r479}, [%r477];
	mov.b32 	%r2783, 0;
	mov.u32 	%r2782, %r2852;
	mov.u32 	%r2784, %r2783;
	mov.u32 	%r2785, %r2855;
	@%p231 bra 	$L__BB5_329;
	setp.eq.s32 	%p232, %r2852, 0;
	mov.b32 	%r2782, 0;
	mov.u32 	%r2783, %r2782;
	mov.u32 	%r2784, %r2782;
	mov.u32 	%r2785, %r2782;
	@%p232 bra 	$L__BB5_329;
	shr.u32 	%r2014, %r479, %r766;
	and.b32  	%r2784, %r2014, %r152;
	mov.u32 	%r2782, %r153;
	mov.u32 	%r2783, %r151;
$L__BB5_329:
	setp.gt.u32 	%p233, %r2785, 31;
	@%p233 bra 	$L__BB5_332;
	setp.eq.s32 	%p234, %r2782, 0;
	@%p234 bra 	$L__BB5_332;
	sub.s32 	%r2015, 32, %r2785;
	min.u32 	%r2016, %r2782, %r2015;
	mov.b32 	%r2017, -1;
	shl.b32 	%r2018, %r2017, %r2016;
	not.b32 	%r2019, %r2018;
	shr.u32 	%r2020, %r478, %r2785;
	and.b32  	%r2021, %r2020, %r2019;
	shl.b32 	%r2022, %r2021, %r2783;
	or.b32  	%r2784, %r2022, %r2784;
$L__BB5_332:
	setp.gt.u32 	%p235, %r766, 31;
	shl.b32 	%r2024, %r2784, 2;
	add.s32 	%r2026, %r1969, %r2024;
	ld.shared.u32 	%r2027, [%r2026+46080];
	add.s32 	%r2028, %r2027, %r1;
	mul.wide.u32 	%rd44, %r2028, 8;
	add.s64 	%rd45, %rd1, %rd44;
	st.global.u32 	[%rd45], %r478;
	st.global.u32 	[%rd45+4], %r479;
	bar.warp.sync 	-1;
	ld.shared.v2.u32 	{%r487, %r488}, [%r477+3072];
	mov.b32 	%r2788, 0;
	mov.u32 	%r2787, %r2852;
	mov.u32 	%r2789, %r2788;
	mov.u32 	%r2790, %r2855;
	@%p235 bra 	$L__BB5_335;
	setp.eq.s32 	%p236, %r2852, 0;
	mov.b32 	%r2787, 0;
	mov.u32 	%r2788, %r2787;
	mov.u32 	%r2789, %r2787;
	mov.u32 	%r2790, %r2787;
	@%p236 bra 	$L__BB5_335;
	shr.u32 	%r2031, %r488, %r766;
	and.b32  	%r2789, %r2031, %r152;
	mov.u32 	%r2787, %r153;
	mov.u32 	%r2788, %r151;
$L__BB5_335:
	setp.gt.u32 	%p237, %r2790, 31;
	@%p237 bra 	$L__BB5_338;
	setp.eq.s32 	%p238, %r2787, 0;
	@%p238 bra 	$L__BB5_338;
	sub.s32 	%r2032, 32, %r2790;
	min.u32 	%r2033, %r2787, %r2032;
	mov.b32 	%r2034, -1;
	shl.b32 	%r2035, %r2034, %r2033;
	not.b32 	%r2036, %r2035;
	shr.u32 	%r2037, %r487, %r2790;
	and.b32  	%r2038, %r2037, %r2036;
	shl.b32 	%r2039, %r2038, %r2788;
	or.b32  	%r2789, %r2039, %r2789;
$L__BB5_338:
	setp.gt.u32 	%p239, %r766, 31;
	shl.b32 	%r2041, %r2789, 2;
	add.s32 	%r2043, %r1969, %r2041;
	ld.shared.u32 	%r2044, [%r2043+46080];
	add.s32 	%r2045, %r1, %r2044;
	add.s32 	%r2046, %r2045, 384;
	mul.wide.u32 	%rd46, %r2046, 8;
	add.s64 	%rd47, %rd1, %rd46;
	st.global.u32 	[%rd47], %r487;
	st.global.u32 	[%rd47+4], %r488;
	bar.warp.sync 	-1;
	ld.shared.v2.u32 	{%r496, %r497}, [%r477+6144];
	mov.b32 	%r2793, 0;
	mov.u32 	%r2792, %r2852;
	mov.u32 	%r2794, %r2793;
	mov.u32 	%r2795, %r2855;
	@%p239 bra 	$L__BB5_341;
	setp.eq.s32 	%p240, %r2852, 0;
	mov.b32 	%r2792, 0;
	mov.u32 	%r2793, %r2792;
	mov.u32 	%r2794, %r2792;
	mov.u32 	%r2795, %r2792;
	@%p240 bra 	$L__BB5_341;
	shr.u32 	%r2049, %r497, %r766;
	and.b32  	%r2794, %r2049, %r152;
	mov.u32 	%r2792, %r153;
	mov.u32 	%r2793, %r151;
$L__BB5_341:
	setp.gt.u32 	%p241, %r2795, 31;
	@%p241 bra 	$L__BB5_344;
	setp.eq.s32 	%p242, %r2792, 0;
	@%p242 bra 	$L__BB5_344;
	sub.s32 	%r2050, 32, %r2795;
	min.u32 	%r2051, %r2792, %r2050;
	mov.b32 	%r2052, -1;
	shl.b32 	%r2053, %r2052, %r2051;
	not.b32 	%r2054, %r2053;
	shr.u32 	%r2055, %r496, %r2795;
	and.b32  	%r2056, %r2055, %r2054;
	shl.b32 	%r2057, %r2056, %r2793;
	or.b32  	%r2794, %r2057, %r2794;
$L__BB5_344:
	setp.gt.u32 	%p243, %r766, 31;
	shl.b32 	%r2059, %r2794, 2;
	add.s32 	%r2061, %r1969, %r2059;
	ld.shared.u32 	%r2062, [%r2061+46080];
	add.s32 	%r2063, %r1, %r2062;
	add.s32 	%r2064, %r2063, 768;
	mul.wide.u32 	%rd48, %r2064, 8;
	add.s64 	%rd49, %rd1, %rd48;
	st.global.u32 	[%rd49], %r496;
	st.global.u32 	[%rd49+4], %r497;
	bar.warp.sync 	-1;
	ld.shared.v2.u32 	{%r505, %r506}, [%r477+9216];
	mov.b32 	%r2798, 0;
	mov.u32 	%r2797, %r2852;
	mov.u32 	%r2799, %r2798;
	mov.u32 	%r2800, %r2855;
	@%p243 bra 	$L__BB5_347;
	setp.eq.s32 	%p244, %r2852, 0;
	mov.b32 	%r2797, 0;
	mov.u32 	%r2798, %r2797;
	mov.u32 	%r2799, %r2797;
	mov.u32 	%r2800, %r2797;
	@%p244 bra 	$L__BB5_347;
	shr.u32 	%r2067, %r506, %r766;
	and.b32  	%r2799, %r2067, %r152;
	mov.u32 	%r2797, %r153;
	mov.u32 	%r2798, %r151;
$L__BB5_347:
	setp.gt.u32 	%p245, %r2800, 31;
	@%p245 bra 	$L__BB5_350;
	setp.eq.s32 	%p246, %r2797, 0;
	@%p246 bra 	$L__BB5_350;
	sub.s32 	%r2068, 32, %r2800;
	min.u32 	%r2069, %r2797, %r2068;
	mov.b32 	%r2070, -1;
	shl.b32 	%r2071, %r2070, %r2069;
	not.b32 	%r2072, %r2071;
	shr.u32 	%r2073, %r505, %r2800;
	and.b32  	%r2074, %r2073, %r2072;
	shl.b32 	%r2075, %r2074, %r2798;
	or.b32  	%r2799, %r2075, %r2799;
$L__BB5_350:
	setp.gt.u32 	%p247, %r766, 31;
	shl.b32 	%r2077, %r2799, 2;
	add.s32 	%r2079, %r1969, %r2077;
	ld.shared.u32 	%r2080, [%r2079+46080];
	add.s32 	%r2081, %r1, %r2080;
	add.s32 	%r2082, %r2081, 1152;
	mul.wide.u32 	%rd50, %r2082, 8;
	add.s64 	%rd51, %rd1, %rd50;
	st.global.u32 	[%rd51], %r505;
	st.global.u32 	[%rd51+4], %r506;
	bar.warp.sync 	-1;
	ld.shared.v2.u32 	{%r514, %r515}, [%r477+12288];
	mov.b32 	%r2803, 0;
	mov.u32 	%r2802, %r2852;
	mov.u32 	%r2804, %r2803;
	mov.u32 	%r2805, %r2855;
	@%p247 bra 	$L__BB5_353;
	setp.eq.s32 	%p248, %r2852, 0;
	mov.b32 	%r2802, 0;
	mov.u32 	%r2803, %r2802;
	mov.u32 	%r2804, %r2802;
	mov.u32 	%r2805, %r2802;
	@%p248 bra 	$L__BB5_353;
	shr.u32 	%r2085, %r515, %r766;
	and.b32  	%r2804, %r2085, %r152;
	mov.u32 	%r2802, %r153;
	mov.u32 	%r2803, %r151;
$L__BB5_353:
	setp.gt.u32 	%p249, %r2805, 31;
	@%p249 bra 	$L__BB5_356;
	setp.eq.s32 	%p250, %r2802, 0;
	@%p250 bra 	$L__BB5_356;
	sub.s32 	%r2086, 32, %r2805;
	min.u32 	%r2087, %r2802, %r2086;
	mov.b32 	%r2088, -1;
	shl.b32 	%r2089, %r2088, %r2087;
	not.b32 	%r2090, %r2089;
	shr.u32 	%r2091, %r514, %r2805;
	and.b32  	%r2092, %r2091, %r2090;
	shl.b32 	%r2093, %r2092, %r2803;
	or.b32  	%r2804, %r2093, %r2804;
$L__BB5_356:
	setp.gt.u32 	%p251, %r766, 31;
	shl.b32 	%r2095, %r2804, 2;
	add.s32 	%r2097, %r1969, %r2095;
	ld.shared.u32 	%r2098, [%r2097+46080];
	add.s32 	%r2099, %r1, %r2098;
	add.s32 	%r2100, %r2099, 1536;
	mul.wide.u32 	%rd52, %r2100, 8;
	add.s64 	%rd53, %rd1, %rd52;
	st.global.u32 	[%rd53], %r514;
	st.global.u32 	[%rd53+4], %r515;
	bar.warp.sync 	-1;
	ld.shared.v2.u32 	{%r523, %r524}, [%r477+15360];
	mov.b32 	%r2808, 0;
	mov.u32 	%r2807, %r2852;
	mov.u32 	%r2809, %r2808;
	mov.u32 	%r2810, %r2855;
	@%p251 bra 	$L__BB5_359;
	setp.eq.s32 	%p252, %r2852, 0;
	mov.b32 	%r2807, 0;
	mov.u32 	%r2808, %r2807;
	mov.u32 	%r2809, %r2807;
	mov.u32 	%r2810, %r2807;
	@%p252 bra 	$L__BB5_359;
	shr.u32 	%r2103, %r524, %r766;
	and.b32  	%r2809, %r2103, %r152;
	mov.u32 	%r2807, %r153;
	mov.u32 	%r2808, %r151;
$L__BB5_359:
	setp.gt.u32 	%p253, %r2810, 31;
	@%p253 bra 	$L__BB5_362;
	setp.eq.s32 	%p254, %r2807, 0;
	@%p254 bra 	$L__BB5_362;
	sub.s32 	%r2104, 32, %r2810;
	min.u32 	%r2105, %r2807, %r2104;
	mov.b32 	%r2106, -1;
	shl.b32 	%r2107, %r2106, %r2105;
	not.b32 	%r2108, %r2107;
	shr.u32 	%r2109, %r523, %r2810;
	and.b32  	%r2110, %r2109, %r2108;
	shl.b32 	%r2111, %r2110, %r2808;
	or.b32  	%r2809, %r2111, %r2809;
$L__BB5_362:
	setp.gt.u32 	%p255, %r766, 31;
	shl.b32 	%r2113, %r2809, 2;
	add.s32 	%r2115, %r1969, %r2113;
	ld.shared.u32 	%r2116, [%r2115+46080];
	add.s32 	%r2117, %r1, %r2116;
	add.s32 	%r2118, %r2117, 1920;
	mul.wide.u32 	%rd54, %r2118, 8;
	add.s64 	%rd55, %rd1, %rd54;
	st.global.u32 	[%rd55], %r523;
	st.global.u32 	[%rd55+4], %r524;
	bar.warp.sync 	-1;
	ld.shared.v2.u32 	{%r532, %r533}, [%r477+18432];
	mov.b32 	%r2813, 0;
	mov.u32 	%r2812, %r2852;
	mov.u32 	%r2814, %r2813;
	mov.u32 	%r2815, %r2855;
	@%p255 bra 	$L__BB5_365;
	setp.eq.s32 	%p256, %r2852, 0;
	mov.b32 	%r2812, 0;
	mov.u32 	%r2813, %r2812;
	mov.u32 	%r2814, %r2812;
	mov.u32 	%r2815, %r2812;
	@%p256 bra 	$L__BB5_365;
	shr.u32 	%r2121, %r533, %r766;
	and.b32  	%r2814, %r2121, %r152;
	mov.u32 	%r2812, %r153;
	mov.u32 	%r2813, %r151;
$L__BB5_365:
	setp.gt.u32 	%p257, %r2815, 31;
	@%p257 bra 	$L__BB5_368;
	setp.eq.s32 	%p258, %r2812, 0;
	@%p258 bra 	$L__BB5_368;
	sub.s32 	%r2122, 32, %r2815;
	min.u32 	%r2123, %r2812, %r2122;
	mov.b32 	%r2124, -1;
	shl.b32 	%r2125, %r2124, %r2123;
	not.b32 	%r2126, %r2125;
	shr.u32 	%r2127, %r532, %r2815;
	and.b32  	%r2128, %r2127, %r2126;
	shl.b32 	%r2129, %r2128, %r2813;
	or.b32  	%r2814, %r2129, %r2814;
$L__BB5_368:
	setp.gt.u32 	%p259, %r766, 31;
	shl.b32 	%r2131, %r2814, 2;
	add.s32 	%r2133, %r1969, %r2131;
	ld.shared.u32 	%r2134, [%r2133+46080];
	add.s32 	%r2135, %r1, %r2134;
	add.s32 	%r2136, %r2135, 2304;
	mul.wide.u32 	%rd56, %r2136, 8;
	add.s64 	%rd57, %rd1, %rd56;
	st.global.u32 	[%rd57], %r532;
	st.global.u32 	[%rd57+4], %r533;
	bar.warp.sync 	-1;
	ld.shared.v2.u32 	{%r541, %r542}, [%r477+21504];
	mov.b32 	%r2818, 0;
	mov.u32 	%r2817, %r2852;
	mov.u32 	%r2819, %r2818;
	mov.u32 	%r2820, %r2855;
	@%p259 bra 	$L__BB5_371;
	setp.eq.s32 	%p260, %r2852, 0;
	mov.b32 	%r2817, 0;
	mov.u32 	%r2818, %r2817;
	mov.u32 	%r2819, %r2817;
	mov.u32 	%r2820, %r2817;
	@%p260 bra 	$L__BB5_371;
	shr.u32 	%r2139, %r542, %r766;
	and.b32  	%r2819, %r2139, %r152;
	mov.u32 	%r2817, %r153;
	mov.u32 	%r2818, %r151;
$L__BB5_371:
	setp.gt.u32 	%p261, %r2820, 31;
	@%p261 bra 	$L__BB5_374;
	setp.eq.s32 	%p262, %r2817, 0;
	@%p262 bra 	$L__BB5_374;
	sub.s32 	%r2140, 32, %r2820;
	min.u32 	%r2141, %r2817, %r2140;
	mov.b32 	%r2142, -1;
	shl.b32 	%r2143, %r2142, %r2141;
	not.b32 	%r2144, %r2143;
	shr.u32 	%r2145, %r541, %r2820;
	and.b32  	%r2146, %r2145, %r2144;
	shl.b32 	%r2147, %r2146, %r2818;
	or.b32  	%r2819, %r2147, %r2819;
$L__BB5_374:
	setp.gt.u32 	%p263, %r766, 31;
	shl.b32 	%r2149, %r2819, 2;
	add.s32 	%r2151, %r1969, %r2149;
	ld.shared.u32 	%r2152, [%r2151+46080];
	add.s32 	%r2153, %r1, %r2152;
	add.s32 	%r2154, %r2153, 2688;
	mul.wide.u32 	%rd58, %r2154, 8;
	add.s64 	%rd59, %rd1, %rd58;
	st.global.u32 	[%rd59], %r541;
	st.global.u32 	[%rd59+4], %r542;
	bar.warp.sync 	-1;
	ld.shared.v2.u32 	{%r550, %r551}, [%r477+24576];
	mov.b32 	%r2823, 0;
	mov.u32 	%r2822, %r2852;
	mov.u32 	%r2824, %r2823;
	mov.u32 	%r2825, %r2855;
	@%p263 bra 	$L__BB5_377;
	setp.eq.s32 	%p264, %r2852, 0;
	mov.b32 	%r2822, 0;
	mov.u32 	%r2823, %r2822;
	mov.u32 	%r2824, %r2822;
	mov.u32 	%r2825, %r2822;
	@%p264 bra 	$L__BB5_377;
	shr.u32 	%r2157, %r551, %r766;
	and.b32  	%r2824, %r2157, %r152;
	mov.u32 	%r2822, %r153;
	mov.u32 	%r2823, %r151;
$L__BB5_377:
	setp.gt.u32 	%p265, %r2825, 31;
	@%p265 bra 	$L__BB5_380;
	setp.eq.s32 	%p266, %r2822, 0;
	@%p266 bra 	$L__BB5_380;
	sub.s32 	%r2158, 32, %r2825;
	min.u32 	%r2159, %r2822, %r2158;
	mov.b32 	%r2160, -1;
	shl.b32 	%r2161, %r2160, %r2159;
	not.b32 	%r2162, %r2161;
	shr.u32 	%r2163, %r550, %r2825;
	and.b32  	%r2164, %r2163, %r2162;
	shl.b32 	%r2165, %r2164, %r2823;
	or.b32  	%r2824, %r2165, %r2824;
$L__BB5_380:
	setp.gt.u32 	%p267, %r766, 31;
	shl.b32 	%r2167, %r2824, 2;
	add.s32 	%r2169, %r1969, %r2167;
	ld.shared.u32 	%r2170, [%r2169+46080];
	add.s32 	%r2171, %r1, %r2170;
	add.s32 	%r2172, %r2171, 3072;
	mul.wide.u32 	%rd60, %r2172, 8;
	add.s64 	%rd61, %rd1, %rd60;
	st.global.u32 	[%rd61], %r550;
	st.global.u32 	[%rd61+4], %r551;
	bar.warp.sync 	-1;
	ld.shared.v2.u32 	{%r559, %r560}, [%r477+27648];
	mov.b32 	%r2828, 0;
	mov.u32 	%r2827, %r2852;
	mov.u32 	%r2829, %r2828;
	mov.u32 	%r2830, %r2855;
	@%p267 bra 	$L__BB5_383;
	setp.eq.s32 	%p268, %r2852, 0;
	mov.b32 	%r2827, 0;
	mov.u32 	%r2828, %r2827;
	mov.u32 	%r2829, %r2827;
	mov.u32 	%r2830, %r2827;
	@%p268 bra 	$L__BB5_383;
	shr.u32 	%r2175, %r560, %r766;
	and.b32  	%r2829, %r2175, %r152;
	mov.u32 	%r2827, %r153;
	mov.u32 	%r2828, %r151;
$L__BB5_383:
	setp.gt.u32 	%p269, %r2830, 31;
	@%p269 bra 	$L__BB5_386;
	setp.eq.s32 	%p270, %r2827, 0;
	@%p270 bra 	$L__BB5_386;
	sub.s32 	%r2176, 32, %r2830;
	min.u32 	%r2177, %r2827, %r2176;
	mov.b32 	%r2178, -1;
	shl.b32 	%r2179, %r2178, %r2177;
	not.b32 	%r2180, %r2179;
	shr.u32 	%r2181, %r559, %r2830;
	and.b32  	%r2182, %r2181, %r2180;
	shl.b32 	%r2183, %r2182, %r2828;
	or.b32  	%r2829, %r2183, %r2829;
$L__BB5_386:
	setp.gt.u32 	%p271, %r766, 31;
	shl.b32 	%r2185, %r2829, 2;
	add.s32 	%r2187, %r1969, %r2185;
	ld.shared.u32 	%r2188, [%r2187+46080];
	add.s32 	%r2189, %r1, %r2188;
	add.s32 	%r2190, %r2189, 3456;
	mul.wide.u32 	%rd62, %r2190, 8;
	add.s64 	%rd63, %rd1, %rd62;
	st.global.u32 	[%rd63], %r559;
	st.global.u32 	[%rd63+4], %r560;
	bar.warp.sync 	-1;
	ld.shared.v2.u32 	{%r568, %r569}, [%r477+30720];
	mov.b32 	%r2833, 0;
	mov.u32 	%r2832, %r2852;
	mov.u32 	%r2834, %r2833;
	mov.u32 	%r2835, %r2855;
	@%p271 bra 	$L__BB5_389;
	setp.eq.s32 	%p272, %r2852, 0;
	mov.b32 	%r2832, 0;
	mov.u32 	%r2833, %r2832;
	mov.u32 	%r2834, %r2832;
	mov.u32 	%r2835, %r2832;
	@%p272 bra 	$L__BB5_389;
	shr.u32 	%r2193, %r569, %r766;
	and.b32  	%r2834, %r2193, %r152;
	mov.u32 	%r2832, %r153;
	mov.u32 	%r2833, %r151;
$L__BB5_389:
	setp.gt.u32 	%p273, %r2835, 31;
	@%p273 bra 	$L__BB5_392;
	setp.eq.s32 	%p274, %r2832, 0;
	@%p274 bra 	$L__BB5_392;
	sub.s32 	%r2194, 32, %r2835;
	min.u32 	%r2195, %r2832, %r2194;
	mov.b32 	%r2196, -1;
	shl.b32 	%r2197, %r2196, %r2195;
	not.b32 	%r2198, %r2197;
	shr.u32 	%r2199, %r568, %r2835;
	and.b32  	%r2200, %r2199, %r2198;
	shl.b32 	%r2201, %r2200, %r2833;
	or.b32  	%r2834, %r2201, %r2834;
$L__BB5_392:
	setp.gt.u32 	%p275, %r766, 31;
	shl.b32 	%r2203, %r2834, 2;
	add.s32 	%r2205, %r1969, %r2203;
	ld.shared.u32 	%r2206, [%r2205+46080];
	add.s32 	%r2207, %r1, %r2206;
	add.s32 	%r2208, %r2207, 3840;
	mul.wide.u32 	%rd64, %r2208, 8;
	add.s64 	%rd65, %rd1, %rd64;
	st.global.u32 	[%rd65], %r568;
	st.global.u32 	[%rd65+4], %r569;
	bar.warp.sync 	-1;
	ld.shared.v2.u32 	{%r577, %r578}, [%r477+33792];
	mov.b32 	%r2838, 0;
	mov.u32 	%r2837, %r2852;
	mov.u32 	%r2839, %r2838;
	mov.u32 	%r2840, %r2855;
	@%p275 bra 	$L__BB5_395;
	setp.eq.s32 	%p276, %r2852, 0;
	mov.b32 	%r2837, 0;
	mov.u32 	%r2838, %r2837;
	mov.u32 	%r2839, %r2837;
	mov.u32 	%r2840, %r2837;
	@%p276 bra 	$L__BB5_395;
	shr.u32 	%r2211, %r578, %r766;
	and.b32  	%r2839, %r2211, %r152;
	mov.u32 	%r2837, %r153;
	mov.u32 	%r2838, %r151;
$L__BB5_395:
	setp.gt.u32 	%p277, %r2840, 31;
	@%p277 bra 	$L__BB5_398;
	setp.eq.s32 	%p278, %r2837, 0;
	@%p278 bra 	$L__BB5_398;
	sub.s32 	%r2212, 32, %r2840;
	min.u32 	%r2213, %r2837, %r2212;
	mov.b32 	%r2214, -1;
	shl.b32 	%r2215, %r2214, %r2213;
	not.b32 	%r2216, %r2215;
	shr.u32 	%r2217, %r577, %r2840;
	and.b32  	%r2218, %r2217, %r2216;
	shl.b32 	%r2219, %r2218, %r2838;
	or.b32  	%r2839, %r2219, %r2839;
$L__BB5_398:
	setp.gt.u32 	%p279, %r766, 31;
	shl.b32 	%r2221, %r2839, 2;
	add.s32 	%r2223, %r1969, %r2221;
	ld.shared.u32 	%r2224, [%r2223+46080];
	add.s32 	%r2225, %r1, %r2224;
	add.s32 	%r2226, %r2225, 4224;
	mul.wide.u32 	%rd66, %r2226, 8;
	add.s64 	%rd67, %rd1, %rd66;
	st.global.u32 	[%rd67], %r577;
	st.global.u32 	[%rd67+4], %r578;
	bar.warp.sync 	-1;
	ld.shared.v2.u32 	{%r586, %r587}, [%r477+36864];
	mov.b32 	%r2843, 0;
	mov.u32 	%r2842, %r2852;
	mov.u32 	%r2844, %r2843;
	mov.u32 	%r2845, %r2855;
	@%p279 bra 	$L__BB5_401;
	setp.eq.s32 	%p280, %r2852, 0;
	mov.b32 	%r2842, 0;
	mov.u32 	%r2843, %r2842;
	mov.u32 	%r2844, %r2842;
	mov.u32 	%r2845, %r2842;
	@%p280 bra 	$L__BB5_401;
	shr.u32 	%r2229, %r587, %r766;
	and.b32  	%r2844, %r2229, %r152;
	mov.u32 	%r2842, %r153;
	mov.u32 	%r2843, %r151;
$L__BB5_401:
	setp.gt.u32 	%p281, %r2845, 31;
	@%p281 bra 	$L__BB5_404;
	setp.eq.s32 	%p282, %r2842, 0;
	@%p282 bra 	$L__BB5_404;
	sub.s32 	%r2230, 32, %r2845;
	min.u32 	%r2231, %r2842, %r2230;
	mov.b32 	%r2232, -1;
	shl.b32 	%r2233, %r2232, %r2231;
	not.b32 	%r2234, %r2233;
	shr.u32 	%r2235, %r586, %r2845;
	and.b32  	%r2236, %r2235, %r2234;
	shl.b32 	%r2237, %r2236, %r2843;
	or.b32  	%r2844, %r2237, %r2844;
$L__BB5_404:
	setp.gt.u32 	%p283, %r766, 31;
	shl.b32 	%r2239, %r2844, 2;
	add.s32 	%r2241, %r1969, %r2239;
	ld.shared.u32 	%r2242, [%r2241+46080];
	add.s32 	%r2243, %r1, %r2242;
	add.s32 	%r2244, %r2243, 4608;
	mul.wide.u32 	%rd68, %r2244, 8;
	add.s64 	%rd69, %rd1, %rd68;
	st.global.u32 	[%rd69], %r586;
	st.global.u32 	[%rd69+4], %r587;
	bar.warp.sync 	-1;
	ld.shared.v2.u32 	{%r595, %r596}, [%r477+39936];
	mov.b32 	%r2848, 0;
	mov.u32 	%r2847, %r2852;
	mov.u32 	%r2849, %r2848;
	mov.u32 	%r2850, %r2855;
	@%p283 bra 	$L__BB5_407;
	setp.eq.s32 	%p284, %r2852, 0;
	mov.b32 	%r2847, 0;
	mov.u32 	%r2848, %r2847;
	mov.u32 	%r2849, %r2847;
	mov.u32 	%r2850, %r2847;
	@%p284 bra 	$L__BB5_407;
	shr.u32 	%r2247, %r596, %r766;
	and.b32  	%r2849, %r2247, %r152;
	mov.u32 	%r2847, %r153;
	mov.u32 	%r2848, %r151;
$L__BB5_407:
	setp.gt.u32 	%p285, %r2850, 31;
	@%p285 bra 	$L__BB5_410;
	setp.eq.s32 	%p286, %r2847, 0;
	@%p286 bra 	$L__BB5_410;
	sub.s32 	%r2248, 32, %r2850;
	min.u32 	%r2249, %r2847, %r2248;
	mov.b32 	%r2250, -1;
	shl.b32 	%r2251, %r2250, %r2249;
	not.b32 	%r2252, %r2251;
	shr.u32 	%r2253, %r595, %r2850;
	and.b32  	%r2254, %r2253, %r2252;
	shl.b32 	%r2255, %r2254, %r2848;
	or.b32  	%r2849, %r2255, %r2849;
$L__BB5_410:
	setp.gt.u32 	%p287, %r766, 31;
	shl.b32 	%r2257, %r2849, 2;
	add.s32 	%r2259, %r1969, %r2257;
	ld.shared.u32 	%r2260, [%r2259+46080];
	add.s32 	%r2261, %r1, %r2260;
	add.s32 	%r2262, %r2261, 4992;
	mul.wide.u32 	%rd70, %r2262, 8;
	add.s64 	%rd71, %rd1, %rd70;
	st.global.u32 	[%rd71], %r595;
	st.global.u32 	[%rd71+4], %r596;
	bar.warp.sync 	-1;
	ld.shared.v2.u32 	{%r604, %r605}, [%r477+43008];
	mov.b32 	%r2853, 0;
	mov.u32 	%r2854, %r2853;
	@%p287 bra 	$L__BB5_413;
	setp.eq.s32 	%p288, %r2852, 0;
	mov.b32 	%r2852, 0;
	mov.u32 	%r2853, %r2852;
	mov.u32 	%r2854, %r2852;
	mov.u32 	%r2855, %r2852;
	@%p288 bra 	$L__BB5_413;
	shr.u32 	%r2265, %r605, %r766;
	and.b32  	%r2854, %r2265, %r152;
	mov.u32 	%r2852, %r153;
	mov.u32 	%r2853, %r151;
$L__BB5_413:
	setp.gt.u32 	%p289, %r2855, 31;
	@%p289 bra 	$L__BB5_416;
	setp.eq.s32 	%p290, %r2852, 0;
	@%p290 bra 	$L__BB5_416;
	sub.s32 	%r2266, 32, %r2855;
	min.u32 	%r2267, %r2852, %r2266;
	mov.b32 	%r2268, -1;
	shl.b32 	%r2269, %r2268, %r2267;
	not.b32 	%r2270, %r2269;
	shr.u32 	%r2271, %r604, %r2855;
	and.b32  	%r2272, %r2271, %r2270;
	shl.b32 	%r2273, %r2272, %r2853;
	or.b32  	%r2854, %r2273, %r2854;
$L__BB5_416:
	shl.b32 	%r2274, %r2854, 2;
	add.s32 	%r2276, %r1969, %r2274;
	ld.shared.u32 	%r2277, [%r2276+46080];
	add.s32 	%r2278, %r1, %r2277;
	add.s32 	%r2279, %r2278, 5376;
	mul.wide.u32 	%rd72, %r2279, 8;
	add.s64 	%rd73, %rd1, %rd72;
	st.global.u32 	[%rd73], %r604;
	st.global.u32 	[%rd73+4], %r605;
	bar.warp.sync 	-1;
	bra.uni 	$L__BB5_538;
$L__BB5_417:
	setp.gt.u32 	%p291, %r766, 31;
	mad.lo.s32 	%r613, %r4, -5760, %r765;
	shl.b32 	%r2281, %r1, 2;
	add.s32 	%r614, %r260, %r2281;
	ld.shared.v2.u32 	{%r615, %r616}, [%r614];
	mov.b32 	%r2858, 0;
	mov.u32 	%r2857, %r2852;
	mov.u32 	%r2859, %r2858;
	mov.u32 	%r2860, %r2855;
	@%p291 bra 	$L__BB5_420;
	setp.eq.s32 	%p292, %r2852, 0;
	mov.b32 	%r2857, 0;
	mov.u32 	%r2858, %r2857;
	mov.u32 	%r2859, %r2857;
	mov.u32 	%r2860, %r2857;
	@%p292 bra 	$L__BB5_420;
	shr.u32 	%r2284, %r616, %r766;
	and.b32  	%r2859, %r2284, %r152;
	mov.u32 	%r2857, %r153;
	mov.u32 	%r2858, %r151;
$L__BB5_420:
	setp.gt.u32 	%p293, %r2860, 31;
	@%p293 bra 	$L__BB5_423;
	setp.eq.s32 	%p294, %r2857, 0;
	@%p294 bra 	$L__BB5_423;
	sub.s32 	%r2285, 32, %r2860;
	min.u32 	%r2286, %r2857, %r2285;
	mov.b32 	%r2287, -1;
	shl.b32 	%r2288, %r2287, %r2286;
	not.b32 	%r2289, %r2288;
	shr.u32 	%r2290, %r615, %r2860;
	and.b32  	%r2291, %r2290, %r2289;
	shl.b32 	%r2292, %r2291, %r2858;
	or.b32  	%r2859, %r2292, %r2859;
$L__BB5_423:
	shl.b32 	%r2293, %r2859, 2;
	add.s32 	%r2295, %r1969, %r2293;
	ld.shared.u32 	%r624, [%r2295+46080];
	setp.ge.s32 	%p295, %r1, %r613;
	@%p295 bra 	$L__BB5_425;
	add.s32 	%r2296, %r624, %r1;
	mul.wide.u32 	%rd74, %r2296, 8;
	add.s64 	%rd75, %rd1, %rd74;
	st.global.u32 	[%rd75], %r615;
	st.global.u32 	[%rd75+4], %r616;
$L__BB5_425:
	setp.gt.u32 	%p296, %r766, 31;
	bar.warp.sync 	-1;
	ld.shared.v2.u32 	{%r625, %r626}, [%r614+3072];
	mov.b32 	%r2863, 0;
	mov.u32 	%r2862, %r2852;
	mov.u32 	%r2864, %r2863;
	mov.u32 	%r2865, %r2855;
	@%p296 bra 	$L__BB5_428;
	setp.eq.s32 	%p297, %r2852, 0;
	mov.b32 	%r2862, 0;
	mov.u32 	%r2863, %r2862;
	mov.u32 	%r2864, %r2862;
	mov.u32 	%r2865, %r2862;
	@%p297 bra 	$L__BB5_428;
	shr.u32 	%r2300, %r626, %r766;
	and.b32  	%r2864, %r2300, %r152;
	mov.u32 	%r2862, %r153;
	mov.u32 	%r2863, %r151;
$L__BB5_428:
	setp.gt.u32 	%p298, %r2865, 31;
	@%p298 bra 	$L__BB5_431;
	setp.eq.s32 	%p299, %r2862, 0;
	@%p299 bra 	$L__BB5_431;
	sub.s32 	%r2301, 32, %r2865;
	min.u32 	%r2302, %r2862, %r2301;
	mov.b32 	%r2303, -1;
	shl.b32 	%r2304, %r2303, %r2302;
	not.b32 	%r2305, %r2304;
	shr.u32 	%r2306, %r625, %r2865;
	and.b32  	%r2307, %r2306, %r2305;
	shl.b32 	%r2308, %r2307, %r2863;
	or.b32  	%r2864, %r2308, %r2864;
$L__BB5_431:
	add.s32 	%r2309, %r1, 384;
	shl.b32 	%r2310, %r2864, 2;
	add.s32 	%r2312, %r1969, %r2310;
	ld.shared.u32 	%r2313, [%r2312+46080];
	add.s32 	%r634, %r2313, %r2309;
	setp.ge.s32 	%p300, %r2309, %r613;
	@%p300 bra 	$L__BB5_433;
	mul.wide.u32 	%rd76, %r634, 8;
	add.s64 	%rd77, %rd1, %rd76;
	st.global.u32 	[%rd77], %r625;
	st.global.u32 	[%rd77+4], %r626;
$L__BB5_433:
	setp.gt.u32 	%p301, %r766, 31;
	bar.warp.sync 	-1;
	ld.shared.v2.u32 	{%r635, %r636}, [%r614+6144];
	mov.b32 	%r2868, 0;
	mov.u32 	%r2867, %r2852;
	mov.u32 	%r2869, %r2868;
	mov.u32 	%r2870, %r2855;
	@%p301 bra 	$L__BB5_436;
	setp.eq.s32 	%p302, %r2852, 0;
	mov.b32 	%r2867, 0;
	mov.u32 	%r2868, %r2867;
	mov.u32 	%r2869, %r2867;
	mov.u32 	%r2870, %r2867;
	@%p302 bra 	$L__BB5_436;
	shr.u32 	%r2317, %r636, %r766;
	and.b32  	%r2869, %r2317, %r152;
	mov.u32 	%r2867, %r153;
	mov.u32 	%r2868, %r151;
$L__BB5_436:
	setp.gt.u32 	%p303, %r2870, 31;
	@%p303 bra 	$L__BB5_439;
	setp.eq.s32 	%p304, %r2867, 0;
	@%p304 bra 	$L__BB5_439;
	sub.s32 	%r2318, 32, %r2870;
	min.u32 	%r2319, %r2867, %r2318;
	mov.b32 	%r2320, -1;
	shl.b32 	%r2321, %r2320, %r2319;
	not.b32 	%r2322, %r2321;
	shr.u32 	%r2323, %r635, %r2870;
	and.b32  	%r2324, %r2323, %r2322;
	shl.b32 	%r2325, %r2324, %r2868;
	or.b32  	%r2869, %r2325, %r2869;
$L__BB5_439:
	add.s32 	%r2326, %r1, 768;
	shl.b32 	%r2327, %r2869, 2;
	add.s32 	%r2329, %r1969, %r2327;
	ld.shared.u32 	%r2330, [%r2329+46080];
	add.s32 	%r644, %r2330, %r2326;
	setp.ge.s32 	%p305, %r2326, %r613;
	@%p305 bra 	$L__BB5_441;
	mul.wide.u32 	%rd78, %r644, 8;
	add.s64 	%rd79, %rd1, %rd78;
	st.global.u32 	[%rd79], %r635;
	st.global.u32 	[%rd79+4], %r636;
$L__BB5_441:
	setp.gt.u32 	%p306, %r766, 31;
	bar.warp.sync 	-1;
	ld.shared.v2.u32 	{%r645, %r646}, [%r614+9216];
	mov.b32 	%r2873, 0;
	mov.u32 	%r2872, %r2852;
	mov.u32 	%r2874, %r2873;
	mov.u32 	%r2875, %r2855;
	@%p306 bra 	$L__BB5_444;
	setp.eq.s32 	%p307, %r2852, 0;
	mov.b32 	%r2872, 0;
	mov.u32 	%r2873, %r2872;
	mov.u32 	%r2874, %r2872;
	mov.u32 	%r2875, %r2872;
	@%p307 bra 	$L__BB5_444;
	shr.u32 	%r2334, %r646, %r766;
	and.b32  	%r2874, %r2334, %r152;
	mov.u32 	%r2872, %r153;
	mov.u32 	%r2873, %r151;
$L__BB5_444:
	setp.gt.u32 	%p308, %r2875, 31;
	@%p308 bra 	$L__BB5_447;
	setp.eq.s32 	%p309, %r2872, 0;
	@%p309 bra 	$L__BB5_447;
	sub.s32 	%r2335, 32, %r2875;
	min.u32 	%r2336, %r2872, %r2335;
	mov.b32 	%r2337, -1;
	shl.b32 	%r2338, %r2337, %r2336;
	not.b32 	%r2339, %r2338;
	shr.u32 	%r2340, %r645, %r2875;
	and.b32  	%r2341, %r2340, %r2339;
	shl.b32 	%r2342, %r2341, %r2873;
	or.b32  	%r2874, %r2342, %r2874;
$L__BB5_447:
	add.s32 	%r2343, %r1, 1152;
	shl.b32 	%r2344, %r2874, 2;
	add.s32 	%r2346, %r1969, %r2344;
	ld.shared.u32 	%r2347, [%r2346+46080];
	add.s32 	%r654, %r2347, %r2343;
	setp.ge.s32 	%p310, %r2343, %r613;
	@%p310 bra 	$L__BB5_449;
	mul.wide.u32 	%rd80, %r654, 8;
	add.s64 	%rd81, %rd1, %rd80;
	st.global.u32 	[%rd81], %r645;
	st.global.u32 	[%rd81+4], %r646;
$L__BB5_449:
	setp.gt.u32 	%p311, %r766, 31;
	bar.warp.sync 	-1;
	ld.shared.v2.u32 	{%r655, %r656}, [%r614+12288];
	mov.b32 	%r2878, 0;
	mov.u32 	%r2877, %r2852;
	mov.u32 	%r2879, %r2878;
	mov.u32 	%r2880, %r2855;
	@%p311 bra 	$L__BB5_452;
	setp.eq.s32 	%p312, %r2852, 0;
	mov.b32 	%r2877, 0;
	mov.u32 	%r2878, %r2877;
	mov.u32 	%r2879, %r2877;
	mov.u32 	%r2880, %r2877;
	@%p312 bra 	$L__BB5_452;
	shr.u32 	%r2351, %r656, %r766;
	and.b32  	%r2879, %r2351, %r152;
	mov.u32 	%r2877, %r153;
	mov.u32 	%r2878, %r151;
$L__BB5_452:
	setp.gt.u32 	%p313, %r2880, 31;
	@%p313 bra 	$L__BB5_455;
	setp.eq.s32 	%p314, %r2877, 0;
	@%p314 bra 	$L__BB5_455;
	sub.s32 	%r2352, 32, %r2880;
	min.u32 	%r2353, %r2877, %r2352;
	mov.b32 	%r2354, -1;
	shl.b32 	%r2355, %r2354, %r2353;
	not.b32 	%r2356, %r2355;
	shr.u32 	%r2357, %r655, %r2880;
	and.b32  	%r2358, %r2357, %r2356;
	shl.b32 	%r2359, %r2358, %r2878;
	or.b32  	%r2879, %r2359, %r2879;
$L__BB5_455:
	add.s32 	%r2360, %r1, 1536;
	shl.b32 	%r2361, %r2879, 2;
	add.s32 	%r2363, %r1969, %r2361;
	ld.shared.u32 	%r2364, [%r2363+46080];
	add.s32 	%r664, %r2364, %r2360;
	setp.ge.s32 	%p315, %r2360, %r613;
	@%p315 bra 	$L__BB5_457;
	mul.wide.u32 	%rd82, %r664, 8;
	add.s64 	%rd83, %rd1, %rd82;
	st.global.u32 	[%rd83], %r655;
	st.global.u32 	[%rd83+4], %r656;
$L__BB5_457:
	setp.gt.u32 	%p316, %r766, 31;
	bar.warp.sync 	-1;
	ld.shared.v2.u32 	{%r665, %r666}, [%r614+15360];
	mov.b32 	%r2883, 0;
	mov.u32 	%r2882, %r2852;
	mov.u32 	%r2884, %r2883;
	mov.u32 	%r2885, %r2855;
	@%p316 bra 	$L__BB5_460;
	setp.eq.s32 	%p317, %r2852, 0;
	mov.b32 	%r2882, 0;
	mov.u32 	%r2883, %r2882;
	mov.u32 	%r2884, %r2882;
	mov.u32 	%r2885, %r2882;
	@%p317 bra 	$L__BB5_460;
	shr.u32 	%r2368, %r666, %r766;
	and.b32  	%r2884, %r2368, %r152;
	mov.u32 	%r2882, %r153;
	mov.u32 	%r2883, %r151;
$L__BB5_460:
	setp.gt.u32 	%p318, %r2885, 31;
	@%p318 bra 	$L__BB5_463;
	setp.eq.s32 	%p319, %r2882, 0;
	@%p319 bra 	$L__BB5_463;
	sub.s32 	%r2369, 32, %r2885;
	min.u32 	%r2370, %r2882, %r2369;
	mov.b32 	%r2371, -1;
	shl.b32 	%r2372, %r2371, %r2370;
	not.b32 	%r2373, %r2372;
	shr.u32 	%r2374, %r665, %r2885;
	and.b32  	%r2375, %r2374, %r2373;
	shl.b32 	%r2376, %r2375, %r2883;
	or.b32  	%r2884, %r2376, %r2884;
$L__BB5_463:
	add.s32 	%r2377, %r1, 1920;
	shl.b32 	%r2378, %r2884, 2;
	add.s32 	%r2380, %r1969, %r2378;
	ld.shared.u32 	%r2381, [%r2380+46080];
	add.s32 	%r674, %r2381, %r2377;
	setp.ge.s32 	%p320, %r2377, %r613;
	@%p320 bra 	$L__BB5_465;
	mul.wide.u32 	%rd84, %r674, 8;
	add.s64 	%rd85, %rd1, %rd84;
	st.global.u32 	[%rd85], %r665;
	st.global.u32 	[%rd85+4], %r666;
$L__BB5_465:
	setp.gt.u32 	%p321, %r766, 31;
	bar.warp.sync 	-1;
	ld.shared.v2.u32 	{%r675, %r676}, [%r614+18432];
	mov.b32 	%r2888, 0;
	mov.u32 	%r2887, %r2852;
	mov.u32 	%r2889, %r2888;
	mov.u32 	%r2890, %r2855;
	@%p321 bra 	$L__BB5_468;
	setp.eq.s32 	%p322, %r2852, 0;
	mov.b32 	%r2887, 0;
	mov.u32 	%r2888, %r2887;
	mov.u32 	%r2889, %r2887;
	mov.u32 	%r2890, %r2887;
	@%p322 bra 	$L__BB5_468;
	shr.u32 	%r2385, %r676, %r766;
	and.b32  	%r2889, %r2385, %r152;
	mov.u32 	%r2887, %r153;
	mov.u32 	%r2888, %r151;
$L__BB5_468:
	setp.gt.u32 	%p323, %r2890, 31;
	@%p323 bra 	$L__BB5_471;
	setp.eq.s32 	%p324, %r2887, 0;
	@%p324 bra 	$L__BB5_471;
	sub.s32 	%r2386, 32, %r2890;
	min.u32 	%r2387, %r2887, %r2386;
	mov.b32 	%r2388, -1;
	shl.b32 	%r2389, %r2388, %r2387;
	not.b32 	%r2390, %r2389;
	shr.u32 	%r2391, %r675, %r2890;
	and.b32  	%r2392, %r2391, %r2390;
	shl.b32 	%r2393, %r2392, %r2888;
	or.b32  	%r2889, %r2393, %r2889;
$L__BB5_471:
	add.s32 	%r2394, %r1, 2304;
	shl.b32 	%r2395, %r2889, 2;
	add.s32 	%r2397, %r1969, %r2395;
	ld.shared.u32 	%r2398, [%r2397+46080];
	add.s32 	%r684, %r2398, %r2394;
	setp.ge.s32 	%p325, %r2394, %r613;
	@%p325 bra 	$L__BB5_473;
	mul.wide.u32 	%rd86, %r684, 8;
	add.s64 	%rd87, %rd1, %rd86;
	st.global.u32 	[%rd87], %r675;
	st.global.u32 	[%rd87+4], %r676;
$L__BB5_473:
	setp.gt.u32 	%p326, %r766, 31;
	bar.warp.sync 	-1;
	ld.shared.v2.u32 	{%r685, %r686}, [%r614+21504];
	mov.b32 	%r2893, 0;
	mov.u32 	%r2892, %r2852;
	mov.u32 	%r2894, %r2893;
	mov.u32 	%r2895, %r2855;
	@%p326 bra 	$L__BB5_476;
	setp.eq.s32 	%p327, %r2852, 0;
	mov.b32 	%r2892, 0;
	mov.u32 	%r2893, %r2892;
	mov.u32 	%r2894, %r2892;
	mov.u32 	%r2895, %r2892;
	@%p327 bra 	$L__BB5_476;
	shr.u32 	%r2402, %r686, %r766;
	and.b32  	%r2894, %r2402, %r152;
	mov.u32 	%r2892, %r153;
	mov.u32 	%r2893, %r151;
$L__BB5_476:
	setp.gt.u32 	%p328, %r2895, 31;
	@%p328 bra 	$L__BB5_479;
	setp.eq.s32 	%p329, %r2892, 0;
	@%p329 bra 	$L__BB5_479;
	sub.s32 	%r2403, 32, %r2895;
	min.u32 	%r2404, %r2892, %r2403;
	mov.b32 	%r2405, -1;
	shl.b32 	%r2406, %r2405, %r2404;
	not.b32 	%r2407, %r2406;
	shr.u32 	%r2408, %r685, %r2895;
	and.b32  	%r2409, %r2408, %r2407;
	shl.b32 	%r2410, %r2409, %r2893;
	or.b32  	%r2894, %r2410, %r2894;
$L__BB5_479:
	add.s32 	%r2411, %r1, 2688;
	shl.b32 	%r2412, %r2894, 2;
	add.s32 	%r2414, %r1969, %r2412;
	ld.shared.u32 	%r2415, [%r2414+46080];
	add.s32 	%r694, %r2415, %r2411;
	setp.ge.s32 	%p330, %r2411, %r613;
	@%p330 bra 	$L__BB5_481;
	mul.wide.u32 	%rd88, %r694, 8;
	add.s64 	%rd89, %rd1, %rd88;
	st.global.u32 	[%rd89], %r685;
	st.global.u32 	[%rd89+4], %r686;
$L__BB5_481:
	setp.gt.u32 	%p331, %r766, 31;
	bar.warp.sync 	-1;
	ld.shared.v2.u32 	{%r695, %r696}, [%r614+24576];
	mov.b32 	%r2898, 0;
	mov.u32 	%r2897, %r2852;
	mov.u32 	%r2899, %r2898;
	mov.u32 	%r2900, %r2855;
	@%p331 bra 	$L__BB5_484;
	setp.eq.s32 	%p332, %r2852, 0;
	mov.b32 	%r2897, 0;
	mov.u32 	%r2898, %r2897;
	mov.u32 	%r2899, %r2897;
	mov.u32 	%r2900, %r2897;
	@%p332 bra 	$L__BB5_484;
	shr.u32 	%r2419, %r696, %r766;
	and.b32  	%r2899, %r2419, %r152;
	mov.u32 	%r2897, %r153;
	mov.u32 	%r2898, %r151;
$L__BB5_484:
	setp.gt.u32 	%p333, %r2900, 31;
	@%p333 bra 	$L__BB5_487;
	setp.eq.s32 	%p334, %r2897, 0;
	@%p334 bra 	$L__BB5_487;
	sub.s32 	%r2420, 32, %r2900;
	min.u32 	%r2421, %r2897, %r2420;
	mov.b32 	%r2422, -1;
	shl.b32 	%r2423, %r2422, %r2421;
	not.b32 	%r2424, %r2423;
	shr.u32 	%r2425, %r695, %r2900;
	and.b32  	%r2426, %r2425, %r2424;
	shl.b32 	%r2427, %r2426, %r2898;
	or.b32  	%r2899, %r2427, %r2899;
$L__BB5_487:
	or.b32  	%r2428, %r1, 3072;
	shl.b32 	%r2429, %r2899, 2;
	add.s32 	%r2431, %r1969, %r2429;
	ld.shared.u32 	%r2432, [%r2431+46080];
	add.s32 	%r704, %r2432, %r2428;
	setp.ge.s32 	%p335, %r2428, %r613;
	@%p335 bra 	$L__BB5_489;
	mul.wide.u32 	%rd90, %r704, 8;
	add.s64 	%rd91, %rd1, %rd90;
	st.global.u32 	[%rd91], %r695;
	st.global.u32 	[%rd91+4], %r696;
$L__BB5_489:
	setp.gt.u32 	%p336, %r766, 31;
	bar.warp.sync 	-1;
	ld.shared.v2.u32 	{%r705, %r706}, [%r614+27648];
	mov.b32 	%r2903, 0;
	mov.u32 	%r2902, %r2852;
	mov.u32 	%r2904, %r2903;
	mov.u32 	%r2905, %r2855;
	@%p336 bra 	$L__BB5_492;
	setp.eq.s32 	%p337, %r2852, 0;
	mov.b32 	%r2902, 0;
	mov.u32 	%r2903, %r2902;
	mov.u32 	%r2904, %r2902;
	mov.u32 	%r2905, %r2902;
	@%p337 bra 	$L__BB5_492;
	shr.u32 	%r2436, %r706, %r766;
	and.b32  	%r2904, %r2436, %r152;
	mov.u32 	%r2902, %r153;
	mov.u32 	%r2903, %r151;
$L__BB5_492:
	setp.gt.u32 	%p338, %r2905, 31;
	@%p338 bra 	$L__BB5_495;
	setp.eq.s32 	%p339, %r2902, 0;
	@%p339 bra 	$L__BB5_495;
	sub.s32 	%r2437, 32, %r2905;
	min.u32 	%r2438, %r2902, %r2437;
	mov.b32 	%r2439, -1;
	shl.b32 	%r2440, %r2439, %r2438;
	not.b32 	%r2441, %r2440;
	shr.u32 	%r2442, %r705, %r2905;
	and.b32  	%r2443, %r2442, %r2441;
	shl.b32 	%r2444, %r2443, %r2903;
	or.b32  	%r2904, %r2444, %r2904;
$L__BB5_495:
	add.s32 	%r2445, %r1, 3456;
	shl.b32 	%r2446, %r2904, 2;
	add.s32 	%r2448, %r1969, %r2446;
	ld.shared.u32 	%r2449, [%r2448+46080];
	add.s32 	%r714, %r2449, %r2445;
	setp.ge.s32 	%p340, %r2445, %r613;
	@%p340 bra 	$L__BB5_497;
	mul.wide.u32 	%rd92, %r714, 8;
	add.s64 	%rd93, %rd1, %rd92;
	st.global.u32 	[%rd93], %r705;
	st.global.u32 	[%rd93+4], %r706;
$L__BB5_497:
	setp.gt.u32 	%p341, %r766, 31;
	bar.warp.sync 	-1;
	ld.shared.v2.u32 	{%r715, %r716}, [%r614+30720];
	mov.b32 	%r2908, 0;
	mov.u32 	%r2907, %r2852;
	mov.u32 	%r2909, %r2908;
	mov.u32 	%r2910, %r2855;
	@%p341 bra 	$L__BB5_500;
	setp.eq.s32 	%p342, %r2852, 0;
	mov.b32 	%r2907, 0;
	mov.u32 	%r2908, %r2907;
	mov.u32 	%r2909, %r2907;
	mov.u32 	%r2910, %r2907;
	@%p342 bra 	$L__BB5_500;
	shr.u32 	%r2453, %r716, %r766;
	and.b32  	%r2909, %r2453, %r152;
	mov.u32 	%r2907, %r153;
	mov.u32 	%r2908, %r151;
$L__BB5_500:
	setp.gt.u32 	%p343, %r2910, 31;
	@%p343 bra 	$L__BB5_503;
	setp.eq.s32 	%p344, %r2907, 0;
	@%p344 bra 	$L__BB5_503;
	sub.s32 	%r2454, 32, %r2910;
	min.u32 	%r2455, %r2907, %r2454;
	mov.b32 	%r2456, -1;
	shl.b32 	%r2457, %r2456, %r2455;
	not.b32 	%r2458, %r2457;
	shr.u32 	%r2459, %r715, %r2910;
	and.b32  	%r2460, %r2459, %r2458;
	shl.b32 	%r2461, %r2460, %r2908;
	or.b32  	%r2909, %r2461, %r2909;
$L__BB5_503:
	add.s32 	%r2462, %r1, 3840;
	shl.b32 	%r2463, %r2909, 2;
	add.s32 	%r2465, %r1969, %r2463;
	ld.shared.u32 	%r2466, [%r2465+46080];
	add.s32 	%r724, %r2466, %r2462;
	setp.ge.s32 	%p345, %r2462, %r613;
	@%p345 bra 	$L__BB5_505;
	mul.wide.u32 	%rd94, %r724, 8;
	add.s64 	%rd95, %rd1, %rd94;
	st.global.u32 	[%rd95], %r715;
	st.global.u32 	[%rd95+4], %r716;
$L__BB5_505:
	setp.gt.u32 	%p346, %r766, 31;
	bar.warp.sync 	-1;
	ld.shared.v2.u32 	{%r725, %r726}, [%r614+33792];
	mov.b32 	%r2913, 0;
	mov.u32 	%r2912, %r2852;
	mov.u32 	%r2914, %r2913;
	mov.u32 	%r2915, %r2855;
	@%p346 bra 	$L__BB5_508;
	setp.eq.s32 	%p347, %r2852, 0;
	mov.b32 	%r2912, 0;
	mov.u32 	%r2913, %r2912;
	mov.u32 	%r2914, %r2912;
	mov.u32 	%r2915, %r2912;
	@%p347 bra 	$L__BB5_508;
	shr.u32 	%r2470, %r726, %r766;
	and.b32  	%r2914, %r2470, %r152;
	mov.u32 	%r2912, %r153;
	mov.u32 	%r2913, %r151;
$L__BB5_508:
	setp.gt.u32 	%p348, %r2915, 31;
	@%p348 bra 	$L__BB5_511;
	setp.eq.s32 	%p349, %r2912, 0;
	@%p349 bra 	$L__BB5_511;
	sub.s32 	%r2471, 32, %r2915;
	min.u32 	%r2472, %r2912, %r2471;
	mov.b32 	%r2473, -1;
	shl.b32 	%r2474, %r2473, %r2472;
	not.b32 	%r2475, %r2474;
	shr.u32 	%r2476, %r725, %r2915;
	and.b32  	%r2477, %r2476, %r2475;
	shl.b32 	%r2478, %r2477, %r2913;
	or.b32  	%r2914, %r2478, %r2914;
$L__BB5_511:
	add.s32 	%r2479, %r1, 4224;
	shl.b32 	%r2480, %r2914, 2;
	add.s32 	%r2482, %r1969, %r2480;
	ld.shared.u32 	%r2483, [%r2482+46080];
	add.s32 	%r734, %r2483, %r2479;
	setp.ge.s32 	%p350, %r2479, %r613;
	@%p350 bra 	$L__BB5_513;
	mul.wide.u32 	%rd96, %r734, 8;
	add.s64 	%rd97, %rd1, %rd96;
	st.global.u32 	[%rd97], %r725;
	st.global.u32 	[%rd97+4], %r726;
$L__BB5_513:
	setp.gt.u32 	%p351, %r766, 31;
	bar.warp.sync 	-1;
	ld.shared.v2.u32 	{%r735, %r736}, [%r614+36864];
	mov.b32 	%r2918, 0;
	mov.u32 	%r2917, %r2852;
	mov.u32 	%r2919, %r2918;
	mov.u32 	%r2920, %r2855;
	@%p351 bra 	$L__BB5_516;
	setp.eq.s32 	%p352, %r2852, 0;
	mov.b32 	%r2917, 0;
	mov.u32 	%r2918, %r2917;
	mov.u32 	%r2919, %r2917;
	mov.u32 	%r2920, %r2917;
	@%p352 bra 	$L__BB5_516;
	shr.u32 	%r2487, %r736, %r766;
	and.b32  	%r2919, %r2487, %r152;
	mov.u32 	%r2917, %r153;
	mov.u32 	%r2918, %r151;
$L__BB5_516:
	setp.gt.u32 	%p353, %r2920, 31;
	@%p353 bra 	$L__BB5_519;
	setp.eq.s32 	%p354, %r2917, 0;
	@%p354 bra 	$L__BB5_519;
	sub.s32 	%r2488, 32, %r2920;
	min.u32 	%r2489, %r2917, %r2488;
	mov.b32 	%r2490, -1;
	shl.b32 	%r2491, %r2490, %r2489;
	not.b32 	%r2492, %r2491;
	shr.u32 	%r2493, %r735, %r2920;
	and.b32  	%r2494, %r2493, %r2492;
	shl.b32 	%r2495, %r2494, %r2918;
	or.b32  	%r2919, %r2495, %r2919;
$L__BB5_519:
	add.s32 	%r2496, %r1, 4608;
	shl.b32 	%r2497, %r2919, 2;
	add.s32 	%r2499, %r1969, %r2497;
	ld.shared.u32 	%r2500, [%r2499+46080];
	add.s32 	%r744, %r2500, %r2496;
	setp.ge.s32 	%p355, %r2496, %r613;
	@%p355 bra 	$L__BB5_521;
	mul.wide.u32 	%rd98, %r744, 8;
	add.s64 	%rd99, %rd1, %rd98;
	st.global.u32 	[%rd99], %r735;
	st.global.u32 	[%rd99+4], %r736;
$L__BB5_521:
	setp.gt.u32 	%p356, %r766, 31;
	bar.warp.sync 	-1;
	ld.shared.v2.u32 	{%r745, %r746}, [%r614+39936];
	mov.b32 	%r2923, 0;
	mov.u32 	%r2922, %r2852;
	mov.u32 	%r2924, %r2923;
	mov.u32 	%r2925, %r2855;
	@%p356 bra 	$L__BB5_524;
	setp.eq.s32 	%p357, %r2852, 0;
	mov.b32 	%r2922, 0;
	mov.u32 	%r2923, %r2922;
	mov.u32 	%r2924, %r2922;
	mov.u32 	%r2925, %r2922;
	@%p357 bra 	$L__BB5_524;
	shr.u32 	%r2504, %r746, %r766;
	and.b32  	%r2924, %r2504, %r152;
	mov.u32 	%r2922, %r153;
	mov.u32 	%r2923, %r151;
$L__BB5_524:
	setp.gt.u32 	%p358, %r2925, 31;
	@%p358 bra 	$L__BB5_527;
	setp.eq.s32 	%p359, %r2922, 0;
	@%p359 bra 	$L__BB5_527;
	sub.s32 	%r2505, 32, %r2925;
	min.u32 	%r2506, %r2922, %r2505;
	mov.b32 	%r2507, -1;
	shl.b32 	%r2508, %r2507, %r2506;
	not.b32 	%r2509, %r2508;
	shr.u32 	%r2510, %r745, %r2925;
	and.b32  	%r2511, %r2510, %r2509;
	shl.b32 	%r2512, %r2511, %r2923;
	or.b32  	%r2924, %r2512, %r2924;
$L__BB5_527:
	add.s32 	%r2513, %r1, 4992;
	shl.b32 	%r2514, %r2924, 2;
	add.s32 	%r2516, %r1969, %r2514;
	ld.shared.u32 	%r2517, [%r2516+46080];
	add.s32 	%r754, %r2517, %r2513;
	setp.ge.s32 	%p360, %r2513, %r613;
	@%p360 bra 	$L__BB5_529;
	mul.wide.u32 	%rd100, %r754, 8;
	add.s64 	%rd101, %rd1, %rd100;
	st.global.u32 	[%rd101], %r745;
	st.global.u32 	[%rd101+4], %r746;
$L__BB5_529:
	setp.gt.u32 	%p361, %r766, 31;
	bar.warp.sync 	-1;
	ld.shared.v2.u32 	{%r755, %r756}, [%r614+43008];
	mov.b32 	%r2928, 0;
	mov.u32 	%r2929, %r2928;
	@%p361 bra 	$L__BB5_532;
	setp.eq.s32 	%p362, %r2852, 0;
	mov.b32 	%r2852, 0;
	mov.u32 	%r2928, %r2852;
	mov.u32 	%r2929, %r2852;
	mov.u32 	%r2855, %r2852;
	@%p362 bra 	$L__BB5_532;
	shr.u32 	%r2521, %r756, %r766;
	and.b32  	%r2929, %r2521, %r152;
	mov.u32 	%r2852, %r153;
	mov.u32 	%r2928, %r151;
$L__BB5_532:
	setp.gt.u32 	%p363, %r2855, 31;
	@%p363 bra 	$L__BB5_535;
	setp.eq.s32 	%p364, %r2852, 0;
	@%p364 bra 	$L__BB5_535;
	sub.s32 	%r2522, 32, %r2855;
	min.u32 	%r2523, %r2852, %r2522;
	mov.b32 	%r2524, -1;
	shl.b32 	%r2525, %r2524, %r2523;
	not.b32 	%r2526, %r2525;
	shr.u32 	%r2527, %r755, %r2855;
	and.b32  	%r2528, %r2527, %r2526;
	shl.b32 	%r2529, %r2528, %r2928;
	or.b32  	%r2929, %r2529, %r2929;
$L__BB5_535:
	add.s32 	%r2530, %r1, 5376;
	shl.b32 	%r2531, %r2929, 2;
	add.s32 	%r2533, %r1969, %r2531;
	ld.shared.u32 	%r2534, [%r2533+46080];
	add.s32 	%r764, %r2534, %r2530;
	setp.ge.s32 	%p365, %r2530, %r613;
	@%p365 bra 	$L__BB5_537;
	mul.wide.u32 	%rd102, %r764, 8;
	add.s64 	%rd103, %rd1, %rd102;
	st.global.u32 	[%rd103], %r755;
	st.global.u32 	[%rd103+4], %r756;
$L__BB5_537:
	bar.warp.sync 	-1;
$L__BB5_538:
	ret;

}
	// .globl	_ZN3cub18CUB_300001_SM_10006detail10radix_sort31DeviceRadixSortSingleTileKernelINS1_5radix10policy_hubI19preprocess_vertex_tNS0_8NullTypeEjE10Policy1000ELNS0_9SortOrderE0ES6_S7_j30preprocess_vertex_decomposer_tEEvPKT1_PSC_PKT2_PSG_T3_iiT4_
.visible .entry _ZN3cub18CUB_300001_SM_10006detail10radix_sort31DeviceRadixSortSingleTileKernelINS1_5radix10policy_hubI19preprocess_vertex_tNS0_8NullTypeEjE10Policy1000ELNS0_9SortOrderE0ES6_S7_j30preprocess_vertex_decomposer_tEEvPKT1_PSC_PKT2_PSG_T3_iiT4_(
	.param .u64 .ptr .align 1 _ZN3cub18CUB_300001_SM_10006detail10radix_sort31DeviceRadixSortSingleTileKernelINS1_5radix10policy_hubI19preprocess_vertex_tNS0_8NullTypeEjE10Policy1000ELNS0_9SortOrderE0ES6_S7_j30preprocess_vertex_decomposer_tEEvPKT1_PSC_PKT2_PSG_T3_iiT4__param_0,
	.param .u64 .ptr .align 1 _ZN3cub18CUB_300001_SM_10006detail10radix_sort31DeviceRadixSortSingleTileKernelINS1_5radix10policy_hubI19preprocess_vertex_tNS0_8NullTypeEjE10Policy1000ELNS0_9SortOrderE0ES6_S7_j30preprocess_vertex_decomposer_tEEvPKT1_PSC_PKT2_PSG_T3_iiT4__param_1,
	.param .u64 .ptr .align 1 _ZN3cub18CUB_300001_SM_10006detail10radix_sort31DeviceRadixSortSingleTileKernelINS1_5radix10policy_hubI19preprocess_vertex_tNS0_8NullTypeEjE10Policy1000ELNS0_9SortOrderE0ES6_S7_j30preprocess_vertex_decomposer_tEEvPKT1_PSC_PKT2_PSG_T3_iiT4__param_2,
	.param .u64 .ptr .align 1 _ZN3cub18CUB_300001_SM_10006detail10radix_sort31DeviceRadixSortSingleTileKernelINS1_5radix10policy_hubI19preprocess_vertex_tNS0_8NullTypeEjE10Policy1000ELNS0_9SortOrderE0ES6_S7_j30preprocess_vertex_decomposer_tEEvPKT1_PSC_PKT2_PSG_T3_iiT4__param_3,
	.param .u32 _ZN3cub18CUB_300001_SM_10006detail10radix_sort31DeviceRadixSortSingleTileKernelINS1_5radix10policy_hubI19preprocess_vertex_tNS0_8NullTypeEjE10Policy1000ELNS0_9SortOrderE0ES6_S7_j30preprocess_vertex_decomposer_tEEvPKT1_PSC_PKT2_PSG_T3_iiT4__param_4,
	.param .u32 _ZN3cub18CUB_300001_SM_10006detail10radix_sort31DeviceRadixSortSingleTileKernelINS1_5radix10policy_hubI19preprocess_vertex_tNS0_8NullTypeEjE10Policy1000ELNS0_9SortOrderE0ES6_S7_j30preprocess_vertex_decomposer_tEEvPKT1_PSC_PKT2_PSG_T3_iiT4__param_5,
	.param .u32 _ZN3cub18CUB_300001_SM_10006detail10radix_sort31DeviceRadixSortSingleTileKernelINS1_5radix10policy_hubI19preprocess_vertex_tNS0_8NullTypeEjE10Policy1000ELNS0_9SortOrderE0ES6_S7_j30preprocess_vertex_decomposer_tEEvPKT1_PSC_PKT2_PSG_T3_iiT4__param_6,
	.param .align 1 .b8 _ZN3cub18CUB_300001_SM_10006detail10radix_sort31DeviceRadixSortSingleTileKernelINS1_5radix10policy_hubI19preprocess_vertex_tNS0_8NullTypeEjE10Policy1000ELNS0_9SortOrderE0ES6_S7_j30preprocess_vertex_decomposer_tEEvPKT1_PSC_PKT2_PSG_T3_iiT4__param_7[1]
)
.maxntid 256
.minnctapersm 1
{
	.reg .pred 	%p<22>;
	.reg .b16 	%rs<83>;
	.reg .b32 	%r<388>;
	.reg .b64 	%rd<33>;
	// demoted variable
	.shared .align 16 .b8 _ZZN3cub18CUB_300001_SM_10006detail10radix_sort31DeviceRadixSortSingleTileKernelINS1_5radix10policy_hubI19preprocess_vertex_tNS0_8NullTypeEjE10Policy1000ELNS0_9SortOrderE0ES6_S7_j30preprocess_vertex_decomposer_tEEvPKT1_PSC_PKT2_PSG_T3_iiT4_E12temp_storage[33856];
	ld.param.u64 	%rd19, [_ZN3cub18CUB_300001_SM_10006detail10radix_sort31DeviceRadixSortSingleTileKernelINS1_5radix10policy_hubI19preprocess_vertex_tNS0_8NullTypeEjE10Policy1000ELNS0_9SortOrderE0ES6_S7_j30preprocess_vertex_decomposer_tEEvPKT1_PSC_PKT2_PSG_T3_iiT4__param_0];
	ld.param.u64 	%rd17, [_ZN3cub18CUB_300001_SM_10006detail10radix_sort31DeviceRadixSortSingleTileKernelINS1_5radix10policy_hubI19preprocess_vertex_tNS0_8NullTypeEjE10Policy1000ELNS0_9SortOrderE0ES6_S7_j30preprocess_vertex_decomposer_tEEvPKT1_PSC_PKT2_PSG_T3_iiT4__param_1];
	ld.param.u32 	%r105, [_ZN3cub18CUB_300001_SM_10006detail10radix_sort31DeviceRadixSortSingleTileKernelINS1_5radix10policy_hubI19preprocess_vertex_tNS0_8NullTypeEjE10Policy1000ELNS0_9SortOrderE0ES6_S7_j30preprocess_vertex_decomposer_tEEvPKT1_PSC_PKT2_PSG_T3_iiT4__param_4];
	ld.param.u32 	%r106, [_ZN3cub18CUB_300001_SM_10006detail10radix_sort31DeviceRadixSortSingleTileKernelINS1_5radix10policy_hubI19preprocess_vertex_tNS0_8NullTypeEjE10Policy1000ELNS0_9SortOrderE0ES6_S7_j30preprocess_vertex_decomposer_tEEvPKT1_PSC_PKT2_PSG_T3_iiT4__param_5];
	ld.param.u32 	%r107, [_ZN3cub18CUB_300001_SM_10006detail10radix_sort31DeviceRadixSortSingleTileKernelINS1_5radix10policy_hubI19preprocess_vertex_tNS0_8NullTypeEjE10Policy1000ELNS0_9SortOrderE0ES6_S7_j30preprocess_vertex_decomposer_tEEvPKT1_PSC_PKT2_PSG_T3_iiT4__param_6];
	cvta.to.global.u64 	%rd20, %rd19;
	mov.u32 	%r1, %tid.x;
	mul.lo.s32 	%r2, %r1, 3;
	setp.ge.s32 	%p1, %r2, %r105;
	mul.wide.u32 	%rd21, %r2, 24;
	add.s64 	%rd1, %rd20, %rd21;
	mov.b32 	%r379, 0;
	mov.b64 	%rd32, 0;
	mov.b32 	%r378, -1;
	mov.b16 	%rs79, 0;
	mov.u16 	%rs80, %rs79;
	mov.u16 	%rs81, %rs79;
	mov.u16 	%rs82, %rs79;
	@%p1 bra 	$L__BB6_2;
	ld.global.u32 	%r379, [%rd1];
	ld.global.u64 	%rd32, [%rd1+8];
	ld.global.u32 	%r378, [%rd1+16];
	ld.global.u32 	%r110, [%rd1+20];
	bfe.u32 	%r111, %r110, 0, 8;
	cvt.u16.u32 	%rs82, %r111;
	bfe.u32 	%r112, %r110, 8, 8;
	cvt.u16.u32 	%rs81, %r112;
	bfe.u32 	%r113, %r110, 16, 8;
	cvt.u16.u32 	%rs80, %r113;
	bfe.u32 	%r114, %r110, 24, 8;
	cvt.u16.u32 	%rs79, %r114;
$L__BB6_2:
	add.s32 	%r117, %r2, 1;
	setp.ge.s32 	%p2, %r117, %r105;
	mov.b32 	%r377, 0;
	mov.b64 	%rd31, 0;
	mov.b32 	%r376, -1;
	mov.b16 	%rs75, 0;
	mov.u16 	%rs76, %rs75;
	mov.u16 	%rs77, %rs75;
	mov.u16 	%rs78, %rs75;
	@%p2 bra 	$L__BB6_4;
	ld.global.u32 	%r377, [%rd1+24];
	ld.global.u64 	%rd31, [%rd1+32];
	ld.global.u32 	%r376, [%rd1+40];
	ld.global.u32 	%r118, [%rd1+44];
	bfe.u32 	%r119, %r118, 0, 8;
	cvt.u16.u32 	%rs78, %r119;
	bfe.u32 	%r120, %r118, 8, 8;
	cvt.u16.u32 	%rs77, %r120;
	bfe.u32 	%r121, %r118, 16, 8;
	cvt.u16.u32 	%rs76, %r121;
	bfe.u32 	%r122, %r118, 24, 8;
	cvt.u16.u32 	%rs75, %r122;
$L__BB6_4:
	add.s32 	%r125, %r2, 2;
	setp.ge.s32 	%p3, %r125, %r105;
	mov.b32 	%r375, 0;
	mov.b64 	%rd30, 0;
	mov.b32 	%r374, -1;
	mov.b16 	%rs71, 0;
	mov.u16 	%rs72, %rs71;
	mov.u16 	%rs73, %rs71;
	mov.u16 	%rs74, %rs71;
	@%p3 bra 	$L__BB6_6;
	ld.global.u32 	%r375, [%rd1+48];
	ld.global.u64 	%rd30, [%rd1+56];
	ld.global.u32 	%r374, [%rd1+64];
	ld.global.u32 	%r126, [%rd1+68];
	bfe.u32 	%r127, %r126, 0, 8;
	cvt.u16.u32 	%rs74, %r127;
	bfe.u32 	%r128, %r126, 8, 8;
	cvt.u16.u32 	%rs73, %r128;
	bfe.u32 	%r129, %r126, 16, 8;
	cvt.u16.u32 	%rs72, %r129;
	bfe.u32 	%r130, %r126, 24, 8;
	cvt.u16.u32 	%rs71, %r130;
$L__BB6_6:
	bar.sync 	0;
	shr.u32 	%r15, %r1, 5;
	shl.b32 	%r132, %r1, 2;
	mov.u32 	%r133, _ZZN3cub18CUB_300001_SM_10006detail10radix_sort31DeviceRadixSortSingleTileKernelINS1_5radix10policy_hubI19preprocess_vertex_tNS0_8NullTypeEjE10Policy1000ELNS0_9SortOrderE0ES6_S7_j30preprocess_vertex_decomposer_tEEvPKT1_PSC_PKT2_PSG_T3_iiT4_E12temp_storage;
	add.s32 	%r16, %r133, %r132;
	shl.b32 	%r134, %r1, 7;
	add.s32 	%r17, %r16, %r134;
	shl.b32 	%r135, %r15, 2;
	add.s32 	%r136, %r133, %r135;
	add.s32 	%r18, %r136, 33792;
	mad.lo.s32 	%r19, %r1, -60, %r17;
	add.s32 	%r373, %r106, 6;
	neg.s32 	%r372, %r106;
	sub.s32 	%r371, %r107, %r106;
$L__BB6_7:
	add.s32 	%r33, %r373, -6;
	mov.b32 	%r137, 0;
	st.shared.u32 	[%r16], %r137;
	st.shared.u32 	[%r16+1024], %r137;
	st.shared.u32 	[%r16+2048], %r137;
	st.shared.u32 	[%r16+3072], %r137;
	st.shared.u32 	[%r16+4096], %r137;
	st.shared.u32 	[%r16+5120], %r137;
	st.shared.u32 	[%r16+6144], %r137;
	st.shared.u32 	[%r16+7168], %r137;
	st.shared.u32 	[%r16+8192], %r137;
	st.shared.u32 	[%r16+9216], %r137;
	st.shared.u32 	[%r16+10240], %r137;
	st.shared.u32 	[%r16+11264], %r137;
	st.shared.u32 	[%r16+12288], %r137;
	st.shared.u32 	[%r16+13312], %r137;
	st.shared.u32 	[%r16+14336], %r137;
	st.shared.u32 	[%r16+15360], %r137;
	st.shared.u32 	[%r16+16384], %r137;
	st.shared.u32 	[%r16+17408], %r137;
	st.shared.u32 	[%r16+18432], %r137;
	st.shared.u32 	[%r16+19456], %r137;
	st.shared.u32 	[%r16+20480], %r137;
	st.shared.u32 	[%r16+21504], %r137;
	st.shared.u32 	[%r16+22528], %r137;
	st.shared.u32 	[%r16+23552], %r137;
	st.shared.u32 	[%r16+24576], %r137;
	st.shared.u32 	[%r16+25600], %r137;
	st.shared.u32 	[%r16+26624], %r137;
	st.shared.u32 	[%r16+27648], %r137;
	st.shared.u32 	[%r16+28672], %r137;
	st.shared.u32 	[%r16+29696], %r137;
	st.shared.u32 	[%r16+30720], %r137;
	st.shared.u32 	[%r16+31744], %r137;
	st.shared.u32 	[%r16+32768], %r137;
	setp.lt.u32 	%p4, %r33, 32;
	@%p4 bra 	$L__BB6_9;
	mov.b16 	%rs58, 3;
	st.shared.u16 	[%r16], %rs58;
	mov.b32 	%r386, 2;
	mov.b32 	%r385, 1;
	mov.b32 	%r384, 0;
	mov.u32 	%r381, %r16;
	mov.u32 	%r382, %r16;
	mov.u32 	%r383, %r16;
	bra.uni 	$L__BB6_10;
$L__BB6_9:
	add.s32 	%r138, %r372, 32;
	min.s32 	%r139, %r371, 6;
	min.u32 	%r140, %r139, %r138;
	mov.b32 	%r141, -1;
	shl.b32 	%r142, %r141, %r140;
	not.b32 	%r143, %r142;
	setp.eq.s32 	%p5, %r371, 0;
	shr.u32 	%r144, %r378, %r33;
	and.b32  	%r145, %r144, %r143;
	selp.b32 	%r146, 0, %r145, %p5;
	shl.b32 	%r147, %r146, 10;
	and.b32  	%r148, %r147, 31744;
	add.s32 	%r149, %r16, %r148;
	shr.u32 	%r150, %r146, 4;
	and.b32  	%r151, %r150, 134217726;
	add.s32 	%r381, %r149, %r151;
	ld.shared.u16 	%rs52, [%r381];
	add.s16 	%rs53, %rs52, 1;
	st.shared.u16 	[%r381], %rs53;
	shr.u32 	%r152, %r376, %r33;
	and.b32  	%r153, %r152, %r143;
	selp.b32 	%r154, 0, %r153, %p5;
	shl.b32 	%r155, %r154, 10;
	and.b32  	%r156, %r155, 31744;
	add.s32 	%r157, %r16, %r156;
	shr.u32 	%r158, %r154, 4;
	and.b32  	%r159, %r158, 134217726;
	add.s32 	%r382, %r157, %r159;
	ld.shared.u16 	%rs54, [%r382];
	add.s16 	%rs55, %rs54, 1;
	st.shared.u16 	[%r382], %rs55;
	shr.u32 	%r160, %r374, %r33;
	and.b32  	%r161, %r160, %r143;
	selp.b32 	%r162, 0, %r161, %p5;
	shl.b32 	%r163, %r162, 10;
	and.b32  	%r164, %r163, 31744;
	add.s32 	%r165, %r16, %r164;
	shr.u32 	%r166, %r162, 4;
	and.b32  	%r167, %r166, 134217726;
	add.s32 	%r383, %r165, %r167;
	ld.shared.u16 	%rs56, [%r383];
	add.s16 	%rs57, %rs56, 1;
	st.shared.u16 	[%r383], %rs57;
	cvt.u32.u16 	%r384, %rs52;
	cvt.u32.u16 	%r385, %rs54;
	cvt.u32.u16 	%r386, %rs56;
$L__BB6_10:
	bar.sync 	0;
	ld.shared.u32 	%r46, [%r17];
	ld.shared.u32 	%r202, [%r17+4];
	ld.shared.u32 	%r203, [%r17+8];
	ld.shared.u32 	%r204, [%r17+12];
	ld.shared.u32 	%r205, [%r17+16];
	ld.shared.u32 	%r206, [%r17+20];
	ld.shared.u32 	%r207, [%r17+24];
	ld.shared.u32 	%r208, [%r17+28];
	ld.shared.u32 	%r209, [%r17+32];
	ld.shared.u32 	%r210, [%r17+36];
	ld.shared.u32 	%r211, [%r17+40];
	ld.shared.u32 	%r212, [%r17+44];
	ld.shared.u32 	%r213, [%r17+48];
	ld.shared.u32 	%r214, [%r17+52];
	ld.shared.u32 	%r215, [%r17+56];
	ld.shared.u32 	%r216, [%r17+60];
	ld.shared.u32 	%r217, [%r17+64];
	ld.shared.u32 	%r218, [%r17+68];
	ld.shared.u32 	%r219, [%r17+72];
	ld.shared.u32 	%r220, [%r17+76];
	ld.shared.u32 	%r221, [%r17+80];
	ld.shared.u32 	%r222, [%r17+84];
	ld.shared.u32 	%r223, [%r17+88];
	ld.shared.u32 	%r224, [%r17+92];
	ld.shared.u32 	%r225, [%r17+96];
	ld.shared.u32 	%r226, [%r17+100];
	ld.shared.u32 	%r227, [%r17+104];
	ld.shared.u32 	%r228, [%r17+108];
	ld.shared.u32 	%r229, [%r17+112];
	ld.shared.u32 	%r230, [%r17+116];
	ld.shared.u32 	%r231, [%r17+120];
	ld.shared.u32 	%r232, [%r17+124];
	ld.shared.u32 	%r233, [%r17+128];
	add.s32 	%r47, %r202, %r46;
	add.s32 	%r48, %r203, %r47;
	add.s32 	%r49, %r204, %r48;
	add.s32 	%r50, %r205, %r49;
	add.s32 	%r51, %r206, %r50;
	add.s32 	%r52, %r207, %r51;
	add.s32 	%r53, %r208, %r52;
	add.s32 	%r54, %r209, %r53;
	add.s32 	%r55, %r210, %r54;
	add.s32 	%r56, %r211, %r55;
	add.s32 	%r57, %r212, %r56;
	add.s32 	%r58, %r213, %r57;
	add.s32 	%r59, %r214, %r58;
	add.s32 	%r60, %r215, %r59;
	add.s32 	%r61, %r216, %r60;
	add.s32 	%r62, %r217, %r61;
	add.s32 	%r63, %r218, %r62;
	add.s32 	%r64, %r219, %r63;
	add.s32 	%r65, %r220, %r64;
	add.s32 	%r66, %r221, %r65;
	add.s32 	%r67, %r222, %r66;
	add.s32 	%r68, %r223, %r67;
	add.s32 	%r69, %r224, %r68;
	add.s32 	%r70, %r225, %r69;
	add.s32 	%r71, %r226, %r70;
	add.s32 	%r72, %r227, %r71;
	add.s32 	%r73, %r228, %r72;
	add.s32 	%r74, %r229, %r73;
	add.s32 	%r75, %r230, %r74;
	add.s32 	%r76, %r231, %r75;
	add.s32 	%r77, %r232, %r76;
	add.s32 	%r176, %r233, %r77;
	// begin inline asm
	mov.u32 %r171, %laneid;
	// end inline asm
	mov.b32 	%r174, 1;
	mov.b32 	%r199, 0;
	mov.b32 	%r201, -1;
	// begin inline asm
	{  .reg .u32 r0;  .reg .pred p;  shfl.sync.up.b32 r0|p, %r176, %r174, %r199, %r201;  @p add.u32 r0, r0, %r176;  mov.u32 %r172, r0;}
	// end inline asm
	mov.b32 	%r180, 2;
	// begin inline asm
	{  .reg .u32 r0;  .reg .pred p;  shfl.sync.up.b32 r0|p, %r172, %r180, %r199, %r201;  @p add.u32 r0, r0, %r172;  mov.u32 %r178, r0;}
	// end inline asm
	mov.b32 	%r186, 4;
	// begin inline asm
	{  .reg .u32 r0;  .reg .pred p;  shfl.sync.up.b32 r0|p, %r178, %r186, %r199, %r201;  @p add.u32 r0, r0, %r178;  mov.u32 %r184, r0;}
	// end inline asm
	mov.b32 	%r192, 8;
	// begin inline asm
	{  .reg .u32 r0;  .reg .pred p;  shfl.sync.up.b32 r0|p, %r184, %r192, %r199, %r201;  @p add.u32 r0, r0, %r184;  mov.u32 %r190, r0;}
	// end inline asm
	mov.b32 	%r198, 16;
	// begin inline asm
	{  .reg .u32 r0;  .reg .pred p;  shfl.sync.up.b32 r0|p, %r190, %r198, %r199, %r201;  @p add.u32 r0, r0, %r190;  mov.u32 %r196, r0;}
	// end inline asm
	setp.ne.s32 	%p6, %r171, 31;
	@%p6 bra 	$L__BB6_12;
	st.shared.u32 	[%r18], %r196;
$L__BB6_12:
	sub.s32 	%r234, %r196, %r176;
	setp.gt.u32 	%p7, %r1, 31;
	setp.eq.s32 	%p8, %r15, 7;
	setp.eq.s32 	%p9, %r15, 6;
	setp.eq.s32 	%p10, %r15, 5;
	setp.eq.s32 	%p11, %r15, 4;
	setp.eq.s32 	%p12, %r15, 3;
	setp.eq.s32 	%p13, %r15, 2;
	setp.eq.s32 	%p14, %r15, 1;
	bar.sync 	0;
	ld.shared.v4.u32 	{%r235, %r236, %r237, %r238}, [_ZZN3cub18CUB_300001_SM_10006detail10radix_sort31DeviceRadixSortSingleTileKernelINS1_5radix10policy_hubI19preprocess_vertex_tNS0_8NullTypeEjE10Policy1000ELNS0_9SortOrderE0ES6_S7_j30preprocess_vertex_decomposer_tEEvPKT1_PSC_PKT2_PSG_T3_iiT4_E12temp_storage+33792];
	selp.b32 	%r239, %r235, %r380, %p14;
	add.s32 	%r240, %r236, %r235;
	selp.b32 	%r241, %r240, %r239, %p13;
	add.s32 	%r242, %r240, %r237;
	selp.b32 	%r243, %r242, %r241, %p12;
	add.s32 	%r244, %r242, %r238;
	selp.b32 	%r245, %r244, %r243, %p11;
	ld.shared.v4.u32 	{%r246, %r247, %r248, %r249}, [_ZZN3cub18CUB_300001_SM_10006detail10radix_sort31DeviceRadixSortSingleTileKernelINS1_5radix10policy_hubI19preprocess_vertex_tNS0_8NullTypeEjE10Policy1000ELNS0_9SortOrderE0ES6_S7_j30preprocess_vertex_decomposer_tEEvPKT1_PSC_PKT2_PSG_T3_iiT4_E12temp_storage+33808];
	add.s32 	%r250, %r244, %r246;
	selp.b32 	%r251, %r250, %r245, %p10;
	add.s32 	%r252, %r250, %r247;
	selp.b32 	%r253, %r252, %r251, %p9;
	add.s32 	%r254, %r252, %r248;
	selp.b32 	%r380, %r254, %r253, %p8;
	add.s32 	%r82, %r254, %r249;
	setp.ne.s32 	%p15, %r171, 0;
	selp.b32 	%r255, %r234, 0, %p15;
	add.s32 	%r256, %r380, %r255;
	or.pred  	%p16, %p7, %p15;
	selp.b32 	%r387, %r256, %r234, %p7;
	@%p16 bra 	$L__BB6_14;
	shl.b32 	%r387, %r82, 16;
	st.shared.u32 	[_ZZN3cub18CUB_300001_SM_10006detail10radix_sort31DeviceRadixSortSingleTileKernelINS1_5radix10policy_hubI19preprocess_vertex_tNS0_8NullTypeEjE10Policy1000ELNS0_9SortOrderE0ES6_S7_j30preprocess_vertex_decomposer_tEEvPKT1_PSC_PKT2_PSG_T3_iiT4_E12temp_storage+33832], %r387;
$L__BB6_14:
	setp.eq.s32 	%p17, %r1, 0;
	bar.sync 	0;
	ld.shared.u32 	%r257, [_ZZN3cub18CUB_300001_SM_10006detail10radix_sort31DeviceRadixSortSingleTileKernelINS1_5radix10policy_hubI19preprocess_vertex_tNS0_8NullTypeEjE10Policy1000ELNS0_9SortOrderE0ES6_S7_j30preprocess_vertex_decomposer_tEEvPKT1_PSC_PKT2_PSG_T3_iiT4_E12temp_storage+33832];
	selp.b32 	%r258, 0, %r257, %p17;
	add.s32 	%r259, %r387, %r258;
	add.s32 	%r260, %r46, %r259;
	add.s32 	%r261, %r47, %r259;
	add.s32 	%r262, %r48, %r259;
	add.s32 	%r263, %r49, %r259;
	add.s32 	%r264, %r50, %r259;
	add.s32 	%r265, %r51, %r259;
	add.s32 	%r266, %r52, %r259;
	add.s32 	%r267, %r53, %r259;
	add.s32 	%r268, %r54, %r259;
	add.s32 	%r269, %r55, %r259;
	add.s32 	%r270, %r56, %r259;
	add.s32 	%r271, %r57, %r259;
	add.s32 	%r272, %r58, %r259;
	add.s32 	%r273, %r59, %r259;
	add.s32 	%r274, %r60, %r259;
	add.s32 	%r275, %r61, %r259;
	add.s32 	%r276, %r62, %r259;
	add.s32 	%r277, %r63, %r259;
	add.s32 	%r278, %r64, %r259;
	add.s32 	%r279, %r65, %r259;
	add.s32 	%r280, %r66, %r259;
	add.s32 	%r281, %r67, %r259;
	add.s32 	%r282, %r68, %r259;
	add.s32 	%r283, %r69, %r259;
	add.s32 	%r284, %r70, %r259;
	add.s32 	%r285, %r71, %r259;
	add.s32 	%r286, %r72, %r259;
	add.s32 	%r287, %r73, %r259;
	add.s32 	%r288, %r74, %r259;
	add.s32 	%r289, %r75, %r259;
	add.s32 	%r290, %r76, %r259;
	add.s32 	%r291, %r77, %r259;
	st.shared.u32 	[%r17], %r259;
	st.shared.u32 	[%r17+4], %r260;
	st.shared.u32 	[%r17+8], %r261;
	st.shared.u32 	[%r17+12], %r262;
	st.shared.u32 	[%r17+16], %r263;
	st.shared.u32 	[%r17+20], %r264;
	st.shared.u32 	[%r17+24], %r265;
	st.shared.u32 	[%r17+28], %r266;
	st.shared.u32 	[%r17+32], %r267;
	st.shared.u32 	[%r17+36], %r268;
	st.shared.u32 	[%r17+40], %r269;
	st.shared.u32 	[%r17+44], %r270;
	st.shared.u32 	[%r17+48], %r271;
	st.shared.u32 	[%r17+52], %r272;
	st.shared.u32 	[%r17+56], %r273;
	st.shared.u32 	[%r17+60], %r274;
	st.shared.u32 	[%r17+64], %r275;
	st.shared.u32 	[%r17+68], %r276;
	st.shared.u32 	[%r17+72], %r277;
	st.shared.u32 	[%r17+76], %r278;
	st.shared.u32 	[%r17+80], %r279;
	st.shared.u32 	[%r17+84], %r280;
	st.shared.u32 	[%r17+88], %r281;
	st.shared.u32 	[%r17+92], %r282;
	st.shared.u32 	[%r17+96], %r283;
	st.shared.u32 	[%r17+100], %r284;
	st.shared.u32 	[%r17+104], %r285;
	st.shared.u32 	[%r17+108], %r286;
	st.shared.u32 	[%r17+112], %r287;
	st.shared.u32 	[%r17+116], %r288;
	st.shared.u32 	[%r17+120], %r289;
	st.shared.u32 	[%r17+124], %r290;
	st.shared.u32 	[%r17+128], %r291;
	bar.sync 	0;
	ld.shared.u16 	%r292, [%r381];
	add.s32 	%r86, %r384, %r292;
	ld.shared.u16 	%r293, [%r382];
	add.s32 	%r87, %r385, %r293;
	ld.shared.u16 	%r294, [%r383];
	add.s32 	%r88, %r386, %r294;
	bar.sync 	0;
	setp.lt.s32 	%p18, %r373, %r107;
	@%p18 bra 	$L__BB6_22;
	mov.u32 	%r295, _ZZN3cub18CUB_300001_SM_10006detail10radix_sort31DeviceRadixSortSingleTileKernelINS1_5radix10policy_hubI19preprocess_vertex_tNS0_8NullTypeEjE10Policy1000ELNS0_9SortOrderE0ES6_S7_j30preprocess_vertex_decomposer_tEEvPKT1_PSC_PKT2_PSG_T3_iiT4_E12temp_storage;
	mad.lo.s32 	%r296, %r86, 24, %r295;
	st.shared.u32 	[%r296], %r379;
	st.shared.u64 	[%r296+8], %rd32;
	st.shared.u32 	[%r296+16], %r378;
	cvt.u32.u16 	%r297, %rs79;
	cvt.u32.u16 	%r298, %rs80;
	prmt.b32 	%r299, %r298, %r297, 0x3340U;
	cvt.u32.u16 	%r300, %rs81;
	cvt.u32.u16 	%r301, %rs82;
	prmt.b32 	%r302, %r301, %r300, 0x3340U;
	prmt.b32 	%r303, %r302, %r299, 0x5410U;
	st.shared.u32 	[%r296+20], %r303;
	mad.lo.s32 	%r304, %r87, 24, %r295;
	st.shared.u32 	[%r304], %r377;
	st.shared.u64 	[%r304+8], %rd31;
	st.shared.u32 	[%r304+16], %r376;
	cvt.u32.u16 	%r305, %rs75;
	cvt.u32.u16 	%r306, %rs76;
	prmt.b32 	%r307, %r306, %r305, 0x3340U;
	cvt.u32.u16 	%r308, %rs77;
	cvt.u32.u16 	%r309, %rs78;
	prmt.b32 	%r310, %r309, %r308, 0x3340U;
	prmt.b32 	%r311, %r310, %r307, 0x5410U;
	st.shared.u32 	[%r304+20], %r311;
	mad.lo.s32 	%r312, %r88, 24, %r295;
	st.shared.u32 	[%r312], %r375;
	st.shared.u64 	[%r312+8], %rd30;
	st.shared.u32 	[%r312+16], %r374;
	cvt.u32.u16 	%r313, %rs71;
	cvt.u32.u16 	%r314, %rs72;
	prmt.b32 	%r315, %r314, %r313, 0x3340U;
	cvt.u32.u16 	%r316, %rs73;
	cvt.u32.u16 	%r317, %rs74;
	prmt.b32 	%r318, %r317, %r316, 0x3340U;
	prmt.b32 	%r319, %r318, %r315, 0x5410U;
	st.shared.u32 	[%r312+20], %r319;
	bar.sync 	0;
	mad.lo.s32 	%r89, %r1, -48, %r19;
	ld.shared.u32 	%r90, [%r89+6144];
	ld.shared.u64 	%rd11, [%r89+6152];
	ld.shared.u32 	%r91, [%r89+6160];
	ld.shared.u32 	%r92, [%r89+6164];
	ld.shared.u32 	%r93, [%r89+12288];
	ld.shared.u64 	%rd12, [%r89+12296];
	ld.shared.u32 	%r94, [%r89+12304];
	ld.shared.u32 	%r95, [%r89+12308];
	setp.lt.u32 	%p19, %r1, %r105;
	cvta.to.global.u64 	%rd24, %rd17;
	mul.wide.u32 	%rd25, %r1, 24;
	add.s64 	%rd13, %rd24, %rd25;
	@%p19 bra 	$L__BB6_16;
	bra.uni 	$L__BB6_17;
$L__BB6_16:
	ld.shared.u32 	%r320, [%r89];
	ld.shared.u64 	%rd26, [%r89+8];
	ld.shared.u32 	%r321, [%r89+16];
	ld.shared.u32 	%r322, [%r89+20];
	st.global.u32 	[%rd13], %r320;
	st.global.u64 	[%rd13+8], %rd26;
	st.global.u32 	[%rd13+16], %r321;
	st.global.u32 	[%rd13+20], %r322;
$L__BB6_17:
	add.s32 	%r323, %r1, 256;
	setp.ge.u32 	%p20, %r323, %r105;
	@%p20 bra 	$L__BB6_19;
	st.global.u32 	[%rd13+6144], %r90;
	st.global.u64 	[%rd13+6152], %rd11;
	st.global.u32 	[%rd13+6160], %r91;
	st.global.u32 	[%rd13+6164], %r92;
$L__BB6_19:
	add.s32 	%r324, %r1, 512;
	setp.ge.u32 	%p21, %r324, %r105;
	@%p21 bra 	$L__BB6_21;
	st.global.u32 	[%rd13+12288], %r93;
	st.global.u64 	[%rd13+12296], %rd12;
	st.global.u32 	[%rd13+12304], %r94;
	st.global.u32 	[%rd13+12308], %r95;
$L__BB6_21:
	ret;
$L__BB6_22:
	mov.u32 	%r325, _ZZN3cub18CUB_300001_SM_10006detail10radix_sort31DeviceRadixSortSingleTileKernelINS1_5radix10policy_hubI19preprocess_vertex_tNS0_8NullTypeEjE10Policy1000ELNS0_9SortOrderE0ES6_S7_j30preprocess_vertex_decomposer_tEEvPKT1_PSC_PKT2_PSG_T3_iiT4_E12temp_storage;
	mad.lo.s32 	%r326, %r86, 24, %r325;
	st.shared.u32 	[%r326], %r379;
	st.shared.u64 	[%r326+8], %rd32;
	st.shared.u32 	[%r326+16], %r378;
	cvt.u32.u16 	%r327, %rs79;
	cvt.u32.u16 	%r328, %rs80;
	prmt.b32 	%r329, %r328, %r327, 0x3340U;
	cvt.u32.u16 	%r330, %rs81;
	cvt.u32.u16 	%r331, %rs82;
	prmt.b32 	%r332, %r331, %r330, 0x3340U;
	prmt.b32 	%r333, %r332, %r329, 0x5410U;
	st.shared.u32 	[%r326+20], %r333;
	mad.lo.s32 	%r334, %r87, 24, %r325;
	st.shared.u32 	[%r334], %r377;
	st.shared.u64 	[%r334+8], %rd31;
	st.shared.u32 	[%r334+16], %r376;
	cvt.u32.u16 	%r335, %rs75;
	cvt.u32.u16 	%r336, %rs76;
	prmt.b32 	%r337, %r336, %r335, 0x3340U;
	cvt.u32.u16 	%r338, %rs77;
	cvt.u32.u16 	%r339, %rs78;
	prmt.b32 	%r340, %r339, %r338, 0x3340U;
	prmt.b32 	%r341, %r340, %r337, 0x5410U;
	st.shared.u32 	[%r334+20], %r341;
	mad.lo.s32 	%r342, %r88, 24, %r325;
	st.shared.u32 	[%r342], %r375;
	st.shared.u64 	[%r342+8], %rd30;
	st.shared.u32 	[%r342+16], %r374;
	cvt.u32.u16 	%r343, %rs71;
	cvt.u32.u16 	%r344, %rs72;
	prmt.b32 	%r345, %r344, %r343, 0x3340U;
	cvt.u32.u16 	%r346, %rs73;
	cvt.u32.u16 	%r347, %rs74;
	prmt.b32 	%r348, %r347, %r346, 0x3340U;
	prmt.b32 	%r349, %r348, %r345, 0x5410U;
	st.shared.u32 	[%r342+20], %r349;
	bar.sync 	0;
	ld.shared.u32 	%r379, [%r19];
	ld.shared.u64 	%rd32, [%r19+8];
	ld.shared.u32 	%r378, [%r19+16];
	ld.shared.u32 	%r350, [%r19+20];
	bfe.u32 	%r351, %r350, 0, 8;
	cvt.u16.u32 	%rs82, %r351;
	bfe.u32 	%r352, %r350, 8, 8;
	cvt.u16.u32 	%rs81, %r352;
	bfe.u32 	%r353, %r350, 16, 8;
	cvt.u16.u32 	%rs80, %r353;
	bfe.u32 	%r354, %r350, 24, 8;
	cvt.u16.u32 	%rs79, %r354;
	ld.shared.u32 	%r377, [%r19+24];
	ld.shared.u64 	%rd31, [%r19+32];
	ld.shared.u32 	%r376, [%r19+40];
	ld.shared.u32 	%r355, [%r19+44];
	bfe.u32 	%r356, %r355, 0, 8;
	cvt.u16.u32 	%rs78, %r356;
	bfe.u32 	%r357, %r355, 8, 8;
	cvt.u16.u32 	%rs77, %r357;
	bfe.u32 	%r358, %r355, 16, 8;
	cvt.u16.u32 	%rs76, %r358;
	bfe.u32 	%r359, %r355, 24, 8;
	cvt.u16.u32 	%rs75, %r359;
	ld.shared.u32 	%r375, [%r19+48];
	ld.shared.u64 	%rd30, [%r19+56];
	ld.shared.u32 	%r374, [%r19+64];
	ld.shared.u32 	%r360, [%r19+68];
	bfe.u32 	%r361, %r360, 0, 8;
	cvt.u16.u32 	%rs74, %r361;
	bfe.u32 	%r362, %r360, 8, 8;
	cvt.u16.u32 	%rs73, %r362;
	bfe.u32 	%r363, %r360, 16, 8;
	cvt.u16.u32 	%rs72, %r363;
	bfe.u32 	%r364, %r360, 24, 8;
	cvt.u16.u32 	%rs71, %r364;
	bar.sync 	0;
	add.s32 	%r373, %r373, 6;
	add.s32 	%r372, %r372, -6;
	add.s32 	%r371, %r371, -6;
	bra.uni 	$L__BB6_7;

}
	// .globl	_ZN3cub18CUB_300001_SM_10006detail10radix_sort30DeviceRadixSortHistogramKernelINS1_5radix10policy_hubI19preprocess_vertex_tNS0_8NullTypeEjE10Policy1000ELNS0_9SortOrderE0ES6_j30preprocess_vertex_decomposer_tEEvPT2_PKT1_SC_iiT3_
.visible .entry _ZN3cub18CUB_300001_SM_10006detail10radix_sort30DeviceRadixSortHistogramKernelINS1_5radix10policy_hubI19preprocess_vertex_tNS0_8NullTypeEjE10Policy1000ELNS0_9SortOrderE0ES6_j30preprocess_vertex_decomposer_tEEvPT2_PKT1_SC_iiT3_(
	.param .u64 .ptr .align 1 _ZN3cub18CUB_300001_SM_10006detail10radix_sort30DeviceRadixSortHistogramKernelINS1_5radix10policy_hubI19preprocess_vertex_tNS0_8NullTypeEjE10Policy1000ELNS0_9SortOrderE0ES6_j30preprocess_vertex_decomposer_tEEvPT2_PKT1_SC_iiT3__param_0,
	.param .u64 .ptr .align 1 _ZN3cub18CUB_300001_SM_10006detail10radix_sort30DeviceRadixSortHistogramKernelINS1_5radix10policy_hubI19preprocess_vertex_tNS0_8NullTypeEjE10Policy1000ELNS0_9SortOrderE0ES6_j30preprocess_vertex_decomposer_tEEvPT2_PKT1_SC_iiT3__param_1,
	.param .u32 _ZN3cub18CUB_300001_SM_10006detail10radix_sort30DeviceRadixSortHistogramKernelINS1_5radix10policy_hubI19preprocess_vertex_tNS0_8NullTypeEjE10Policy1000ELNS0_9SortOrderE0ES6_j30preprocess_vertex_decomposer_tEEvPT2_PKT1_SC_iiT3__param_2,
	.param .u32 _ZN3cub18CUB_300001_SM_10006detail10radix_sort30DeviceRadixSortHistogramKernelINS1_5radix10policy_hubI19preprocess_vertex_tNS0_8NullTypeEjE10Policy1000ELNS0_9SortOrderE0ES6_j30preprocess_vertex_decomposer_tEEvPT2_PKT1_SC_iiT3__param_3,
	.param .u32 _ZN3cub18CUB_300001_SM_10006detail10radix_sort30DeviceRadixSortHistogramKernelINS1_5radix10policy_hubI19preprocess_vertex_tNS0_8NullTypeEjE10Policy1000ELNS0_9SortOrderE0ES6_j30preprocess_vertex_decomposer_tEEvPT2_PKT1_SC_iiT3__param_4,
	.param .align 1 .b8 _ZN3cub18CUB_300001_SM_10006detail10radix_sort30DeviceRadixSortHistogramKernelINS1_5radix10policy_hubI19preprocess_vertex_tNS0_8NullTypeEjE10Policy1000ELNS0_9SortOrderE0ES6_j30preprocess_vertex_decomposer_tEEvPT2_PKT1_SC_iiT3__param_5[1]
)
.maxntid 128
{
	.reg .pred 	%p<93>;
	.reg .b32 	%r<520>;
	.reg .b64 	%rd<58>;
	// demoted variable
	.shared .align 4 .b8 _ZZN3cub18CUB_300001_SM_10006detail10radix_sort30DeviceRadixSortHistogramKernelINS1_5radix10policy_hubI19preprocess_vertex_tNS0_8NullTypeEjE10Policy1000ELNS0_9SortOrderE0ES6_j30preprocess_vertex_decomposer_tEEvPT2_PKT1_SC_iiT3_E12temp_storage[24576];
	ld.param.u64 	%rd5, [_ZN3cub18CUB_300001_SM_10006detail10radix_sort30DeviceRadixSortHistogramKernelINS1_5radix10policy_hubI19preprocess_vertex_tNS0_8NullTypeEjE10Policy1000ELNS0_9SortOrderE0ES6_j30preprocess_vertex_decomposer_tEEvPT2_PKT1_SC_iiT3__param_0];
	ld.param.u64 	%rd6, [_ZN3cub18CUB_300001_SM_10006detail10radix_sort30DeviceRadixSortHistogramKernelINS1_5radix10policy_hubI19preprocess_vertex_tNS0_8NullTypeEjE10Policy1000ELNS0_9SortOrderE0ES6_j30preprocess_vertex_decomposer_tEEvPT2_PKT1_SC_iiT3__param_1];
	ld.param.u32 	%r170, [_ZN3cub18CUB_300001_SM_10006detail10radix_sort30DeviceRadixSortHistogramKernelINS1_5radix10policy_hubI19preprocess_vertex_tNS0_8NullTypeEjE10Policy1000ELNS0_9SortOrderE0ES6_j30preprocess_vertex_decomposer_tEEvPT2_PKT1_SC_iiT3__param_2];
	ld.param.u32 	%r171, [_ZN3cub18CUB_300001_SM_10006detail10radix_sort30DeviceRadixSortHistogramKernelINS1_5radix10policy_hubI19preprocess_vertex_tNS0_8NullTypeEjE10Policy1000ELNS0_9SortOrderE0ES6_j30preprocess_vertex_decomposer_tEEvPT2_PKT1_SC_iiT3__param_3];
	ld.param.u32 	%r172, [_ZN3cub18CUB_300001_SM_10006detail10radix_sort30DeviceRadixSortHistogramKernelINS1_5radix10policy_hubI19preprocess_vertex_tNS0_8NullTypeEjE10Policy1000ELNS0_9SortOrderE0ES6_j30preprocess_vertex_decomposer_tEEvPT2_PKT1_SC_iiT3__param_4];
	cvta.to.global.u64 	%rd1, %rd6;
	cvta.to.global.u64 	%rd2, %rd5;
	setp.eq.s32 	%p2, %r170, 0;
	@%p2 bra 	$L__BB7_158;
	sub.s32 	%r174, %r172, %r171;
	add.s32 	%r175, %r174, 7;
	shr.s32 	%r176, %r175, 31;
	shr.u32 	%r177, %r176, 29;
	add.s32 	%r178, %r175, %r177;
	shr.s32 	%r179, %r178, 3;
	mov.u32 	%r1, %tid.x;
	setp.gt.u32 	%p3, %r1, 255;
	setp.lt.s32 	%p4, %r175, 8;
	mov.u32 	%r180, %ctaid.x;
	shl.b32 	%r2, %r180, 11;
	mov.u32 	%r181, %nctaid.x;
	shl.b32 	%r3, %r181, 11;
	add.s32 	%r4, %r179, -1;
	and.b32  	%r5, %r179, 15;
	add.s32 	%r6, %r5, -1;
	and.b32  	%r7, %r179, 7;
	add.s32 	%r8, %r7, -1;
	and.b32  	%r9, %r179, 3;
	add.s32 	%r10, %r9, -1;
	or.pred  	%p1, %p3, %p4;
	shl.b32 	%r182, %r1, 2;
	mov.u32 	%r183, _ZZN3cub18CUB_300001_SM_10006detail10radix_sort30DeviceRadixSortHistogramKernelINS1_5radix10policy_hubI19preprocess_vertex_tNS0_8NullTypeEjE10Policy1000ELNS0_9SortOrderE0ES6_j30preprocess_vertex_decomposer_tEEvPT2_PKT1_SC_iiT3_E12temp_storage;
	add.s32 	%r11, %r183, %r182;
	and.b32  	%r12, %r179, 268435440;
	add.s32 	%r13, %r1, 256;
	add.s32 	%r14, %r1, 384;
	add.s32 	%r15, %r1, 512;
	add.s32 	%r16, %r1, 640;
	add.s32 	%r17, %r1, 768;
	add.s32 	%r18, %r1, 1280;
	add.s32 	%r19, %r1, 1920;
	and.b32  	%r20, %r179, 268435448;
	and.b32  	%r21, %r179, 1;
	neg.s32 	%r22, %r12;
	add.s32 	%r23, %r11, 8192;
	add.s32 	%r184, %r170, -1;
	shr.u32 	%r185, %r184, 30;
	add.s32 	%r186, %r185, 1;
	min.u32 	%r24, %r186, %r170;
	mov.b32 	%r468, 0;
$L__BB7_2:
	@%p1 bra 	$L__BB7_30;
	setp.lt.u32 	%p5, %r4, 15;
	mov.b32 	%r472, 0;
	@%p5 bra 	$L__BB7_6;
	mov.u32 	%r469, %r23;
	mov.u32 	%r470, %r22;
$L__BB7_5:
	.pragma "nounroll";
	mov.b32 	%r188, 0;
	st.shared.u32 	[%r469+-8192], %r188;
	st.shared.u32 	[%r469+-7168], %r188;
	st.shared.u32 	[%r469+-6144], %r188;
	st.shared.u32 	[%r469+-5120], %r188;
	st.shared.u32 	[%r469+-4096], %r188;
	st.shared.u32 	[%r469+-3072], %r188;
	st.shared.u32 	[%r469+-2048], %r188;
	st.shared.u32 	[%r469+-1024], %r188;
	st.shared.u32 	[%r469], %r188;
	st.shared.u32 	[%r469+1024], %r188;
	st.shared.u32 	[%r469+2048], %r188;
	st.shared.u32 	[%r469+3072], %r188;
	st.shared.u32 	[%r469+4096], %r188;
	st.shared.u32 	[%r469+5120], %r188;
	st.shared.u32 	[%r469+6144], %r188;
	st.shared.u32 	[%r469+7168], %r188;
	add.s32 	%r470, %r470, 16;
	add.s32 	%r469, %r469, 16384;
	setp.ne.s32 	%p6, %r470, 0;
	mov.u32 	%r472, %r12;
	@%p6 bra 	$L__BB7_5;
$L__BB7_6:
	setp.eq.s32 	%p7, %r5, 0;
	@%p7 bra 	$L__BB7_16;
	setp.lt.u32 	%p8, %r6, 7;
	@%p8 bra 	$L__BB7_9;
	shl.b32 	%r189, %r472, 10;
	add.s32 	%r190, %r11, %r189;
	mov.b32 	%r191, 0;
	st.shared.u32 	[%r190], %r191;
	st.shared.u32 	[%r190+1024], %r191;
	st.shared.u32 	[%r190+2048], %r191;
	st.shared.u32 	[%r190+3072], %r191;
	st.shared.u32 	[%r190+4096], %r191;
	st.shared.u32 	[%r190+5120], %r191;
	st.shared.u32 	[%r190+6144], %r191;
	st.shared.u32 	[%r190+7168], %r191;
	add.s32 	%r472, %r472, 8;
$L__BB7_9:
	setp.eq.s32 	%p9, %r7, 0;
	@%p9 bra 	$L__BB7_16;
	setp.lt.u32 	%p10, %r8, 3;
	@%p10 bra 	$L__BB7_12;
	shl.b32 	%r192, %r472, 10;
	add.s32 	%r193, %r11, %r192;
	mov.b32 	%r194, 0;
	st.shared.u32 	[%r193], %r194;
	st.shared.u32 	[%r193+1024], %r194;
	st.shared.u32 	[%r193+2048], %r194;
	st.shared.u32 	[%r193+3072], %r194;
	add.s32 	%r472, %r472, 4;
$L__BB7_12:
	setp.eq.s32 	%p11, %r9, 0;
	@%p11 bra 	$L__BB7_16;
	setp.eq.s32 	%p12, %r9, 1;
	shl.b32 	%r195, %r472, 10;
	add.s32 	%r35, %r11, %r195;
	mov.b32 	%r196, 0;
	st.shared.u32 	[%r35], %r196;
	@%p12 bra 	$L__BB7_16;
	setp.eq.s32 	%p13, %r9, 2;
	mov.b32 	%r197, 0;
	st.shared.u32 	[%r35+1024], %r197;
	@%p13 bra 	$L__BB7_16;
	mov.b32 	%r198, 0;
	st.shared.u32 	[%r35+2048], %r198;
$L__BB7_16:
	setp.gt.u32 	%p14, %r1, 127;
	@%p14 bra 	$L__BB7_30;
	setp.lt.u32 	%p15, %r4, 15;
	mov.b32 	%r476, 0;
	@%p15 bra 	$L__BB7_20;
	mov.b32 	%r474, 0;
$L__BB7_19:
	.pragma "nounroll";
	shl.b32 	%r201, %r474, 10;
	add.s32 	%r202, %r11, %r201;
	mov.b32 	%r203, 0;
	st.shared.u32 	[%r202+512], %r203;
	st.shared.u32 	[%r202+1536], %r203;
	st.shared.u32 	[%r202+2560], %r203;
	st.shared.u32 	[%r202+3584], %r203;
	st.shared.u32 	[%r202+4608], %r203;
	st.shared.u32 	[%r202+5632], %r203;
	st.shared.u32 	[%r202+6656], %r203;
	st.shared.u32 	[%r202+7680], %r203;
	st.shared.u32 	[%r202+8704], %r203;
	st.shared.u32 	[%r202+9728], %r203;
	st.shared.u32 	[%r202+10752], %r203;
	st.shared.u32 	[%r202+11776], %r203;
	st.shared.u32 	[%r202+12800], %r203;
	st.shared.u32 	[%r202+13824], %r203;
	st.shared.u32 	[%r202+14848], %r203;
	st.shared.u32 	[%r202+15872], %r203;
	add.s32 	%r474, %r474, 16;
	setp.ne.s32 	%p16, %r474, %r12;
	mov.u32 	%r476, %r12;
	@%p16 bra 	$L__BB7_19;
$L__BB7_20:
	setp.eq.s32 	%p17, %r5, 0;
	@%p17 bra 	$L__BB7_30;
	setp.lt.u32 	%p18, %r6, 7;
	@%p18 bra 	$L__BB7_23;
	shl.b32 	%r204, %r476, 10;
	add.s32 	%r205, %r11, %r204;
	mov.b32 	%r206, 0;
	st.shared.u32 	[%r205+512], %r206;
	st.shared.u32 	[%r205+1536], %r206;
	st.shared.u32 	[%r205+2560], %r206;
	st.shared.u32 	[%r205+3584], %r206;
	st.shared.u32 	[%r205+4608], %r206;
	st.shared.u32 	[%r205+5632], %r206;
	st.shared.u32 	[%r205+6656], %r206;
	st.shared.u32 	[%r205+7680], %r206;
	add.s32 	%r476, %r476, 8;
$L__BB7_23:
	setp.eq.s32 	%p19, %r7, 0;
	@%p19 bra 	$L__BB7_30;
	setp.lt.u32 	%p20, %r8, 3;
	@%p20 bra 	$L__BB7_26;
	shl.b32 	%r207, %r476, 10;
	add.s32 	%r208, %r11, %r207;
	mov.b32 	%r209, 0;
	st.shared.u32 	[%r208+512], %r209;
	st.shared.u32 	[%r208+1536], %r209;
	st.shared.u32 	[%r208+2560], %r209;
	st.shared.u32 	[%r208+3584], %r209;
	add.s32 	%r476, %r476, 4;
$L__BB7_26:
	setp.eq.s32 	%p21, %r9, 0;
	@%p21 bra 	$L__BB7_30;
	setp.eq.s32 	%p22, %r9, 1;
	shl.b32 	%r210, %r476, 10;
	add.s32 	%r43, %r11, %r210;
	mov.b32 	%r211, 0;
	st.shared.u32 	[%r43+512], %r211;
	@%p22 bra 	$L__BB7_30;
	setp.eq.s32 	%p23, %r9, 2;
	mov.b32 	%r212, 0;
	st.shared.u32 	[%r43+1536], %r212;
	@%p23 bra 	$L__BB7_30;
	mov.b32 	%r213, 0;
	st.shared.u32 	[%r43+2560], %r213;
$L__BB7_30:
	bar.sync 	0;
	bar.sync 	0;
	shl.b32 	%r44, %r468, 30;
	sub.s32 	%r214, %r170, %r44;
	min.u32 	%r45, %r214, 1073741824;
	setp.ge.u32 	%p24, %r2, %r45;
	@%p24 bra 	$L__BB7_75;
	mov.u32 	%r478, %r2;
$L__BB7_32:
	add.s32 	%r47, %r478, %r44;
	sub.s32 	%r48, %r170, %r47;
	setp.lt.u32 	%p25, %r48, 2048;
	@%p25 bra 	$L__BB7_34;
	add.s32 	%r241, %r1, %r47;
	mul.wide.u32 	%rd11, %r241, 24;
	add.s64 	%rd12, %rd1, %rd11;
	ld.global.u32 	%r509, [%rd12+16];
	ld.global.u32 	%r508, [%rd12+3088];
	ld.global.u32 	%r507, [%rd12+6160];
	ld.global.u32 	%r506, [%rd12+9232];
	ld.global.u32 	%r504, [%rd12+12304];
	ld.global.u32 	%r503, [%rd12+15376];
	ld.global.u32 	%r502, [%rd12+18448];
	ld.global.u32 	%r501, [%rd12+21520];
	ld.global.u32 	%r500, [%rd12+24592];
	ld.global.u32 	%r499, [%rd12+27664];
	ld.global.u32 	%r498, [%rd12+30736];
	ld.global.u32 	%r496, [%rd12+33808];
	ld.global.u32 	%r495, [%rd12+36880];
	ld.global.u32 	%r494, [%rd12+39952];
	ld.global.u32 	%r497, [%rd12+43024];
	ld.global.u32 	%r505, [%rd12+46096];
	bra.uni 	$L__BB7_66;
$L__BB7_34:
	setp.ge.s32 	%p26, %r1, %r48;
	mov.b32 	%r509, -1;
	@%p26 bra 	$L__BB7_36;
	add.s32 	%r216, %r1, %r47;
	mul.wide.u32 	%rd7, %r216, 24;
	add.s64 	%rd8, %rd1, %rd7;
	ld.global.u32 	%r509, [%rd8+16];
$L__BB7_36:
	add.s32 	%r218, %r1, 128;
	setp.ge.s32 	%p27, %r218, %r48;
	add.s32 	%r219, %r1, %r47;
	mul.wide.u32 	%rd9, %r219, 24;
	add.s64 	%rd10, %rd1, %rd9;
	add.s64 	%rd3, %rd10, 16;
	mov.b32 	%r508, -1;
	@%p27 bra 	$L__BB7_38;
	ld.global.u32 	%r508, [%rd3+3072];
$L__BB7_38:
	setp.ge.s32 	%p28, %r13, %r48;
	mov.b32 	%r507, -1;
	@%p28 bra 	$L__BB7_40;
	ld.global.u32 	%r507, [%rd3+6144];
$L__BB7_40:
	setp.ge.s32 	%p29, %r14, %r48;
	mov.b32 	%r506, -1;
	@%p29 bra 	$L__BB7_42;
	ld.global.u32 	%r506, [%rd3+9216];
$L__BB7_42:
	setp.ge.s32 	%p30, %r15, %r48;
	mov.b32 	%r504, -1;
	@%p30 bra 	$L__BB7_44;
	ld.global.u32 	%r504, [%rd3+12288];
$L__BB7_44:
	setp.ge.s32 	%p31, %r16, %r48;
	mov.b32 	%r503, -1;
	@%p31 bra 	$L__BB7_46;
	ld.global.u32 	%r503, [%rd3+15360];
$L__BB7_46:
	setp.ge.s32 	%p32, %r17, %r48;
	mov.b32 	%r502, -1;
	@%p32 bra 	$L__BB7_48;
	ld.global.u32 	%r502, [%rd3+18432];
$L__BB7_48:
	add.s32 	%r226, %r1, 896;
	setp.ge.s32 	%p33, %r226, %r48;
	mov.b32 	%r501, -1;
	@%p33 bra 	$L__BB7_50;
	ld.global.u32 	%r501, [%rd3+21504];
$L__BB7_50:
	or.b32  	%r228, %r1, 1024;
	setp.ge.s32 	%p34, %r228, %r48;
	mov.b32 	%r500, -1;
	@%p34 bra 	$L__BB7_52;
	ld.global.u32 	%r500, [%rd3+24576];
$L__BB7_52:
	add.s32 	%r230, %r1, 1152;
	setp.ge.s32 	%p35, %r230, %r48;
	mov.b32 	%r499, -1;
	@%p35 bra 	$L__BB7_54;
	ld.global.u32 	%r499, [%rd3+27648];
$L__BB7_54:
	setp.ge.s32 	%p36, %r18, %r48;
	mov.b32 	%r498, -1;
	@%p36 bra 	$L__BB7_56;
	ld.global.u32 	%r498, [%rd3+30720];
$L__BB7_56:
	add.s32 	%r233, %r1, 1408;
	setp.ge.s32 	%p37, %r233, %r48;
	mov.b32 	%r496, -1;
	@%p37 bra 	$L__BB7_58;
	ld.global.u32 	%r496, [%rd3+33792];
$L__BB7_58:
	add.s32 	%r235, %r1, 1536;
	setp.ge.s32 	%p38, %r235, %r48;
	mov.b32 	%r495, -1;
	@%p38 bra 	$L__BB7_60;
	ld.global.u32 	%r495, [%rd3+36864];
$L__BB7_60:
	add.s32 	%r237, %r1, 1664;
	setp.ge.s32 	%p39, %r237, %r48;
	mov.b32 	%r494, -1;
	@%p39 bra 	$L__BB7_62;
	ld.global.u32 	%r494, [%rd3+39936];
$L__BB7_62:
	add.s32 	%r239, %r1, 1792;
	setp.ge.s32 	%p40, %r239, %r48;
	mov.b32 	%r497, -1;
	@%p40 bra 	$L__BB7_64;
	ld.global.u32 	%r497, [%rd3+43008];
$L__BB7_64:
	setp.ge.s32 	%p41, %r19, %r48;
	mov.b32 	%r505, -1;
	@%p41 bra 	$L__BB7_66;
	ld.global.u32 	%r505, [%rd3+46080];
$L__BB7_66:
	setp.le.s32 	%p42, %r172, %r171;
	@%p42 bra 	$L__BB7_74;
	mov.b32 	%r510, 0;
	mov.u32 	%r511, %r171;
$L__BB7_68:
	sub.s32 	%r114, %r172, %r511;
	setp.lt.u32 	%p43, %r511, 32;
	shl.b32 	%r243, %r510, 10;
	mov.u32 	%r244, _ZZN3cub18CUB_300001_SM_10006detail10radix_sort30DeviceRadixSortHistogramKernelINS1_5radix10policy_hubI19preprocess_vertex_tNS0_8NullTypeEjE10Policy1000ELNS0_9SortOrderE0ES6_j30preprocess_vertex_decomposer_tEEvPT2_PKT1_SC_iiT3_E12temp_storage;
	add.s32 	%r115, %r244, %r243;
	@%p43 bra 	$L__BB7_70;
	atom.shared.add.u32 	%r347, [%r115], 1;
	atom.shared.add.u32 	%r348, [%r115], 1;
	atom.shared.add.u32 	%r349, [%r115], 1;
	atom.shared.add.u32 	%r350, [%r115], 1;
	atom.shared.add.u32 	%r351, [%r115], 1;
	atom.shared.add.u32 	%r352, [%r115], 1;
	atom.shared.add.u32 	%r353, [%r115], 1;
	atom.shared.add.u32 	%r354, [%r115], 1;
	atom.shared.add.u32 	%r355, [%r115], 1;
	atom.shared.add.u32 	%r356, [%r115], 1;
	atom.shared.add.u32 	%r357, [%r115], 1;
	atom.shared.add.u32 	%r358, [%r115], 1;
	atom.shared.add.u32 	%r359, [%r115], 1;
	atom.shared.add.u32 	%r360, [%r115], 1;
	atom.shared.add.u32 	%r361, [%r115], 1;
	atom.shared.add.u32 	%r362, [%r115], 1;
	bra.uni 	$L__BB7_73;
$L__BB7_70:
	setp.ne.s32 	%p44, %r114, 0;
	@%p44 bra 	$L__BB7_72;
	atom.shared.add.u32 	%r331, [%r115], 1;
	atom.shared.add.u32 	%r332, [%r115], 1;
	atom.shared.add.u32 	%r333, [%r115], 1;
	atom.shared.add.u32 	%r334, [%r115], 1;
	atom.shared.add.u32 	%r335, [%r115], 1;
	atom.shared.add.u32 	%r336, [%r115], 1;
	atom.shared.add.u32 	%r337, [%r115], 1;
	atom.shared.add.u32 	%r338, [%r115], 1;
	atom.shared.add.u32 	%r339, [%r115], 1;
	atom.shared.add.u32 	%r340, [%r115], 1;
	atom.shared.add.u32 	%r341, [%r115], 1;
	atom.shared.add.u32 	%r342, [%r115], 1;
	atom.shared.add.u32 	%r343, [%r115], 1;
	atom.shared.add.u32 	%r344, [%r115], 1;
	atom.shared.add.u32 	%r345, [%r115], 1;
	atom.shared.add.u32 	%r346, [%r115], 1;
	bra.uni 	$L__BB7_73;
$L__BB7_72:
	sub.s32 	%r245, 32, %r511;
	min.s32 	%r246, %r114, 8;
	min.u32 	%r247, %r246, %r245;
	mov.b32 	%r248, -1;
	shl.b32 	%r249, %r248, %r247;
	not.b32 	%r250, %r249;
	shr.u32 	%r251, %r509, %r511;
	and.b32  	%r252, %r251, %r250;
	shl.b32 	%r253, %r252, 2;
	add.s32 	%r254, %r115, %r253;
	atom.shared.add.u32 	%r255, [%r254], 1;
	shr.u32 	%r256, %r508, %r511;
	and.b32  	%r257, %r256, %r250;
	shl.b32 	%r258, %r257, 2;
	add.s32 	%r259, %r115, %r258;
	atom.shared.add.u32 	%r260, [%r259], 1;
	shr.u32 	%r261, %r507, %r511;
	and.b32  	%r262, %r261, %r250;
	shl.b32 	%r263, %r262, 2;
	add.s32 	%r264, %r115, %r263;
	atom.shared.add.u32 	%r265, [%r264], 1;
	shr.u32 	%r266, %r506, %r511;
	and.b32  	%r267, %r266, %r250;
	shl.b32 	%r268, %r267, 2;
	add.s32 	%r269, %r115, %r268;
	atom.shared.add.u32 	%r270, [%r269], 1;
	shr.u32 	%r271, %r504, %r511;
	and.b32  	%r272, %r271, %r250;
	shl.b32 	%r273, %r272, 2;
	add.s32 	%r274, %r115, %r273;
	atom.shared.add.u32 	%r275, [%r274], 1;
	shr.u32 	%r276, %r503, %r511;
	and.b32  	%r277, %r276, %r250;
	shl.b32 	%r278, %r277, 2;
	add.s32 	%r279, %r115, %r278;
	atom.shared.add.u32 	%r280, [%r279], 1;
	shr.u32 	%r281, %r502, %r511;
	and.b32  	%r282, %r281, %r250;
	shl.b32 	%r283, %r282, 2;
	add.s32 	%r284, %r115, %r283;
	atom.shared.add.u32 	%r285, [%r284], 1;
	shr.u32 	%r286, %r501, %r511;
	and.b32  	%r287, %r286, %r250;
	shl.b32 	%r288, %r287, 2;
	add.s32 	%r289, %r115, %r288;
	atom.shared.add.u32 	%r290, [%r289], 1;
	shr.u32 	%r291, %r500, %r511;
	and.b32  	%r292, %r291, %r250;
	shl.b32 	%r293, %r292, 2;
	add.s32 	%r294, %r115, %r293;
	atom.shared.add.u32 	%r295, [%r294], 1;
	shr.u32 	%r296, %r499, %r511;
	and.b32  	%r297, %r296, %r250;
	shl.b32 	%r298, %r297, 2;
	add.s32 	%r299, %r115, %r298;
	atom.shared.add.u32 	%r300, [%r299], 1;
	shr.u32 	%r301, %r498, %r511;
	and.b32  	%r302, %r301, %r250;
	shl.b32 	%r303, %r302, 2;
	add.s32 	%r304, %r115, %r303;
	atom.shared.add.u32 	%r305, [%r304], 1;
	shr.u32 	%r306, %r496, %r511;
	and.b32  	%r307, %r306, %r250;
	shl.b32 	%r308, %r307, 2;
	add.s32 	%r309, %r115, %r308;
	atom.shared.add.u32 	%r310, [%r309], 1;
	shr.u32 	%r311, %r495, %r511;
	and.b32  	%r312, %r311, %r250;
	shl.b32 	%r313, %r312, 2;
	add.s32 	%r314, %r115, %r313;
	atom.shared.add.u32 	%r315, [%r314], 1;
	shr.u32 	%r316, %r494, %r511;
	and.b32  	%r317, %r316, %r250;
	shl.b32 	%r318, %r317, 2;
	add.s32 	%r319, %r115, %r318;
	atom.shared.add.u32 	%r320, [%r319], 1;
	shr.u32 	%r321, %r497, %r511;
	and.b32  	%r322, %r321, %r250;
	shl.b32 	%r323, %r322, 2;
	add.s32 	%r324, %r115, %r323;
	atom.shared.add.u32 	%r325, [%r324], 1;
	shr.u32 	%r326, %r505, %r511;
	and.b32  	%r327, %r326, %r250;
	shl.b32 	%r328, %r327, 2;
	add.s32 	%r329, %r115, %r328;
	atom.shared.add.u32 	%r330, [%r329], 1;
$L__BB7_73:
	add.s32 	%r511, %r511, 8;
	add.s32 	%r510, %r510, 1;
	setp.lt.s32 	%p45, %r511, %r172;
	@%p45 bra 	$L__BB7_68;
$L__BB7_74:
	add.s32 	%r478, %r478, %r3;
	setp.lt.u32 	%p46, %r478, %r45;
	@%p46 bra 	$L__BB7_32;
$L__BB7_75:
	bar.sync 	0;
	@%p1 bra 	$L__BB7_157;
	setp.lt.u32 	%p47, %r4, 7;
	mov.b32 	%r514, 0;
	@%p47 bra 	$L__BB7_95;
	mov.b32 	%r512, 0;
$L__BB7_78:
	.pragma "nounroll";
	shl.b32 	%r365, %r512, 10;
	add.s32 	%r120, %r11, %r365;
	ld.shared.u32 	%r121, [%r120];
	setp.eq.s32 	%p48, %r121, 0;
	@%p48 bra 	$L__BB7_80;
	shl.b32 	%r366, %r512, 8;
	add.s32 	%r367, %r366, %r1;
	mul.wide.u32 	%rd13, %r367, 4;
	add.s64 	%rd14, %rd2, %rd13;
	atom.global.add.u32 	%r368, [%rd14], %r121;
$L__BB7_80:
	ld.shared.u32 	%r122, [%r120+1024];
	setp.eq.s32 	%p49, %r122, 0;
	@%p49 bra 	$L__BB7_82;
	shl.b32 	%r369, %r512, 8;
	add.s32 	%r370, %r369, %r1;
	add.s32 	%r371, %r370, 256;
	mul.wide.u32 	%rd15, %r371, 4;
	add.s64 	%rd16, %rd2, %rd15;
	atom.global.add.u32 	%r372, [%rd16], %r122;
$L__BB7_82:
	ld.shared.u32 	%r123, [%r120+2048];
	setp.eq.s32 	%p50, %r123, 0;
	@%p50 bra 	$L__BB7_84;
	shl.b32 	%r373, %r512, 8;
	add.s32 	%r374, %r373, %r1;
	add.s32 	%r375, %r374, 512;
	mul.wide.u32 	%rd17, %r375, 4;
	add.s64 	%rd18, %rd2, %rd17;
	atom.global.add.u32 	%r376, [%rd18], %r123;
$L__BB7_84:
	ld.shared.u32 	%r124, [%r120+3072];
	setp.eq.s32 	%p51, %r124, 0;
	@%p51 bra 	$L__BB7_86;
	shl.b32 	%r377, %r512, 8;
	add.s32 	%r378, %r377, %r1;
	add.s32 	%r379, %r378, 768;
	mul.wide.u32 	%rd19, %r379, 4;
	add.s64 	%rd20, %rd2, %rd19;
	atom.global.add.u32 	%r380, [%rd20], %r124;
$L__BB7_86:
	ld.shared.u32 	%r125, [%r120+4096];
	setp.eq.s32 	%p52, %r125, 0;
	@%p52 bra 	$L__BB7_88;
	shl.b32 	%r381, %r512, 8;
	add.s32 	%r382, %r381, %r1;
	add.s32 	%r383, %r382, 1024;
	mul.wide.u32 	%rd21, %r383, 4;
	add.s64 	%rd22, %rd2, %rd21;
	atom.global.add.u32 	%r384, [%rd22], %r125;
$L__BB7_88:
	ld.shared.u32 	%r126, [%r120+5120];
	setp.eq.s32 	%p53, %r126, 0;
	@%p53 bra 	$L__BB7_90;
	shl.b32 	%r385, %r512, 8;
	add.s32 	%r386, %r385, %r1;
	add.s32 	%r387, %r386, 1280;
	mul.wide.u32 	%rd23, %r387, 4;
	add.s64 	%rd24, %rd2, %rd23;
	atom.global.add.u32 	%r388, [%rd24], %r126;
$L__BB7_90:
	ld.shared.u32 	%r127, [%r120+6144];
	setp.eq.s32 	%p54, %r127, 0;
	@%p54 bra 	$L__BB7_92;
	shl.b32 	%r389, %r512, 8;
	add.s32 	%r390, %r389, %r1;
	add.s32 	%r391, %r390, 1536;
	mul.wide.u32 	%rd25, %r391, 4;
	add.s64 	%rd26, %rd2, %rd25;
	atom.global.add.u32 	%r392, [%rd26], %r127;
$L__BB7_92:
	ld.shared.u32 	%r128, [%r120+7168];
	setp.eq.s32 	%p55, %r128, 0;
	@%p55 bra 	$L__BB7_94;
	shl.b32 	%r393, %r512, 8;
	add.s32 	%r394, %r393, %r1;
	add.s32 	%r395, %r394, 1792;
	mul.wide.u32 	%rd27, %r395, 4;
	add.s64 	%rd28, %rd2, %rd27;
	atom.global.add.u32 	%r396, [%rd28], %r128;
$L__BB7_94:
	add.s32 	%r512, %r512, 8;
	setp.ne.s32 	%p56, %r512, %r20;
	mov.u32 	%r514, %r20;
	@%p56 bra 	$L__BB7_78;
$L__BB7_95:
	setp.eq.s32 	%p57, %r7, 0;
	@%p57 bra 	$L__BB7_116;
	setp.lt.u32 	%p58, %r8, 3;
	@%p58 bra 	$L__BB7_106;
	shl.b32 	%r397, %r514, 10;
	add.s32 	%r131, %r11, %r397;
	ld.shared.u32 	%r132, [%r131];
	setp.eq.s32 	%p59, %r132, 0;
	@%p59 bra 	$L__BB7_99;
	shl.b32 	%r398, %r514, 8;
	add.s32 	%r399, %r398, %r1;
	mul.wide.u32 	%rd29, %r399, 4;
	add.s64 	%rd30, %rd2, %rd29;
	atom.global.add.u32 	%r400, [%rd30], %r132;
$L__BB7_99:
	ld.shared.u32 	%r133, [%r131+1024];
	setp.eq.s32 	%p60, %r133, 0;
	@%p60 bra 	$L__BB7_101;
	shl.b32 	%r401, %r514, 8;
	add.s32 	%r402, %r401, %r1;
	add.s32 	%r403, %r402, 256;
	mul.wide.u32 	%rd31, %r403, 4;
	add.s64 	%rd32, %rd2, %rd31;
	atom.global.add.u32 	%r404, [%rd32], %r133;
$L__BB7_101:
	ld.shared.u32 	%r134, [%r131+2048];
	setp.eq.s32 	%p61, %r134, 0;
	@%p61 bra 	$L__BB7_103;
	shl.b32 	%r405, %r514, 8;
	add.s32 	%r406, %r405, %r1;
	add.s32 	%r407, %r406, 512;
	mul.wide.u32 	%rd33, %r407, 4;
	add.s64 	%rd34, %rd2, %rd33;
	atom.global.add.u32 	%r408, [%rd34], %r134;
$L__BB7_103:
	ld.shared.u32 	%r135, [%r131+3072];
	setp.eq.s32 	%p62, %r135, 0;
	@%p62 bra 	$L__BB7_105;
	shl.b32 	%r409, %r514, 8;
	add.s32 	%r410, %r409, %r1;
	add.s32 	%r411, %r410, 768;
	mul.wide.u32 	%rd35, %r411, 4;
	add.s64 	%rd36, %rd2, %rd35;
	atom.global.add.u32 	%r412, [%rd36], %r135;
$L__BB7_105:
	add.s32 	%r514, %r514, 4;
$L__BB7_106:
	setp.eq.s32 	%p63, %r9, 0;
	@%p63 bra 	$L__BB7_116;
	setp.eq.s32 	%p64, %r10, 0;
	@%p64 bra 	$L__BB7_113;
	shl.b32 	%r413, %r514, 10;
	add.s32 	%r138, %r11, %r413;
	ld.shared.u32 	%r139, [%r138];
	setp.eq.s32 	%p65, %r139, 0;
	@%p65 bra 	$L__BB7_110;
	shl.b32 	%r414, %r514, 8;
	add.s32 	%r415, %r414, %r1;
	mul.wide.u32 	%rd37, %r415, 4;
	add.s64 	%rd38, %rd2, %rd37;
	atom.global.add.u32 	%r416, [%rd38], %r139;
$L__BB7_110:
	ld.shared.u32 	%r140, [%r138+1024];
	setp.eq.s32 	%p66, %r140, 0;
	@%p66 bra 	$L__BB7_112;
	shl.b32 	%r417, %r514, 8;
	add.s32 	%r418, %r417, %r1;
	add.s32 	%r419, %r418, 256;
	mul.wide.u32 	%rd39, %r419, 4;
	add.s64 	%rd40, %rd2, %rd39;
	atom.global.add.u32 	%r420, [%rd40], %r140;
$L__BB7_112:
	add.s32 	%r514, %r514, 2;
$L__BB7_113:
	setp.eq.s32 	%p67, %r21, 0;
	@%p67 bra 	$L__BB7_116;
	shl.b32 	%r421, %r514, 10;
	add.s32 	%r422, %r11, %r421;
	ld.shared.u32 	%r143, [%r422];
	setp.eq.s32 	%p68, %r143, 0;
	@%p68 bra 	$L__BB7_116;
	shl.b32 	%r423, %r514, 8;
	add.s32 	%r424, %r423, %r1;
	mul.wide.u32 	%rd41, %r424, 4;
	add.s64 	%rd42, %rd2, %rd41;
	atom.global.add.u32 	%r425, [%rd42], %r143;
$L__BB7_116:
	setp.gt.u32 	%p69, %r1, 127;
	@%p69 bra 	$L__BB7_157;
	setp.lt.u32 	%p70, %r4, 7;
	mov.b32 	%r518, 0;
	@%p70 bra 	$L__BB7_136;
	mov.b32 	%r516, 0;
$L__BB7_119:
	.pragma "nounroll";
	shl.b32 	%r428, %r516, 10;
	add.s32 	%r145, %r11, %r428;
	ld.shared.u32 	%r146, [%r145+512];
	setp.eq.s32 	%p71, %r146, 0;
	shl.b32 	%r429, %r516, 8;
	add.s32 	%r430, %r429, %r1;
	mul.wide.u32 	%rd43, %r430, 4;
	add.s64 	%rd4, %rd2, %rd43;
	@%p71 bra 	$L__BB7_121;
	atom.global.add.u32 	%r431, [%rd4+512], %r146;
$L__BB7_121:
	ld.shared.u32 	%r147, [%r145+1536];
	setp.eq.s32 	%p72, %r147, 0;
	@%p72 bra 	$L__BB7_123;
	atom.global.add.u32 	%r432, [%rd4+1536], %r147;
$L__BB7_123:
	ld.shared.u32 	%r148, [%r145+2560];
	setp.eq.s32 	%p73, %r148, 0;
	@%p73 bra 	$L__BB7_125;
	atom.global.add.u32 	%r433, [%rd4+2560], %r148;
$L__BB7_125:
	ld.shared.u32 	%r149, [%r145+3584];
	setp.eq.s32 	%p74, %r149, 0;
	@%p74 bra 	$L__BB7_127;
	atom.global.add.u32 	%r434, [%rd4+3584], %r149;
$L__BB7_127:
	ld.shared.u32 	%r150, [%r145+4608];
	setp.eq.s32 	%p75, %r150, 0;
	@%p75 bra 	$L__BB7_129;
	atom.global.add.u32 	%r435, [%rd4+4608], %r150;
$L__BB7_129:
	ld.shared.u32 	%r151, [%r145+5632];
	setp.eq.s32 	%p76, %r151, 0;
	@%p76 bra 	$L__BB7_131;
	atom.global.add.u32 	%r436, [%rd4+5632], %r151;
$L__BB7_131:
	ld.shared.u32 	%r152, [%r145+6656];
	setp.eq.s32 	%p77, %r152, 0;
	@%p77 bra 	$L__BB7_133;
	atom.global.add.u32 	%r437, [%rd4+6656], %r152;
$L__BB7_133:
	ld.shared.u32 	%r153, [%r145+7680];
	setp.eq.s32 	%p78, %r153, 0;
	@%p78 bra 	$L__BB7_135;
	atom.global.add.u32 	%r438, [%rd4+7680], %r153;
$L__BB7_135:
	add.s32 	%r516, %r516, 8;
	setp.ne.s32 	%p79, %r516, %r20;
	mov.u32 	%r518, %r20;
	@%p79 bra 	$L__BB7_119;
$L__BB7_136:
	setp.eq.s32 	%p80, %r7, 0;
	@%p80 bra 	$L__BB7_157;
	setp.lt.u32 	%p81, %r8, 3;
	@%p81 bra 	$L__BB7_147;
	shl.b32 	%r439, %r518, 10;
	add.s32 	%r156, %r11, %r439;
	ld.shared.u32 	%r157, [%r156+512];
	setp.eq.s32 	%p82, %r157, 0;
	@%p82 bra 	$L__BB7_140;
	shl.b32 	%r440, %r518, 8;
	add.s32 	%r441, %r440, %r1;
	mul.wide.u32 	%rd44, %r441, 4;
	add.s64 	%rd45, %rd2, %rd44;
	atom.global.add.u32 	%r442, [%rd45+512], %r157;
$L__BB7_140:
	ld.shared.u32 	%r158, [%r156+1536];
	setp.eq.s32 	%p83, %r158, 0;
	@%p83 bra 	$L__BB7_142;
	shl.b32 	%r443, %r518, 8;
	add.s32 	%r444, %r443, %r1;
	add.s32 	%r445, %r444, 256;
	mul.wide.u32 	%rd46, %r445, 4;
	add.s64 	%rd47, %rd2, %rd46;
	atom.global.add.u32 	%r446, [%rd47+512], %r158;
$L__BB7_142:
	ld.shared.u32 	%r159, [%r156+2560];
	setp.eq.s32 	%p84, %r159, 0;
	@%p84 bra 	$L__BB7_144;
	shl.b32 	%r447, %r518, 8;
	add.s32 	%r448, %r447, %r1;
	add.s32 	%r449, %r448, 512;
	mul.wide.u32 	%rd48, %r449, 4;
	add.s64 	%rd49, %rd2, %rd48;
	atom.global.add.u32 	%r450, [%rd49+512], %r159;
$L__BB7_144:
	ld.shared.u32 	%r160, [%r156+3584];
	setp.eq.s32 	%p85, %r160, 0;
	@%p85 bra 	$L__BB7_146;
	shl.b32 	%r451, %r518, 8;
	add.s32 	%r452, %r451, %r1;
	add.s32 	%r453, %r452, 768;
	mul.wide.u32 	%rd50, %r453, 4;
	add.s64 	%rd51, %rd2, %rd50;
	atom.global.add.u32 	%r454, [%rd51+512], %r160;
$L__BB7_146:
	add.s32 	%r518, %r518, 4;
$L__BB7_147:
	setp.eq.s32 	%p86, %r9, 0;
	@%p86 bra 	$L__BB7_157;
	setp.eq.s32 	%p87, %r10, 0;
	@%p87 bra 	$L__BB7_154;
	shl.b32 	%r455, %r518, 10;
	add.s32 	%r163, %r11, %r455;
	ld.shared.u32 	%r164, [%r163+512];
	setp.eq.s32 	%p88, %r164, 0;
	@%p88 bra 	$L__BB7_151;
	shl.b32 	%r456, %r518, 8;
	add.s32 	%r457, %r456, %r1;
	mul.wide.u32 	%rd52, %r457, 4;
	add.s64 	%rd53, %rd2, %rd52;
	atom.global.add.u32 	%r458, [%rd53+512], %r164;
$L__BB7_151:
	ld.shared.u32 	%r165, [%r163+1536];
	setp.eq.s32 	%p89, %r165, 0;
	@%p89 bra 	$L__BB7_153;
	shl.b32 	%r459, %r518, 8;
	add.s32 	%r460, %r459, %r1;
	add.s32 	%r461, %r460, 256;
	mul.wide.u32 	%rd54, %r461, 4;
	add.s64 	%rd55, %rd2, %rd54;
	atom.global.add.u32 	%r462, [%rd55+512], %r165;
$L__BB7_153:
	add.s32 	%r518, %r518, 2;
$L__BB7_154:
	setp.eq.s32 	%p90, %r21, 0;
	@%p90 bra 	$L__BB7_157;
	shl.b32 	%r463, %r518, 10;
	add.s32 	%r464, %r11, %r463;
	ld.shared.u32 	%r168, [%r464+512];
	setp.eq.s32 	%p91, %r168, 0;
	@%p91 bra 	$L__BB7_157;
	shl.b32 	%r465, %r518, 8;
	add.s32 	%r466, %r465, %r1;
	mul.wide.u32 	%rd56, %r466, 4;
	add.s64 	%rd57, %rd2, %rd56;
	atom.global.add.u32 	%r467, [%rd57+512], %r168;
$L__BB7_157:
	bar.sync 	0;
	add.s32 	%r468, %r468, 1;
	setp.ne.s32 	%p92, %r468, %r24;
	@%p92 bra 	$L__BB7_2;
$L__BB7_158:
	ret;

}
	// .globl	_ZN3cub18CUB_300001_SM_10006detail10radix_sort33DeviceRadixSortExclusiveSumKernelINS1_5radix10policy_hubI19preprocess_vertex_tNS0_8NullTypeEjE10Policy1000EjEEvPT0_
.visible .entry _ZN3cub18CUB_300001_SM_10006detail10radix_sort33DeviceRadixSortExclusiveSumKernelINS1_5radix10policy_hubI19preprocess_vertex_tNS0_8NullTypeEjE10Policy1000EjEEvPT0_(
	.param .u64 .ptr .align 1 _ZN3cub18CUB_300001_SM_10006detail10radix_sort33DeviceRadixSortExclusiveSumKernelINS1_5radix10policy_hubI19preprocess_vertex_tNS0_8NullTypeEjE10Policy1000EjEEvPT0__param_0
)
{
	.reg .pred 	%p<4>;
	.reg .b32 	%r<77>;
	.reg .b64 	%rd<5>;
	// demoted variable
	.shared .align 16 .b8 _ZZN3cub18CUB_300001_SM_10006detail10radix_sort33DeviceRadixSortExclusiveSumKernelINS1_5radix10policy_hubI19preprocess_vertex_tNS0_8NullTypeEjE10Policy1000EjEEvPT0_E12temp_storage[1184];
	ld.param.u64 	%rd2, [_ZN3cub18CUB_300001_SM_10006detail10radix_sort33DeviceRadixSortExclusiveSumKernelINS1_5radix10policy_hubI19preprocess_vertex_tNS0_8NullTypeEjE10Policy1000EjEEvPT0__param_0];
	cvta.to.global.u64 	%rd3, %rd2;
	mov.u32 	%r6, %ctaid.x;
	shl.b32 	%r7, %r6, 8;
	mov.u32 	%r1, %tid.x;
	setp.gt.u32 	%p1, %r1, 255;
	add.s32 	%r8, %r7, %r1;
	mul.wide.s32 	%rd4, %r8, 4;
	add.s64 	%rd1, %rd3, %rd4;
	@%p1 bra 	$L__BB8_2;
	ld.global.u32 	%r76, [%rd1];
$L__BB8_2:
	shr.u32 	%r9, %r1, 3;
	add.s32 	%r10, %r9, %r1;
	shl.b32 	%r11, %r10, 2;
	mov.u32 	%r12, _ZZN3cub18CUB_300001_SM_10006detail10radix_sort33DeviceRadixSortExclusiveSumKernelINS1_5radix10policy_hubI19preprocess_vertex_tNS0_8NullTypeEjE10Policy1000EjEEvPT0_E12temp_storage;
	add.s32 	%r13, %r12, %r11;
	add.s32 	%r4, %r13, 16;
	st.shared.u32 	[%r13+16], %r76;
	bar.sync 	0;
	setp.gt.u32 	%p2, %r1, 31;
	@%p2 bra 	$L__BB8_4;
	mad.lo.s32 	%r45, %r1, 36, %r12;
	ld.shared.u32 	%r46, [%r45+16];
	ld.shared.u32 	%r47, [%r45+20];
	ld.shared.u32 	%r48, [%r45+24];
	ld.shared.u32 	%r49, [%r45+28];
	ld.shared.u32 	%r50, [%r45+32];
	ld.shared.u32 	%r51, [%r45+36];
	ld.shared.u32 	%r52, [%r45+40];
	ld.shared.u32 	%r53, [%r45+44];
	add.s32 	%r54, %r47, %r46;
	add.s32 	%r55, %r54, %r48;
	add.s32 	%r56, %r55, %r49;
	add.s32 	%r57, %r56, %r50;
	add.s32 	%r58, %r57, %r51;
	add.s32 	%r59, %r58, %r52;
	add.s32 	%r18, %r59, %r53;
	mov.b32 	%r16, 1;
	mov.b32 	%r41, 0;
	mov.b32 	%r43, -1;
	// begin inline asm
	{  .reg .u32 r0;  .reg .pred p;  shfl.sync.up.b32 r0|p, %r18, %r16, %r41, %r43;  @p add.u32 r0, r0, %r18;  mov.u32 %r14, r0;}
	// end inline asm
	mov.b32 	%r22, 2;
	// begin inline asm
	{  .reg .u32 r0;  .reg .pred p;  shfl.sync.up.b32 r0|p, %r14, %r22, %r41, %r43;  @p add.u32 r0, r0, %r14;  mov.u32 %r20, r0;}
	// end inline asm
	mov.b32 	%r28, 4;
	// begin inline asm
	{  .reg .u32 r0;  .reg .pred p;  shfl.sync.up.b32 r0|p, %r20, %r28, %r41, %r43;  @p add.u32 r0, r0, %r20;  mov.u32 %r26, r0;}
	// end inline asm
	mov.b32 	%r34, 8;
	// begin inline asm
	{  .reg .u32 r0;  .reg .pred p;  shfl.sync.up.b32 r0|p, %r26, %r34, %r41, %r43;  @p add.u32 r0, r0, %r26;  mov.u32 %r32, r0;}
	// end inline asm
	mov.b32 	%r40, 16;
	// begin inline asm
	{  .reg .u32 r0;  .reg .pred p;  shfl.sync.up.b32 r0|p, %r32, %r40, %r41, %r43;  @p add.u32 r0, r0, %r32;  mov.u32 %r38, r0;}
	// end inline asm
	sub.s32 	%r60, %r38, %r18;
	ld.shared.u32 	%r61, [%r45+16];
	ld.shared.u32 	%r62, [%r45+20];
	ld.shared.u32 	%r63, [%r45+24];
	ld.shared.u32 	%r64, [%r45+28];
	ld.shared.u32 	%r65, [%r45+32];
	ld.shared.u32 	%r66, [%r45+36];
	ld.shared.u32 	%r67, [%r45+40];
	add.s32 	%r68, %r61, %r60;
	add.s32 	%r69, %r62, %r68;
	add.s32 	%r70, %r63, %r69;
	add.s32 	%r71, %r64, %r70;
	add.s32 	%r72, %r65, %r71;
	add.s32 	%r73, %r66, %r72;
	add.s32 	%r74, %r67, %r73;
	st.shared.u32 	[%r45+16], %r60;
	st.shared.u32 	[%r45+20], %r68;
	st.shared.u32 	[%r45+24], %r69;
	st.shared.u32 	[%r45+28], %r70;
	st.shared.u32 	[%r45+32], %r71;
	st.shared.u32 	[%r45+36], %r72;
	st.shared.u32 	[%r45+40], %r73;
	st.shared.u32 	[%r45+44], %r74;
$L__BB8_4:
	setp.gt.u32 	%p3, %r1, 255;
	bar.sync 	0;
	@%p3 bra 	$L__BB8_6;
	ld.shared.u32 	%r75, [%r4];
	st.global.u32 	[%rd1], %r75;
$L__BB8_6:
	ret;

}
	// .globl	_ZN3cub18CUB_300001_SM_10006detail10radix_sort29DeviceRadixSortOnesweepKernelINS1_5radix10policy_hubI19preprocess_vertex_tNS0_8NullTypeEjE10Policy1000ELNS0_9SortOrderE0ES6_S7_jii30preprocess_vertex_decomposer_tEEvPT5_SD_PT3_PKSE_PT1_PKSI_PT2_PKSM_T4_iiT6_
.visible .entry _ZN3cub18CUB_300001_SM_10006detail10radix_sort29DeviceRadixSortOnesweepKernelINS1_5radix10policy_hubI19preprocess_vertex_tNS0_8NullTypeEjE10Policy1000ELNS0_9SortOrderE0ES6_S7_jii30preprocess_vertex_decomposer_tEEvPT5_SD_PT3_PKSE_PT1_PKSI_PT2_PKSM_T4_iiT6_(
	.param .u64 .ptr .align 1 _ZN3cub18CUB_300001_SM_10006detail10radix_sort29DeviceRadixSortOnesweepKernelINS1_5radix10policy_hubI19preprocess_vertex_tNS0_8NullTypeEjE10Policy1000ELNS0_9SortOrderE0ES6_S7_jii30preprocess_vertex_decomposer_tEEvPT5_SD_PT3_PKSE_PT1_PKSI_PT2_PKSM_T4_iiT6__param_0,
	.param .u64 .ptr .align 1 _ZN3cub18CUB_300001_SM_10006detail10radix_sort29DeviceRadixSortOnesweepKernelINS1_5radix10policy_hubI19preprocess_vertex_tNS0_8NullTypeEjE10Policy1000ELNS0_9SortOrderE0ES6_S7_jii30preprocess_vertex_decomposer_tEEvPT5_SD_PT3_PKSE_PT1_PKSI_PT2_PKSM_T4_iiT6__param_1,
	.param .u64 .ptr .align 1 _ZN3cub18CUB_300001_SM_10006detail10radix_sort29DeviceRadixSortOnesweepKernelINS1_5radix10policy_hubI19preprocess_vertex_tNS0_8NullTypeEjE10Policy1000ELNS0_9SortOrderE0ES6_S7_jii30preprocess_vertex_decomposer_tEEvPT5_SD_PT3_PKSE_PT1_PKSI_PT2_PKSM_T4_iiT6__param_2,
	.param .u64 .ptr .align 1 _ZN3cub18CUB_300001_SM_10006detail10radix_sort29DeviceRadixSortOnesweepKernelINS1_5radix10policy_hubI19preprocess_vertex_tNS0_8NullTypeEjE10Policy1000ELNS0_9SortOrderE0ES6_S7_jii30preprocess_vertex_decomposer_tEEvPT5_SD_PT3_PKSE_PT1_PKSI_PT2_PKSM_T4_iiT6__param_3,
	.param .u64 .ptr .align 1 _ZN3cub18CUB_300001_SM_10006detail10radix_sort29DeviceRadixSortOnesweepKernelINS1_5radix10policy_hubI19preprocess_vertex_tNS0_8NullTypeEjE10Policy1000ELNS0_9SortOrderE0ES6_S7_jii30preprocess_vertex_decomposer_tEEvPT5_SD_PT3_PKSE_PT1_PKSI_PT2_PKSM_T4_iiT6__param_4,
	.param .u64 .ptr .align 1 _ZN3cub18CUB_300001_SM_10006detail10radix_sort29DeviceRadixSortOnesweepKernelINS1_5radix10policy_hubI19preprocess_vertex_tNS0_8NullTypeEjE10Policy1000ELNS0_9SortOrderE0ES6_S7_jii30preprocess_vertex_decomposer_tEEvPT5_SD_PT3_PKSE_PT1_PKSI_PT2_PKSM_T4_iiT6__param_5,
	.param .u64 .ptr .align 1 _ZN3cub18CUB_300001_SM_10006detail10radix_sort29DeviceRadixSortOnesweepKernelINS1_5radix10policy_hubI19preprocess_vertex_tNS0_8NullTypeEjE10Policy1000ELNS0_9SortOrderE0ES6_S7_jii30preprocess_vertex_decomposer_tEEvPT5_SD_PT3_PKSE_PT1_PKSI_PT2_PKSM_T4_iiT6__param_6,
	.param .u64 .ptr .align 1 _ZN3cub18CUB_300001_SM_10006detail10radix_sort29DeviceRadixSortOnesweepKernelINS1_5radix10policy_hubI19preprocess_vertex_tNS0_8NullTypeEjE10Policy1000ELNS0_9SortOrderE0ES6_S7_jii30preprocess_vertex_decomposer_tEEvPT5_SD_PT3_PKSE_PT1_PKSI_PT2_PKSM_T4_iiT6__param_7,
	.param .u32 _ZN3cub18CUB_300001_SM_10006detail10radix_sort29DeviceRadixSortOnesweepKernelINS1_5radix10policy_hubI19preprocess_vertex_tNS0_8NullTypeEjE10Policy1000ELNS0_9SortOrderE0ES6_S7_jii30preprocess_vertex_decomposer_tEEvPT5_SD_PT3_PKSE_PT1_PKSI_PT2_PKSM_T4_iiT6__param_8,
	.param .u32 _ZN3cub18CUB_300001_SM_10006detail10radix_sort29DeviceRadixSortOnesweepKernelINS1_5radix10policy_hubI19preprocess_vertex_tNS0_8NullTypeEjE10Policy1000ELNS0_9SortOrderE0ES6_S7_jii30preprocess_vertex_decomposer_tEEvPT5_SD_PT3_PKSE_PT1_PKSI_PT2_PKSM_T4_iiT6__param_9,
	.param .u32 _ZN3cub18CUB_300001_SM_10006detail10radix_sort29DeviceRadixSortOnesweepKernelINS1_5radix10policy_hubI19preprocess_vertex_tNS0_8NullTypeEjE10Policy1000ELNS0_9SortOrderE0ES6_S7_jii30preprocess_vertex_decomposer_tEEvPT5_SD_PT3_PKSE_PT1_PKSI_PT2_PKSM_T4_iiT6__param_10,
	.param .align 1 .b8 _ZN3cub18CUB_300001_SM_10006detail10radix_sort29DeviceRadixSortOnesweepKernelINS1_5radix10policy_hubI19preprocess_vertex_tNS0_8NullTypeEjE10Policy1000ELNS0_9SortOrderE0ES6_S7_jii30preprocess_vertex_decomposer_tEEvPT5_SD_PT3_PKSE_PT1_PKSI_PT2_PKSM_T4_iiT6__param_11[1]
)
.maxntid 384
{
	.reg .pred 	%p<79>;
	.reg .b16 	%rs<118>;
	.reg .b32 	%r<907>;
	.reg .b64 	%rd<118>;
	// demoted variable
	.shared .align 16 .b8 _ZZN3cub18CUB_300001_SM_10006detail10radix_sort29DeviceRadixSortOnesweepKernelINS1_5radix10policy_hubI19preprocess_vertex_tNS0_8NullTypeEjE10Policy1000ELNS0_9SortOrderE0ES6_S7_jii30preprocess_vertex_decomposer_tEEvPT5_SD_PT3_PKSE_PT1_PKSI_PT2_PKSM_T4_iiT6_E1s[47104];
	ld.param.u64 	%rd31, [_ZN3cub18CUB_300001_SM_10006detail10radix_sort29DeviceRadixSortOnesweepKernelINS1_5radix10policy_hubI19preprocess_vertex_tNS0_8NullTypeEjE10Policy1000ELNS0_9SortOrderE0ES6_S7_jii30preprocess_vertex_decomposer_tEEvPT5_SD_PT3_PKSE_PT1_PKSI_PT2_PKSM_T4_iiT6__param_0];
	ld.param.u64 	%rd32, [_ZN3cub18CUB_300001_SM_10006detail10radix_sort29DeviceRadixSortOnesweepKernelINS1_5radix10policy_hubI19preprocess_vertex_tNS0_8NullTypeEjE10Policy1000ELNS0_9SortOrderE0ES6_S7_jii30preprocess_vertex_decomposer_tEEvPT5_SD_PT3_PKSE_PT1_PKSI_PT2_PKSM_T4_iiT6__param_1];
	ld.param.u64 	%rd35, [_ZN3cub18CUB_300001_SM_10006detail10radix_sort29DeviceRadixSortOnesweepKernelINS1_5radix10policy_hubI19preprocess_vertex_tNS0_8NullTypeEjE10Policy1000ELNS0_9SortOrderE0ES6_S7_jii30preprocess_vertex_decomposer_tEEvPT5_SD_PT3_PKSE_PT1_PKSI_PT2_PKSM_T4_iiT6__param_4];
	ld.param.u64 	%rd36, [_ZN3cub18CUB_300001_SM_10006detail10radix_sort29DeviceRadixSortOnesweepKernelINS1_5radix10policy_hubI19preprocess_vertex_tNS0_8NullTypeEjE10Policy1000ELNS0_9SortOrderE0ES6_S7_jii30preprocess_vertex_decomposer_tEEvPT5_SD_PT3_PKSE_PT1_PKSI_PT2_PKSM_T4_iiT6__param_5];
	ld.param.u32 	%r140, [_ZN3cub18CUB_300001_SM_10006detail10radix_sort29DeviceRadixSortOnesweepKernelINS1_5radix10policy_hubI19preprocess_vertex_tNS0_8NullTypeEjE10Policy1000ELNS0_9SortOrderE0ES6_S7_jii30preprocess_vertex_decomposer_tEEvPT5_SD_PT3_PKSE_PT1_PKSI_PT2_PKSM_T4_iiT6__param_8];
	ld.param.u32 	%r141, [_ZN3cub18CUB_300001_SM_10006detail10radix_sort29DeviceRadixSortOnesweepKernelINS1_5radix10policy_hubI19preprocess_vertex_tNS0_8NullTypeEjE10Policy1000ELNS0_9SortOrderE0ES6_S7_jii30preprocess_vertex_decomposer_tEEvPT5_SD_PT3_PKSE_PT1_PKSI_PT2_PKSM_T4_iiT6__param_9];
	ld.param.u32 	%r142, [_ZN3cub18CUB_300001_SM_10006detail10radix_sort29DeviceRadixSortOnesweepKernelINS1_5radix10policy_hubI19preprocess_vertex_tNS0_8NullTypeEjE10Policy1000ELNS0_9SortOrderE0ES6_S7_jii30preprocess_vertex_decomposer_tEEvPT5_SD_PT3_PKSE_PT1_PKSI_PT2_PKSM_T4_iiT6__param_10];
	cvta.to.global.u64 	%rd1, %rd35;
	cvta.to.global.u64 	%rd2, %rd31;
	cvta.to.global.u64 	%rd3, %rd36;
	mov.u32 	%r1, %tid.x;
	shr.u32 	%r2, %r1, 5;
	// begin inline asm
	mov.u32 %r143, %laneid;
	// end inline asm
	setp.ne.s32 	%p2, %r1, 0;
	@%p2 bra 	$L__BB9_2;
	cvta.to.global.u64 	%rd37, %rd32;
	atom.global.add.u32 	%r144, [%rd37], 1;
	st.shared.u32 	[_ZZN3cub18CUB_300001_SM_10006detail10radix_sort29DeviceRadixSortOnesweepKernelINS1_5radix10policy_hubI19preprocess_vertex_tNS0_8NullTypeEjE10Policy1000ELNS0_9SortOrderE0ES6_S7_jii30preprocess_vertex_decomposer_tEEvPT5_SD_PT3_PKSE_PT1_PKSI_PT2_PKSM_T4_iiT6_E1s+46080], %r144;
$L__BB9_2:
	bar.sync 	0;
	ld.shared.u32 	%r4, [_ZZN3cub18CUB_300001_SM_10006detail10radix_sort29DeviceRadixSortOnesweepKernelINS1_5radix10policy_hubI19preprocess_vertex_tNS0_8NullTypeEjE10Policy1000ELNS0_9SortOrderE0ES6_S7_jii30preprocess_vertex_decomposer_tEEvPT5_SD_PT3_PKSE_PT1_PKSI_PT2_PKSM_T4_iiT6_E1s+46080];
	mul.lo.s32 	%r5, %r4, 1920;
	add.s32 	%r6, %r5, 1920;
	setp.gt.s32 	%p3, %r6, %r140;
	@%p3 bra 	$L__BB9_4;
	and.b32  	%r145, %r1, 31;
	and.b32  	%r146, %r1, 992;
	mul.lo.s32 	%r147, %r146, 5;
	or.b32  	%r148, %r147, %r145;
	cvt.u64.u32 	%rd38, %r5;
	cvt.u64.u32 	%rd39, %r148;
	add.s64 	%rd40, %rd39, %rd38;
	mad.lo.s64 	%rd41, %rd40, 24, %rd3;
	ld.global.u32 	%r881, [%rd41];
	ld.global.u64 	%rd116, [%rd41+8];
	ld.global.u32 	%r880, [%rd41+16];
	ld.global.u32 	%r149, [%rd41+20];
	bfe.u32 	%r150, %r149, 0, 8;
	cvt.u16.u32 	%rs113, %r150;
	bfe.u32 	%r151, %r149, 8, 8;
	cvt.u16.u32 	%rs112, %r151;
	bfe.u32 	%r152, %r149, 16, 8;
	cvt.u16.u32 	%rs111, %r152;
	bfe.u32 	%r153, %r149, 24, 8;
	cvt.u16.u32 	%rs110, %r153;
	ld.global.u32 	%r879, [%rd41+768];
	ld.global.u64 	%rd115, [%rd41+776];
	ld.global.u32 	%r877, [%rd41+784];
	ld.global.u32 	%r154, [%rd41+788];
	bfe.u32 	%r155, %r154, 0, 8;
	cvt.u16.u32 	%rs109, %r155;
	bfe.u32 	%r156, %r154, 8, 8;
	cvt.u16.u32 	%rs108, %r156;
	bfe.u32 	%r157, %r154, 16, 8;
	cvt.u16.u32 	%rs107, %r157;
	bfe.u32 	%r158, %r154, 24, 8;
	cvt.u16.u32 	%rs106, %r158;
	ld.global.u32 	%r876, [%rd41+1536];
	ld.global.u64 	%rd114, [%rd41+1544];
	ld.global.u32 	%r875, [%rd41+1552];
	ld.global.u32 	%r159, [%rd41+1556];
	bfe.u32 	%r160, %r159, 0, 8;
	cvt.u16.u32 	%rs104, %r160;
	bfe.u32 	%r161, %r159, 8, 8;
	cvt.u16.u32 	%rs103, %r161;
	bfe.u32 	%r162, %r159, 16, 8;
	cvt.u16.u32 	%rs102, %r162;
	bfe.u32 	%r163, %r159, 24, 8;
	cvt.u16.u32 	%rs101, %r163;
	ld.global.u32 	%r874, [%rd41+2304];
	ld.global.u64 	%rd113, [%rd41+2312];
	ld.global.u32 	%r873, [%rd41+2320];
	ld.global.u32 	%r164, [%rd41+2324];
	bfe.u32 	%r165, %r164, 0, 8;
	cvt.u16.u32 	%rs99, %r165;
	bfe.u32 	%r166, %r164, 8, 8;
	cvt.u16.u32 	%rs98, %r166;
	bfe.u32 	%r167, %r164, 16, 8;
	cvt.u16.u32 	%rs100, %r167;
	bfe.u32 	%r168, %r164, 24, 8;
	cvt.u16.u32 	%rs105, %r168;
	ld.global.u32 	%r878, [%rd41+3072];
	ld.global.u64 	%rd117, [%rd41+3080];
	ld.global.u32 	%r882, [%rd41+3088];
	ld.global.u32 	%r169, [%rd41+3092];
	bfe.u32 	%r170, %r169, 0, 8;
	cvt.u16.u32 	%rs114, %r170;
	bfe.u32 	%r171, %r169, 8, 8;
	cvt.u16.u32 	%rs115, %r171;
	bfe.u32 	%r172, %r169, 16, 8;
	cvt.u16.u32 	%rs116, %r172;
	bfe.u32 	%r173, %r169, 24, 8;
	cvt.u16.u32 	%rs117, %r173;
	bra.uni 	$L__BB9_14;
$L__BB9_4:
	cvt.u64.u32 	%rd43, %r5;
	sub.s32 	%r17, %r140, %r5;
	and.b32  	%r176, %r1, 31;
	and.b32  	%r177, %r1, 992;
	mul.lo.s32 	%r178, %r177, 5;
	or.b32  	%r18, %r178, %r176;
	setp.ge.s32 	%p4, %r18, %r17;
	cvt.u64.u32 	%rd44, %r18;
	add.s64 	%rd45, %rd44, %rd43;
	mad.lo.s64 	%rd9, %rd45, 24, %rd3;
	mov.b32 	%r881, 0;
	mov.b64 	%rd116, 0;
	mov.b32 	%r880, -1;
	mov.b16 	%rs110, 0;
	mov.u16 	%rs111, %rs110;
	mov.u16 	%rs112, %rs110;
	mov.u16 	%rs113, %rs110;
	@%p4 bra 	$L__BB9_6;
	ld.global.u32 	%r881, [%rd9];
	ld.global.u64 	%rd116, [%rd9+8];
	ld.global.u32 	%r880, [%rd9+16];
	ld.global.u32 	%r179, [%rd9+20];
	bfe.u32 	%r180, %r179, 0, 8;
	cvt.u16.u32 	%rs113, %r180;
	bfe.u32 	%r181, %r179, 8, 8;
	cvt.u16.u32 	%rs112, %r181;
	bfe.u32 	%r182, %r179, 16, 8;
	cvt.u16.u32 	%rs111, %r182;
	bfe.u32 	%r183, %r179, 24, 8;
	cvt.u16.u32 	%rs110, %r183;
$L__BB9_6:
	add.s32 	%r186, %r18, 32;
	setp.ge.s32 	%p5, %r186, %r17;
	mov.b32 	%r879, 0;
	mov.b64 	%rd115, 0;
	mov.b32 	%r877, -1;
	mov.b16 	%rs106, 0;
	mov.u16 	%rs107, %rs106;
	mov.u16 	%rs108, %rs106;
	mov.u16 	%rs109, %rs106;
	@%p5 bra 	$L__BB9_8;
	ld.global.u32 	%r879, [%rd9+768];
	ld.global.u64 	%rd115, [%rd9+776];
	ld.global.u32 	%r877, [%rd9+784];
	ld.global.u32 	%r187, [%rd9+788];
	bfe.u32 	%r188, %r187, 0, 8;
	cvt.u16.u32 	%rs109, %r188;
	bfe.u32 	%r189, %r187, 8, 8;
	cvt.u16.u32 	%rs108, %r189;
	bfe.u32 	%r190, %r187, 16, 8;
	cvt.u16.u32 	%rs107, %r190;
	bfe.u32 	%r191, %r187, 24, 8;
	cvt.u16.u32 	%rs106, %r191;
$L__BB9_8:
	add.s32 	%r194, %r18, 64;
	setp.ge.s32 	%p6, %r194, %r17;
	mov.b32 	%r876, 0;
	mov.b64 	%rd114, 0;
	mov.b32 	%r875, -1;
	mov.b16 	%rs101, 0;
	mov.u16 	%rs102, %rs101;
	mov.u16 	%rs103, %rs101;
	mov.u16 	%rs104, %rs101;
	@%p6 bra 	$L__BB9_10;
	ld.global.u32 	%r876, [%rd9+1536];
	ld.global.u64 	%rd114, [%rd9+1544];
	ld.global.u32 	%r875, [%rd9+1552];
	ld.global.u32 	%r195, [%rd9+1556];
	bfe.u32 	%r196, %r195, 0, 8;
	cvt.u16.u32 	%rs104, %r196;
	bfe.u32 	%r197, %r195, 8, 8;
	cvt.u16.u32 	%rs103, %r197;
	bfe.u32 	%r198, %r195, 16, 8;
	cvt.u16.u32 	%rs102, %r198;
	bfe.u32 	%r199, %r195, 24, 8;
	cvt.u16.u32 	%rs101, %r199;
$L__BB9_10:
	add.s32 	%r202, %r18, 96;
	setp.ge.s32 	%p7, %r202, %r17;
	mov.b32 	%r874, 0;
	mov.b64 	%rd113, 0;
	mov.b32 	%r873, -1;
	mov.b16 	%rs98, 0;
	mov.u16 	%rs99, %rs98;
	mov.u16 	%rs100, %rs98;
	mov.u16 	%rs105, %rs98;
	@%p7 bra 	$L__BB9_12;
	ld.global.u32 	%r874, [%rd9+2304];
	ld.global.u64 	%rd113, [%rd9+2312];
	ld.global.u32 	%r873, [%rd9+2320];
	ld.global.u32 	%r203, [%rd9+2324];
	bfe.u32 	%r204, %r203, 0, 8;
	cvt.u16.u32 	%rs99, %r204;
	bfe.u32 	%r205, %r203, 8, 8;
	cvt.u16.u32 	%rs98, %r205;
	bfe.u32 	%r206, %r203, 16, 8;
	cvt.u16.u32 	%rs100, %r206;
	bfe.u32 	%r207, %r203, 24, 8;
	cvt.u16.u32 	%rs105, %r207;
$L__BB9_12:
	add.s32 	%r210, %r18, 128;
	setp.ge.s32 	%p8, %r210, %r17;
	mov.b16 	%rs114, 0;
	mov.b32 	%r882, -1;
	mov.b64 	%rd117, 0;
	mov.b32 	%r878, 0;
	mov.u16 	%rs115, %rs114;
	mov.u16 	%rs116, %rs114;
	mov.u16 	%rs117, %rs114;
	@%p8 bra 	$L__BB9_14;
	ld.global.u32 	%r878, [%rd9+3072];
	ld.global.u64 	%rd117, [%rd9+3080];
	ld.global.u32 	%r882, [%rd9+3088];
	ld.global.u32 	%r211, [%rd9+3092];
	bfe.u32 	%r212, %r211, 0, 8;
	cvt.u16.u32 	%rs114, %r212;
	bfe.u32 	%r213, %r211, 8, 8;
	cvt.u16.u32 	%rs115, %r213;
	bfe.u32 	%r214, %r211, 16, 8;
	cvt.u16.u32 	%rs116, %r214;
	bfe.u32 	%r215, %r211, 24, 8;
	cvt.u16.u32 	%rs117, %r215;
$L__BB9_14:
	shl.b32 	%r216, %r2, 10;
	mov.u32 	%r217, _ZZN3cub18CUB_300001_SM_10006detail10radix_sort29DeviceRadixSortOnesweepKernelINS1_5radix10policy_hubI19preprocess_vertex_tNS0_8NullTypeEjE10Policy1000ELNS0_9SortOrderE0ES6_S7_jii30preprocess_vertex_decomposer_tEEvPT5_SD_PT3_PKSE_PT1_PKSI_PT2_PKSM_T4_iiT6_E1s;
	add.s32 	%r47, %r217, %r216;
	setp.gt.s32 	%p9, %r143, 255;
	@%p9 bra 	$L__BB9_27;
	max.s32 	%r218, %r143, 224;
	sub.s32 	%r219, %r218, %r143;
	add.s32 	%r220, %r219, 31;
	shr.u32 	%r221, %r220, 5;
	add.s32 	%r48, %r221, 1;
	and.b32  	%r49, %r48, 15;
	setp.lt.u32 	%p10, %r220, 480;
	mov.u32 	%r886, %r143;
	@%p10 bra 	$L__BB9_18;
	and.b32  	%r222, %r48, 268435440;
	neg.s32 	%r884, %r222;
	shl.b32 	%r224, %r143, 2;
	add.s32 	%r225, %r216, %r224;
	mov.u32 	%r226, _ZZN3cub18CUB_300001_SM_10006detail10radix_sort29DeviceRadixSortOnesweepKernelINS1_5radix10policy_hubI19preprocess_vertex_tNS0_8NullTypeEjE10Policy1000ELNS0_9SortOrderE0ES6_S7_jii30preprocess_vertex_decomposer_tEEvPT5_SD_PT3_PKSE_PT1_PKSI_PT2_PKSM_T4_iiT6_E1s;
	add.s32 	%r227, %r225, %r226;
	add.s32 	%r883, %r227, 1024;
	mov.u32 	%r886, %r143;
$L__BB9_17:
	.pragma "nounroll";
	mov.b32 	%r228, 0;
	st.shared.u32 	[%r883+-1024], %r228;
	st.shared.u32 	[%r883+-896], %r228;
	st.shared.u32 	[%r883+-768], %r228;
	st.shared.u32 	[%r883+-640], %r228;
	st.shared.u32 	[%r883+-512], %r228;
	st.shared.u32 	[%r883+-384], %r228;
	st.shared.u32 	[%r883+-256], %r228;
	st.shared.u32 	[%r883+-128], %r228;
	st.shared.u32 	[%r883], %r228;
	st.shared.u32 	[%r883+128], %r228;
	st.shared.u32 	[%r883+256], %r228;
	st.shared.u32 	[%r883+384], %r228;
	st.shared.u32 	[%r883+512], %r228;
	st.shared.u32 	[%r883+640], %r228;
	st.shared.u32 	[%r883+768], %r228;
	st.shared.u32 	[%r883+896], %r228;
	add.s32 	%r886, %r886, 512;
	add.s32 	%r884, %r884, 16;
	add.s32 	%r883, %r883, 2048;
	setp.ne.s32 	%p11, %r884, 0;
	@%p11 bra 	$L__BB9_17;
$L__BB9_18:
	setp.eq.s32 	%p12, %r49, 0;
	@%p12 bra 	$L__BB9_27;
	and.b32  	%r59, %r48, 7;
	setp.lt.u32 	%p13, %r49, 8;
	@%p13 bra 	$L__BB9_21;
	shl.b32 	%r229, %r886, 2;
	add.s32 	%r230, %r47, %r229;
	mov.b32 	%r231, 0;
	st.shared.u32 	[%r230], %r231;
	st.shared.u32 	[%r230+128], %r231;
	st.shared.u32 	[%r230+256], %r231;
	st.shared.u32 	[%r230+384], %r231;
	st.shared.u32 	[%r230+512], %r231;
	st.shared.u32 	[%r230+640], %r231;
	st.shared.u32 	[%r230+768], %r231;
	st.shared.u32 	[%r230+896], %r231;
	add.s32 	%r886, %r886, 256;
$L__BB9_21:
	setp.eq.s32 	%p14, %r59, 0;
	@%p14 bra 	$L__BB9_27;
	and.b32  	%r62, %r48, 3;
	setp.lt.u32 	%p15, %r59, 4;
	@%p15 bra 	$L__BB9_24;
	shl.b32 	%r232, %r886, 2;
	add.s32 	%r233, %r47, %r232;
	mov.b32 	%r234, 0;
	st.shared.u32 	[%r233], %r234;
	st.shared.u32 	[%r233+128], %r234;
	st.shared.u32 	[%r233+256], %r234;
	st.shared.u32 	[%r233+384], %r234;
	add.s32 	%r886, %r886, 128;
$L__BB9_24:
	setp.eq.s32 	%p16, %r62, 0;
	@%p16 bra 	$L__BB9_27;
	shl.b32 	%r236, %r886, 2;
	add.s32 	%r237, %r216, %r236;
	mov.u32 	%r238, _ZZN3cub18CUB_300001_SM_10006detail10radix_sort29DeviceRadixSortOnesweepKernelINS1_5radix10policy_hubI19preprocess_vertex_tNS0_8NullTypeEjE10Policy1000ELNS0_9SortOrderE0ES6_S7_jii30preprocess_vertex_decomposer_tEEvPT5_SD_PT3_PKSE_PT1_PKSI_PT2_PKSM_T4_iiT6_E1s;
	add.s32 	%r890, %r238, %r237;
	neg.s32 	%r889, %r62;
$L__BB9_26:
	.pragma "nounroll";
	mov.b32 	%r239, 0;
	st.shared.u32 	[%r890], %r239;
	add.s32 	%r890, %r890, 128;
	add.s32 	%r889, %r889, 1;
	setp.ne.s32 	%p17, %r889, 0;
	@%p17 bra 	$L__BB9_26;
$L__BB9_27:
	bar.warp.sync 	-1;
	setp.lt.u32 	%p18, %r141, 32;
	sub.s32 	%r240, 32, %r141;
	min.u32 	%r241, %r142, %r240;
	mov.b32 	%r242, -1;
	shl.b32 	%r243, %r242, %r241;
	not.b32 	%r71, %r243;
	@%p18 bra 	$L__BB9_29;
	atom.shared.add.u32 	%r274, [%r47], 1;
	atom.shared.add.u32 	%r275, [%r47], 1;
	atom.shared.add.u32 	%r276, [%r47], 1;
	atom.shared.add.u32 	%r277, [%r47], 1;
	atom.shared.add.u32 	%r278, [%r47], 1;
	bra.uni 	$L__BB9_32;
$L__BB9_29:
	setp.ne.s32 	%p19, %r142, 0;
	@%p19 bra 	$L__BB9_31;
	atom.shared.add.u32 	%r269, [%r47], 1;
	atom.shared.add.u32 	%r270, [%r47], 1;
	atom.shared.add.u32 	%r271, [%r47], 1;
	atom.shared.add.u32 	%r272, [%r47], 1;
	atom.shared.add.u32 	%r273, [%r47], 1;
	bra.uni 	$L__BB9_32;
$L__BB9_31:
	shr.u32 	%r244, %r880, %r141;
	and.b32  	%r245, %r244, %r71;
	shl.b32 	%r246, %r245, 2;
	add.s32 	%r247, %r47, %r246;
	atom.shared.add.u32 	%r248, [%r247], 1;
	shr.u32 	%r249, %r877, %r141;
	and.b32  	%r250, %r249, %r71;
	shl.b32 	%r251, %r250, 2;
	add.s32 	%r252, %r47, %r251;
	atom.shared.add.u32 	%r253, [%r252], 1;
	shr.u32 	%r254, %r875, %r141;
	and.b32  	%r255, %r254, %r71;
	shl.b32 	%r256, %r255, 2;
	add.s32 	%r257, %r47, %r256;
	atom.shared.add.u32 	%r258, [%r257], 1;
	shr.u32 	%r259, %r873, %r141;
	and.b32  	%r260, %r259, %r71;
	shl.b32 	%r261, %r260, 2;
	add.s32 	%r262, %r47, %r261;
	atom.shared.add.u32 	%r263, [%r262], 1;
	shr.u32 	%r264, %r882, %r141;
	and.b32  	%r265, %r264, %r71;
	shl.b32 	%r266, %r265, 2;
	add.s32 	%r267, %r47, %r266;
	atom.shared.add.u32 	%r268, [%r267], 1;
$L__BB9_32:
	bar.sync 	0;
	setp.gt.u32 	%p20, %r1, 255;
	shl.b32 	%r280, %r1, 2;
	mov.u32 	%r281, _ZZN3cub18CUB_300001_SM_10006detail10radix_sort29DeviceRadixSortOnesweepKernelINS1_5radix10policy_hubI19preprocess_vertex_tNS0_8NullTypeEjE10Policy1000ELNS0_9SortOrderE0ES6_S7_jii30preprocess_vertex_decomposer_tEEvPT5_SD_PT3_PKSE_PT1_PKSI_PT2_PKSM_T4_iiT6_E1s;
	add.s32 	%r72, %r281, %r280;
	mov.b32 	%r891, 0;
	@%p20 bra 	$L__BB9_34;
	ld.shared.u32 	%r282, [%r72];
	mov.b32 	%r283, 0;
	st.shared.u32 	[%r72], %r283;
	ld.shared.u32 	%r284, [%r72+1024];
	st.shared.u32 	[%r72+1024], %r282;
	add.s32 	%r285, %r284, %r282;
	ld.shared.u32 	%r286, [%r72+2048];
	st.shared.u32 	[%r72+2048], %r285;
	add.s32 	%r287, %r286, %r285;
	ld.shared.u32 	%r288, [%r72+3072];
	st.shared.u32 	[%r72+3072], %r287;
	add.s32 	%r289, %r288, %r287;
	ld.shared.u32 	%r290, [%r72+4096];
	st.shared.u32 	[%r72+4096], %r289;
	add.s32 	%r291, %r290, %r289;
	ld.shared.u32 	%r292, [%r72+5120];
	st.shared.u32 	[%r72+5120], %r291;
	add.s32 	%r293, %r292, %r291;
	ld.shared.u32 	%r294, [%r72+6144];
	st.shared.u32 	[%r72+6144], %r293;
	add.s32 	%r295, %r294, %r293;
	ld.shared.u32 	%r296, [%r72+7168];
	st.shared.u32 	[%r72+7168], %r295;
	add.s32 	%r297, %r296, %r295;
	ld.shared.u32 	%r298, [%r72+8192];
	st.shared.u32 	[%r72+8192], %r297;
	add.s32 	%r299, %r298, %r297;
	ld.shared.u32 	%r300, [%r72+9216];
	st.shared.u32 	[%r72+9216], %r299;
	add.s32 	%r301, %r300, %r299;
	ld.shared.u32 	%r302, [%r72+10240];
	st.shared.u32 	[%r72+10240], %r301;
	add.s32 	%r303, %r302, %r301;
	ld.shared.u32 	%r304, [%r72+11264];
	st.shared.u32 	[%r72+11264], %r303;
	add.s32 	%r891, %r304, %r303;
$L__BB9_34:
	shl.b32 	%r305, %r4, 8;
	add.s32 	%r306, %r305, %r1;
	mul.wide.s32 	%rd50, %r306, 4;
	add.s64 	%rd24, %rd2, %rd50;
	@%p20 bra 	$L__BB9_36;
	or.b32  	%r307, %r891, 1073741824;
	st.volatile.global.u32 	[%rd24], %r307;
$L__BB9_36:
	ld.param.u64 	%rd107, [_ZN3cub18CUB_300001_SM_10006detail10radix_sort29DeviceRadixSortOnesweepKernelINS1_5radix10policy_hubI19preprocess_vertex_tNS0_8NullTypeEjE10Policy1000ELNS0_9SortOrderE0ES6_S7_jii30preprocess_vertex_decomposer_tEEvPT5_SD_PT3_PKSE_PT1_PKSI_PT2_PKSM_T4_iiT6__param_3];
	ld.param.u64 	%rd103, [_ZN3cub18CUB_300001_SM_10006detail10radix_sort29DeviceRadixSortOnesweepKernelINS1_5radix10policy_hubI19preprocess_vertex_tNS0_8NullTypeEjE10Policy1000ELNS0_9SortOrderE0ES6_S7_jii30preprocess_vertex_decomposer_tEEvPT5_SD_PT3_PKSE_PT1_PKSI_PT2_PKSM_T4_iiT6__param_2];
	setp.lt.u32 	%p22, %r1, 256;
	setp.eq.s32 	%p23, %r891, 1920;
	and.pred  	%p24, %p22, %p23;
	selp.u32 	%r308, 1, 0, %p24;
	{ 
	.reg .pred 	%p1; 
	.reg .pred 	%p2; 
	setp.ne.u32 	%p1, %r308, 0; 
	bar.red.or.pred 	%p2, 0, %p1; 
	selp.u32 	%r309, 1, 0, %p2; 
	}
	setp.eq.s32 	%p25, %r309, 0;
	cvta.to.global.u64 	%rd51, %rd103;
	mul.wide.u32 	%rd52, %r1, 4;
	add.s64 	%rd25, %rd51, %rd52;
	cvta.to.global.u64 	%rd53, %rd107;
	add.s64 	%rd26, %rd53, %rd52;
	@%p25 bra 	$L__BB9_60;
	setp.gt.u32 	%p27, %r141, 31;
	setp.eq.s32 	%p28, %r142, 0;
	shr.u32 	%r310, %r880, %r141;
	and.b32  	%r311, %r310, %r71;
	selp.b32 	%r312, 0, %r311, %p28;
	selp.b32 	%r75, 0, %r312, %p27;
	setp.gt.u32 	%p29, %r1, %r75;
	selp.b32 	%r76, 1920, 0, %p29;
	@%p20 bra 	$L__BB9_45;
	ld.global.u32 	%r313, [%rd26];
	sub.s32 	%r895, %r313, %r76;
	st.shared.u32 	[%r72+46080], %r895;
	setp.lt.s32 	%p30, %r4, 1;
	mov.u32 	%r896, %r891;
	@%p30 bra 	$L__BB9_44;
	mov.b32 	%r893, -1;
	mov.u32 	%r892, %r4;
	mov.u32 	%r896, %r891;
$L__BB9_40:
	add.s32 	%r81, %r892, -1;
	shl.b32 	%r315, %r81, 8;
	add.s32 	%r316, %r315, %r1;
	mul.wide.s32 	%rd54, %r316, 4;
	add.s64 	%rd27, %rd2, %rd54;
$L__BB9_41:
	membar.cta;
	ld.volatile.global.u32 	%r82, [%rd27];
	setp.eq.s32 	%p31, %r82, 0;
	@%p31 bra 	$L__BB9_41;
	and.b32  	%r317, %r82, 1073741823;
	add.s32 	%r896, %r317, %r896;
	setp.gt.s32 	%p32, %r82, -1;
	vote.sync.ballot.b32 	%r893, %p32, %r893;
	setp.gt.u32 	%p34, %r892, 1;
	and.pred  	%p35, %p32, %p34;
	mov.u32 	%r892, %r81;
	@%p35 bra 	$L__BB9_40;
	ld.shared.u32 	%r895, [%r72+46080];
$L__BB9_44:
	or.b32  	%r318, %r896, -2147483648;
	st.volatile.global.u32 	[%rd24], %r318;
	sub.s32 	%r319, %r896, %r891;
	add.s32 	%r320, %r319, %r895;
	st.shared.u32 	[%r72+46080], %r320;
$L__BB9_45:
	ld.param.u64 	%rd104, [_ZN3cub18CUB_300001_SM_10006detail10radix_sort29DeviceRadixSortOnesweepKernelINS1_5radix10policy_hubI19preprocess_vertex_tNS0_8NullTypeEjE10Policy1000ELNS0_9SortOrderE0ES6_S7_jii30preprocess_vertex_decomposer_tEEvPT5_SD_PT3_PKSE_PT1_PKSI_PT2_PKSM_T4_iiT6__param_2];
	setp.lt.s32 	%p37, %r6, %r140;
	setp.eq.s64 	%p38, %rd104, 0;
	or.pred  	%p39, %p38, %p37;
	or.pred  	%p40, %p20, %p39;
	@%p40 bra 	$L__BB9_47;
	ld.shared.u32 	%r321, [%r72+46080];
	add.s32 	%r322, %r76, %r891;
	add.s32 	%r323, %r322, %r321;
	st.global.u32 	[%rd25], %r323;
$L__BB9_47:
	setp.gt.s32 	%p41, %r6, %r140;
	bar.sync 	0;
	shl.b32 	%r324, %r75, 2;
	mov.u32 	%r325, _ZZN3cub18CUB_300001_SM_10006detail10radix_sort29DeviceRadixSortOnesweepKernelINS1_5radix10policy_hubI19preprocess_vertex_tNS0_8NullTypeEjE10Policy1000ELNS0_9SortOrderE0ES6_S7_jii30preprocess_vertex_decomposer_tEEvPT5_SD_PT3_PKSE_PT1_PKSI_PT2_PKSM_T4_iiT6_E1s;
	add.s32 	%r326, %r325, %r324;
	ld.shared.u32 	%rd28, [%r326+46080];
	@%p41 bra 	$L__BB9_49;
	and.b32  	%r327, %r1, 31;
	and.b32  	%r328, %r1, 992;
	mul.lo.s32 	%r329, %r328, 5;
	or.b32  	%r330, %r329, %r327;
	cvt.u64.u32 	%rd55, %r330;
	add.s64 	%rd56, %rd55, %rd28;
	mad.lo.s64 	%rd57, %rd56, 24, %rd1;
	st.global.u32 	[%rd57], %r881;
	st.global.u64 	[%rd57+8], %rd116;
	st.global.u32 	[%rd57+16], %r880;
	cvt.u32.u16 	%r331, %rs110;
	cvt.u32.u16 	%r332, %rs111;
	prmt.b32 	%r333, %r332, %r331, 0x3340U;
	cvt.u32.u16 	%r334, %rs112;
	cvt.u32.u16 	%r335, %rs113;
	prmt.b32 	%r336, %r335, %r334, 0x3340U;
	prmt.b32 	%r337, %r336, %r333, 0x5410U;
	st.global.u32 	[%rd57+20], %r337;
	st.global.u32 	[%rd57+768], %r879;
	st.global.u64 	[%rd57+776], %rd115;
	st.global.u32 	[%rd57+784], %r877;
	cvt.u32.u16 	%r338, %rs106;
	cvt.u32.u16 	%r339, %rs107;
	prmt.b32 	%r340, %r339, %r338, 0x3340U;
	cvt.u32.u16 	%r341, %rs108;
	cvt.u32.u16 	%r342, %rs109;
	prmt.b32 	%r343, %r342, %r341, 0x3340U;
	prmt.b32 	%r344, %r343, %r340, 0x5410U;
	st.global.u32 	[%rd57+788], %r344;
	st.global.u32 	[%rd57+1536], %r876;
	st.global.u64 	[%rd57+1544], %rd114;
	st.global.u32 	[%rd57+1552], %r875;
	cvt.u32.u16 	%r345, %rs101;
	cvt.u32.u16 	%r346, %rs102;
	prmt.b32 	%r347, %r346, %r345, 0x3340U;
	cvt.u32.u16 	%r348, %rs103;
	cvt.u32.u16 	%r349, %rs104;
	prmt.b32 	%r350, %r349, %r348, 0x3340U;
	prmt.b32 	%r351, %r350, %r347, 0x5410U;
	st.global.u32 	[%rd57+1556], %r351;
	st.global.u32 	[%rd57+2304], %r874;
	st.global.u64 	[%rd57+2312], %rd113;
	st.global.u32 	[%rd57+2320], %r873;
	cvt.u32.u16 	%r352, %rs105;
	cvt.u32.u16 	%r353, %rs100;
	prmt.b32 	%r354, %r353, %r352, 0x3340U;
	cvt.u32.u16 	%r355, %rs98;
	cvt.u32.u16 	%r356, %rs99;
	prmt.b32 	%r357, %r356, %r355, 0x3340U;
	prmt.b32 	%r358, %r357, %r354, 0x5410U;
	st.global.u32 	[%rd57+2324], %r358;
	st.global.u32 	[%rd57+3072], %r878;
	st.global.u64 	[%rd57+3080], %rd117;
	st.global.u32 	[%rd57+3088], %r882;
	cvt.u32.u16 	%r359, %rs117;
	cvt.u32.u16 	%r360, %rs116;
	prmt.b32 	%r361, %r360, %r359, 0x3340U;
	cvt.u32.u16 	%r362, %rs115;
	cvt.u32.u16 	%r363, %rs114;
	prmt.b32 	%r364, %r363, %r362, 0x3340U;
	prmt.b32 	%r365, %r364, %r361, 0x5410U;
	st.global.u32 	[%rd57+3092], %r365;
	bra.uni 	$L__BB9_59;
$L__BB9_49:
	mad.lo.s32 	%r88, %r4, -1920, %r140;
	and.b32  	%r366, %r1, 31;
	and.b32  	%r367, %r1, 992;
	mul.lo.s32 	%r368, %r367, 5;
	or.b32  	%r89, %r368, %r366;
	setp.ge.s32 	%p42, %r89, %r88;
	cvt.u64.u32 	%rd58, %r89;
	add.s64 	%rd59, %rd58, %rd28;
	mad.lo.s64 	%rd29, %rd59, 24, %rd1;
	@%p42 bra 	$L__BB9_51;
	st.global.u32 	[%rd29], %r881;
	st.global.u64 	[%rd29+8], %rd116;
	st.global.u32 	[%rd29+16], %r880;
	cvt.u32.u16 	%r369, %rs110;
	cvt.u32.u16 	%r370, %rs111;
	prmt.b32 	%r371, %r370, %r369, 0x3340U;
	cvt.u32.u16 	%r372, %rs112;
	cvt.u32.u16 	%r373, %rs113;
	prmt.b32 	%r374, %r373, %r372, 0x3340U;
	prmt.b32 	%r375, %r374, %r371, 0x5410U;
	st.global.u32 	[%rd29+20], %r375;
$L__BB9_51:
	add.s32 	%r376, %r89, 32;
	setp.ge.s32 	%p43, %r376, %r88;
	@%p43 bra 	$L__BB9_53;
	st.global.u32 	[%rd29+768], %r879;
	st.global.u64 	[%rd29+776], %rd115;
	st.global.u32 	[%rd29+784], %r877;
	cvt.u32.u16 	%r377, %rs106;
	cvt.u32.u16 	%r378, %rs107;
	prmt.b32 	%r379, %r378, %r377, 0x3340U;
	cvt.u32.u16 	%r380, %rs108;
	cvt.u32.u16 	%r381, %rs109;
	prmt.b32 	%r382, %r381, %r380, 0x3340U;
	prmt.b32 	%r383, %r382, %r379, 0x5410U;
	st.global.u32 	[%rd29+788], %r383;
$L__BB9_53:
	add.s32 	%r384, %r89, 64;
	setp.ge.s32 	%p44, %r384, %r88;
	@%p44 bra 	$L__BB9_55;
	st.global.u32 	[%rd29+1536], %r876;
	st.global.u64 	[%rd29+1544], %rd114;
	st.global.u32 	[%rd29+1552], %r875;
	cvt.u32.u16 	%r385, %rs101;
	cvt.u32.u16 	%r386, %rs102;
	prmt.b32 	%r387, %r386, %r385, 0x3340U;
	cvt.u32.u16 	%r388, %rs103;
	cvt.u32.u16 	%r389, %rs104;
	prmt.b32 	%r390, %r389, %r388, 0x3340U;
	prmt.b32 	%r391, %r390, %r387, 0x5410U;
	st.global.u32 	[%rd29+1556], %r391;
$L__BB9_55:
	add.s32 	%r392, %r89, 96;
	setp.ge.s32 	%p45, %r392, %r88;
	@%p45 bra 	$L__BB9_57;
	st.global.u32 	[%rd29+2304], %r874;
	st.global.u64 	[%rd29+2312], %rd113;
	st.global.u32 	[%rd29+2320], %r873;
	cvt.u32.u16 	%r393, %rs105;
	cvt.u32.u16 	%r394, %rs100;
	prmt.b32 	%r395, %r394, %r393, 0x3340U;
	cvt.u32.u16 	%r396, %rs98;
	cvt.u32.u16 	%r397, %rs99;
	prmt.b32 	%r398, %r397, %r396, 0x3340U;
	prmt.b32 	%r399, %r398, %r395, 0x5410U;
	st.global.u32 	[%rd29+2324], %r399;
$L__BB9_57:
	add.s32 	%r400, %r89, 128;
	setp.ge.s32 	%p46, %r400, %r88;
	@%p46 bra 	$L__BB9_59;
	st.global.u32 	[%rd29+3072], %r878;
	st.global.u64 	[%rd29+3080], %rd117;
	st.global.u32 	[%rd29+3088], %r882;
	cvt.u32.u16 	%r401, %rs117;
	cvt.u32.u16 	%r402, %rs116;
	prmt.b32 	%r403, %r402, %r401, 0x3340U;
	cvt.u32.u16 	%r404, %rs115;
	cvt.u32.u16 	%r405, %rs114;
	prmt.b32 	%r406, %r405, %r404, 0x3340U;
	prmt.b32 	%r407, %r406, %r403, 0x5410U;
	st.global.u32 	[%rd29+3092], %r407;
$L__BB9_59:
	// begin inline asm
	exit;
	// end inline asm
$L__BB9_60:
	mul.hi.u32 	%r408, %r1, 357913942;
	add.s32 	%r409, %r408, %r1;
	shl.b32 	%r410, %r409, 2;
	mov.u32 	%r411, _ZZN3cub18CUB_300001_SM_10006detail10radix_sort29DeviceRadixSortOnesweepKernelINS1_5radix10policy_hubI19preprocess_vertex_tNS0_8NullTypeEjE10Policy1000ELNS0_9SortOrderE0ES6_S7_jii30preprocess_vertex_decomposer_tEEvPT5_SD_PT3_PKSE_PT1_PKSI_PT2_PKSM_T4_iiT6_E1s;
	add.s32 	%r412, %r411, %r410;
	add.s32 	%r90, %r412, 13328;
	st.shared.u32 	[%r412+13328], %r891;
	bar.sync 	0;
	setp.gt.u32 	%p47, %r1, 31;
	@%p47 bra 	$L__BB9_62;
	mov.u32 	%r443, _ZZN3cub18CUB_300001_SM_10006detail10radix_sort29DeviceRadixSortOnesweepKernelINS1_5radix10policy_hubI19preprocess_vertex_tNS0_8NullTypeEjE10Policy1000ELNS0_9SortOrderE0ES6_S7_jii30preprocess_vertex_decomposer_tEEvPT5_SD_PT3_PKSE_PT1_PKSI_PT2_PKSM_T4_iiT6_E1s;
	mad.lo.s32 	%r444, %r1, 52, %r443;
	ld.shared.u32 	%r445, [%r444+13328];
	ld.shared.u32 	%r446, [%r444+13332];
	ld.shared.u32 	%r447, [%r444+13336];
	ld.shared.u32 	%r448, [%r444+13340];
	ld.shared.u32 	%r449, [%r444+13344];
	ld.shared.u32 	%r450, [%r444+13348];
	ld.shared.u32 	%r451, [%r444+13352];
	ld.shared.u32 	%r452, [%r444+13356];
	ld.shared.u32 	%r453, [%r444+13360];
	ld.shared.u32 	%r454, [%r444+13364];
	ld.shared.u32 	%r455, [%r444+13368];
	ld.shared.u32 	%r456, [%r444+13372];
	add.s32 	%r457, %r446, %r445;
	add.s32 	%r458, %r457, %r447;
	add.s32 	%r459, %r458, %r448;
	add.s32 	%r460, %r459, %r449;
	add.s32 	%r461, %r460, %r450;
	add.s32 	%r462, %r461, %r451;
	add.s32 	%r463, %r462, %r452;
	add.s32 	%r464, %r463, %r453;
	add.s32 	%r465, %r464, %r454;
	add.s32 	%r466, %r465, %r455;
	add.s32 	%r417, %r466, %r456;
	mov.b32 	%r415, 1;
	mov.b32 	%r440, 0;
	mov.b32 	%r442, -1;
	// begin inline asm
	{  .reg .s32 r0;  .reg .pred p;  shfl.sync.up.b32 r0|p, %r417, %r415, %r440, %r442;  @p add.s32 r0, r0, %r417;  mov.s32 %r413, r0;}
	// end inline asm
	mov.b32 	%r421, 2;
	// begin inline asm
	{  .reg .s32 r0;  .reg .pred p;  shfl.sync.up.b32 r0|p, %r413, %r421, %r440, %r442;  @p add.s32 r0, r0, %r413;  mov.s32 %r419, r0;}
	// end inline asm
	mov.b32 	%r427, 4;
	// begin inline asm
	{  .reg .s32 r0;  .reg .pred p;  shfl.sync.up.b32 r0|p, %r419, %r427, %r440, %r442;  @p add.s32 r0, r0, %r419;  mov.s32 %r425, r0;}
	// end inline asm
	mov.b32 	%r433, 8;
	// begin inline asm
	{  .reg .s32 r0;  .reg .pred p;  shfl.sync.up.b32 r0|p, %r425, %r433, %r440, %r442;  @p add.s32 r0, r0, %r425;  mov.s32 %r431, r0;}
	// end inline asm
	mov.b32 	%r439, 16;
	// begin inline asm
	{  .reg .s32 r0;  .reg .pred p;  shfl.sync.up.b32 r0|p, %r431, %r439, %r440, %r442;  @p add.s32 r0, r0, %r431;  mov.s32 %r437, r0;}
	// end inline asm
	sub.s32 	%r467, %r437, %r417;
	add.s32 	%r468, %r445, %r467;
	add.s32 	%r469, %r446, %r468;
	add.s32 	%r470, %r447, %r469;
	add.s32 	%r471, %r448, %r470;
	add.s32 	%r472, %r449, %r471;
	add.s32 	%r473, %r450, %r472;
	add.s32 	%r474, %r451, %r473;
	add.s32 	%r475, %r452, %r474;
	add.s32 	%r476, %r453, %r475;
	add.s32 	%r477, %r454, %r476;
	add.s32 	%r478, %r455, %r477;
	st.shared.u32 	[%r444+13328], %r467;
	st.shared.u32 	[%r444+13332], %r468;
	st.shared.u32 	[%r444+13336], %r469;
	st.shared.u32 	[%r444+13340], %r470;
	st.shared.u32 	[%r444+13344], %r471;
	st.shared.u32 	[%r444+13348], %r472;
	st.shared.u32 	[%r444+13352], %r473;
	st.shared.u32 	[%r444+13356], %r474;
	st.shared.u32 	[%r444+13360], %r475;
	st.shared.u32 	[%r444+13364], %r476;
	st.shared.u32 	[%r444+13368], %r477;
	st.shared.u32 	[%r444+13372], %r478;
$L__BB9_62:
	bar.sync 	0;
	ld.shared.u32 	%r91, [%r90];
	@%p20 bra 	$L__BB9_64;
	ld.shared.u32 	%r479, [%r72];
	add.s32 	%r480, %r479, %r91;
	st.shared.u32 	[%r72], %r480;
	ld.shared.u32 	%r481, [%r72+1024];
	add.s32 	%r482, %r481, %r91;
	st.shared.u32 	[%r72+1024], %r482;
	ld.shared.u32 	%r483, [%r72+2048];
	add.s32 	%r484, %r483, %r91;
	st.shared.u32 	[%r72+2048], %r484;
	ld.shared.u32 	%r485, [%r72+3072];
	add.s32 	%r486, %r485, %r91;
	st.shared.u32 	[%r72+3072], %r486;
	ld.shared.u32 	%r487, [%r72+4096];
	add.s32 	%r488, %r487, %r91;
	st.shared.u32 	[%r72+4096], %r488;
	ld.shared.u32 	%r489, [%r72+5120];
	add.s32 	%r490, %r489, %r91;
	st.shared.u32 	[%r72+5120], %r490;
	ld.shared.u32 	%r491, [%r72+6144];
	add.s32 	%r492, %r491, %r91;
	st.shared.u32 	[%r72+6144], %r492;
	ld.shared.u32 	%r493, [%r72+7168];
	add.s32 	%r494, %r493, %r91;
	st.shared.u32 	[%r72+7168], %r494;
	ld.shared.u32 	%r495, [%r72+8192];
	add.s32 	%r496, %r495, %r91;
	st.shared.u32 	[%r72+8192], %r496;
	ld.shared.u32 	%r497, [%r72+9216];
	add.s32 	%r498, %r497, %r91;
	st.shared.u32 	[%r72+9216], %r498;
	ld.shared.u32 	%r499, [%r72+10240];
	add.s32 	%r500, %r499, %r91;
	st.shared.u32 	[%r72+10240], %r500;
	ld.shared.u32 	%r501, [%r72+11264];
	add.s32 	%r502, %r501, %r91;
	st.shared.u32 	[%r72+11264], %r502;
$L__BB9_64:
	setp.gt.u32 	%p49, %r141, 31;
	bar.sync 	0;
	setp.eq.s32 	%p50, %r142, 0;
	// begin inline asm
	mov.u32 %r503, %lanemask_le;
	// end inline asm
	or.pred  	%p1, %p49, %p50;
	shr.u32 	%r529, %r880, %r141;
	and.b32  	%r530, %r529, %r71;
	selp.b32 	%r526, 0, %r530, %p1;
	mov.b32 	%r506, 1;
	// begin inline asm
	{
    .reg .pred p;
    and.b32 %r504, %r526, %r506;    setp.ne.u32 p, %r504, 0;
    vote.ballot.sync.b32 %r504, p, 0xffffffff;
    @!p not.b32 %r504, %r504;
}

	// end inline asm
	mov.b32 	%r509, 2;
	// begin inline asm
	{
    .reg .pred p;
    and.b32 %r507, %r526, %r509;    setp.ne.u32 p, %r507, 0;
    vote.ballot.sync.b32 %r507, p, 0xffffffff;
    @!p not.b32 %r507, %r507;
}

	// end inline asm
	and.b32  	%r531, %r507, %r504;
	mov.b32 	%r512, 4;
	// begin inline asm
	{
    .reg .pred p;
    and.b32 %r510, %r526, %r512;    setp.ne.u32 p, %r510, 0;
    vote.ballot.sync.b32 %r510, p, 0xffffffff;
    @!p not.b32 %r510, %r510;
}

	// end inline asm
	and.b32  	%r532, %r510, %r531;
	mov.b32 	%r515, 8;
	// begin inline asm
	{
    .reg .pred p;
    and.b32 %r513, %r526, %r515;    setp.ne.u32 p, %r513, 0;
    vote.ballot.sync.b32 %r513, p, 0xffffffff;
    @!p not.b32 %r513, %r513;
}

	// end inline asm
	and.b32  	%r533, %r513, %r532;
	mov.b32 	%r518, 16;
	// begin inline asm
	{
    .reg .pred p;
    and.b32 %r516, %r526, %r518;    setp.ne.u32 p, %r516, 0;
    vote.ballot.sync.b32 %r516, p, 0xffffffff;
    @!p not.b32 %r516, %r516;
}

	// end inline asm
	and.b32  	%r534, %r516, %r533;
	mov.b32 	%r521, 32;
	// begin inline asm
	{
    .reg .pred p;
    and.b32 %r519, %r526, %r521;    setp.ne.u32 p, %r519, 0;
    vote.ballot.sync.b32 %r519, p, 0xffffffff;
    @!p not.b32 %r519, %r519;
}

	// end inline asm
	and.b32  	%r535, %r519, %r534;
	mov.b32 	%r524, 64;
	// begin inline asm
	{
    .reg .pred p;
    and.b32 %r522, %r526, %r524;    setp.ne.u32 p, %r522, 0;
    vote.ballot.sync.b32 %r522, p, 0xffffffff;
    @!p not.b32 %r522, %r522;
}

	// end inline asm
	and.b32  	%r536, %r522, %r535;
	mov.b32 	%r527, 128;
	// begin inline asm
	{
    .reg .pred p;
    and.b32 %r525, %r526, %r527;    setp.ne.u32 p, %r525, 0;
    vote.ballot.sync.b32 %r525, p, 0xffffffff;
    @!p not.b32 %r525, %r525;
}

	// end inline asm
	and.b32  	%r537, %r525, %r536;
	clz.b32 	%r538, %r537;
	sub.s32 	%r94, 31, %r538;
	and.b32  	%r539, %r503, %r537;
	popc.b32 	%r95, %r539;
	setp.ne.s32 	%p51, %r143, %r94;
	mov.b32 	%r897, 0;
	@%p51 bra 	$L__BB9_66;
	shl.b32 	%r540, %r526, 2;
	add.s32 	%r541, %r47, %r540;
	atom.shared.add.u32 	%r897, [%r541], %r95;
$L__BB9_66:
	shfl.sync.idx.b32	%r567|%p52, %r897, %r94, 31, -1;
	add.s32 	%r98, %r95, %r567;
	shr.u32 	%r568, %r877, %r141;
	and.b32  	%r569, %r568, %r71;
	selp.b32 	%r564, 0, %r569, %p1;
	mov.b32 	%r544, 1;
	// begin inline asm
	{
    .reg .pred p;
    and.b32 %r542, %r564, %r544;    setp.ne.u32 p, %r542, 0;
    vote.ballot.sync.b32 %r542, p, 0xffffffff;
    @!p not.b32 %r542, %r542;
}

	// end inline asm
	mov.b32 	%r547, 2;
	// begin inline asm
	{
    .reg .pred p;
    and.b32 %r545, %r564, %r547;    setp.ne.u32 p, %r545, 0;
    vote.ballot.sync.b32 %r545, p, 0xffffffff;
    @!p not.b32 %r545, %r545;
}

	// end inline asm
	and.b32  	%r570, %r545, %r542;
	mov.b32 	%r550, 4;
	// begin inline asm
	{
    .reg .pred p;
    and.b32 %r548, %r564, %r550;    setp.ne.u32 p, %r548, 0;
    vote.ballot.sync.b32 %r548, p, 0xffffffff;
    @!p not.b32 %r548, %r548;
}

	// end inline asm
	and.b32  	%r571, %r548, %r570;
	mov.b32 	%r553, 8;
	// begin inline asm
	{
    .reg .pred p;
    and.b32 %r551, %r564, %r553;    setp.ne.u32 p, %r551, 0;
    vote.ballot.sync.b32 %r551, p, 0xffffffff;
    @!p not.b32 %r551, %r551;
}

	// end inline asm
	and.b32  	%r572, %r551, %r571;
	mov.b32 	%r556, 16;
	// begin inline asm
	{
    .reg .pred p;
    and.b32 %r554, %r564, %r556;    setp.ne.u32 p, %r554, 0;
    vote.ballot.sync.b32 %r554, p, 0xffffffff;
    @!p not.b32 %r554, %r554;
}

	// end inline asm
	and.b32  	%r573, %r554, %r572;
	mov.b32 	%r559, 32;
	// begin inline asm
	{
    .reg .pred p;
    and.b32 %r557, %r564, %r559;    setp.ne.u32 p, %r557, 0;
    vote.ballot.sync.b32 %r557, p, 0xffffffff;
    @!p not.b32 %r557, %r557;
}

	// end inline asm
	and.b32  	%r574, %r557, %r573;
	mov.b32 	%r562, 64;
	// begin inline asm
	{
    .reg .pred p;
    and.b32 %r560, %r564, %r562;    setp.ne.u32 p, %r560, 0;
    vote.ballot.sync.b32 %r560, p, 0xffffffff;
    @!p not.b32 %r560, %r560;
}

	// end inline asm
	and.b32  	%r575, %r560, %r574;
	mov.b32 	%r565, 128;
	// begin inline asm
	{
    .reg .pred p;
    and.b32 %r563, %r564, %r565;    setp.ne.u32 p, %r563, 0;
    vote.ballot.sync.b32 %r563, p, 0xffffffff;
    @!p not.b32 %r563, %r563;
}

	// end inline asm
	and.b32  	%r576, %r563, %r575;
	clz.b32 	%r577, %r576;
	sub.s32 	%r100, 31, %r577;
	and.b32  	%r578, %r503, %r576;
	popc.b32 	%r101, %r578;
	setp.ne.s32 	%p53, %r143, %r100;
	mov.b32 	%r898, 0;
	@%p53 bra 	$L__BB9_68;
	shl.b32 	%r579, %r564, 2;
	add.s32 	%r580, %r47, %r579;
	atom.shared.add.u32 	%r898, [%r580], %r101;
$L__BB9_68:
	shfl.sync.idx.b32	%r606|%p54, %r898, %r100, 31, -1;
	add.s32 	%r104, %r101, %r606;
	shr.u32 	%r607, %r875, %r141;
	and.b32  	%r608, %r607, %r71;
	selp.b32 	%r603, 0, %r608, %p1;
	mov.b32 	%r583, 1;
	// begin inline asm
	{
    .reg .pred p;
    and.b32 %r581, %r603, %r583;    setp.ne.u32 p, %r581, 0;
    vote.ballot.sync.b32 %r581, p, 0xffffffff;
    @!p not.b32 %r581, %r581;
}

	// end inline asm
	mov.b32 	%r586, 2;
	// begin inline asm
	{
    .reg .pred p;
    and.b32 %r584, %r603, %r586;    setp.ne.u32 p, %r584, 0;
    vote.ballot.sync.b32 %r584, p, 0xffffffff;
    @!p not.b32 %r584, %r584;
}

	// end inline asm
	and.b32  	%r609, %r584, %r581;
	mov.b32 	%r589, 4;
	// begin inline asm
	{
    .reg .pred p;
    and.b32 %r587, %r603, %r589;    setp.ne.u32 p, %r587, 0;
    vote.ballot.sync.b32 %r587, p, 0xffffffff;
    @!p not.b32 %r587, %r587;
}

	// end inline asm
	and.b32  	%r610, %r587, %r609;
	mov.b32 	%r592, 8;
	// begin inline asm
	{
    .reg .pred p;
    and.b32 %r590, %r603, %r592;    setp.ne.u32 p, %r590, 0;
    vote.ballot.sync.b32 %r590, p, 0xffffffff;
    @!p not.b32 %r590, %r590;
}

	// end inline asm
	and.b32  	%r611, %r590, %r610;
	mov.b32 	%r595, 16;
	// begin inline asm
	{
    .reg .pred p;
    and.b32 %r593, %r603, %r595;    setp.ne.u32 p, %r593, 0;
    vote.ballot.sync.b32 %r593, p, 0xffffffff;
    @!p not.b32 %r593, %r593;
}

	// end inline asm
	and.b32  	%r612, %r593, %r611;
	mov.b32 	%r598, 32;
	// begin inline asm
	{
    .reg .pred p;
    and.b32 %r596, %r603, %r598;    setp.ne.u32 p, %r596, 0;
    vote.ballot.sync.b32 %r596, p, 0xffffffff;
    @!p not.b32 %r596, %r596;
}

	// end inline asm
	and.b32  	%r613, %r596, %r612;
	mov.b32 	%r601, 64;
	// begin inline asm
	{
    .reg .pred p;
    and.b32 %r599, %r603, %r601;    setp.ne.u32 p, %r599, 0;
    vote.ballot.sync.b32 %r599, p, 0xffffffff;
    @!p not.b32 %r599, %r599;
}

	// end inline asm
	and.b32  	%r614, %r599, %r613;
	mov.b32 	%r604, 128;
	// begin inline asm
	{
    .reg .pred p;
    and.b32 %r602, %r603, %r604;    setp.ne.u32 p, %r602, 0;
    vote.ballot.sync.b32 %r602, p, 0xffffffff;
    @!p not.b32 %r602, %r602;
}

	// end inline asm
	and.b32  	%r615, %r602, %r614;
	clz.b32 	%r616, %r615;
	sub.s32 	%r106, 31, %r616;
	and.b32  	%r617, %r503, %r615;
	popc.b32 	%r107, %r617;
	setp.ne.s32 	%p55, %r143, %r106;
	mov.b32 	%r899, 0;
	@%p55 bra 	$L__BB9_70;
	shl.b32 	%r618, %r603, 2;
	add.s32 	%r619, %r47, %r618;
	atom.shared.add.u32 	%r899, [%r619], %r107;
$L__BB9_70:
	shfl.sync.idx.b32	%r645|%p56, %r899, %r106, 31, -1;
	add.s32 	%r110, %r107, %r645;
	shr.u32 	%r646, %r873, %r141;
	and.b32  	%r647, %r646, %r71;
	selp.b32 	%r642, 0, %r647, %p1;
	mov.b32 	%r622, 1;
	// begin inline asm
	{
    .reg .pred p;
    and.b32 %r620, %r642, %r622;    setp.ne.u32 p, %r620, 0;
    vote.ballot.sync.b32 %r620, p, 0xffffffff;
    @!p not.b32 %r620, %r620;
}

	// end inline asm
	mov.b32 	%r625, 2;
	// begin inline asm
	{
    .reg .pred p;
    and.b32 %r623, %r642, %r625;    setp.ne.u32 p, %r623, 0;
    vote.ballot.sync.b32 %r623, p, 0xffffffff;
    @!p not.b32 %r623, %r623;
}

	// end inline asm
	and.b32  	%r648, %r623, %r620;
	mov.b32 	%r628, 4;
	// begin inline asm
	{
    .reg .pred p;
    and.b32 %r626, %r642, %r628;    setp.ne.u32 p, %r626, 0;
    vote.ballot.sync.b32 %r626, p, 0xffffffff;
    @!p not.b32 %r626, %r626;
}

	// end inline asm
	and.b32  	%r649, %r626, %r648;
	mov.b32 	%r631, 8;
	// begin inline asm
	{
    .reg .pred p;
    and.b32 %r629, %r642, %r631;    setp.ne.u32 p, %r629, 0;
    vote.ballot.sync.b32 %r629, p, 0xffffffff;
    @!p not.b32 %r629, %r629;
}

	// end inline asm
	and.b32  	%r650, %r629, %r649;
	mov.b32 	%r634, 16;
	// begin inline asm
	{
    .reg .pred p;
    and.b32 %r632, %r642, %r634;    setp.ne.u32 p, %r632, 0;
    vote.ballot.sync.b32 %r632, p, 0xffffffff;
    @!p not.b32 %r632, %r632;
}

	// end inline asm
	and.b32  	%r651, %r632, %r650;
	mov.b32 	%r637, 32;
	// begin inline asm
	{
    .reg .pred p;
    and.b32 %r635, %r642, %r637;    setp.ne.u32 p, %r635, 0;
    vote.ballot.sync.b32 %r635, p, 0xffffffff;
    @!p not.b32 %r635, %r635;
}

	// end inline asm
	and.b32  	%r652, %r635, %r651;
	mov.b32 	%r640, 64;
	// begin inline asm
	{
    .reg .pred p;
    and.b32 %r638, %r642, %r640;    setp.ne.u32 p, %r638, 0;
    vote.ballot.sync.b32 %r638, p, 0xffffffff;
    @!p not.b32 %r638, %r638;
}

	// end inline asm
	and.b32  	%r653, %r638, %r652;
	mov.b32 	%r643, 128;
	// begin inline asm
	{
    .reg .pred p;
    and.b32 %r641, %r642, %r643;    setp.ne.u32 p, %r641, 0;
    vote.ballot.sync.b32 %r641, p, 0xffffffff;
    @!p not.b32 %r641, %r641;
}

	// end inline asm
	and.b32  	%r654, %r641, %r653;
	clz.b32 	%r655, %r654;
	sub.s32 	%r112, 31, %r655;
	and.b32  	%r656, %r503, %r654;
	popc.b32 	%r113, %r656;
	setp.ne.s32 	%p57, %r143, %r112;
	mov.b32 	%r900, 0;
	@%p57 bra 	$L__BB9_72;
	shl.b32 	%r657, %r642, 2;
	add.s32 	%r658, %r47, %r657;
	atom.shared.add.u32 	%r900, [%r658], %r113;
$L__BB9_72:
	shfl.sync.idx.b32	%r684|%p58, %r900, %r112, 31, -1;
	add.s32 	%r116, %r113, %r684;
	shr.u32 	%r685, %r882, %r141;
	and.b32  	%r686, %r685, %r71;
	selp.b32 	%r681, 0, %r686, %p1;
	mov.b32 	%r661, 1;
	// begin inline asm
	{
    .reg .pred p;
    and.b32 %r659, %r681, %r661;    setp.ne.u32 p, %r659, 0;
    vote.ballot.sync.b32 %r659, p, 0xffffffff;
    @!p not.b32 %r659, %r659;
}

	// end inline asm
	mov.b32 	%r664, 2;
	// begin inline asm
	{
    .reg .pred p;
    and.b32 %r662, %r681, %r664;    setp.ne.u32 p, %r662, 0;
    vote.ballot.sync.b32 %r662, p, 0xffffffff;
    @!p not.b32 %r662, %r662;
}

	// end inline asm
	and.b32  	%r687, %r662, %r659;
	mov.b32 	%r667, 4;
	// begin inline asm
	{
    .reg .pred p;
    and.b32 %r665, %r681, %r667;    setp.ne.u32 p, %r665, 0;
    vote.ballot.sync.b32 %r665, p, 0xffffffff;
    @!p not.b32 %r665, %r665;
}

	// end inline asm
	and.b32  	%r688, %r665, %r687;
	mov.b32 	%r670, 8;
	// begin inline asm
	{
    .reg .pred p;
    and.b32 %r668, %r681, %r670;    setp.ne.u32 p, %r668, 0;
    vote.ballot.sync.b32 %r668, p, 0xffffffff;
    @!p not.b32 %r668, %r668;
}

	// end inline asm
	and.b32  	%r689, %r668, %r688;
	mov.b32 	%r673, 16;
	// begin inline asm
	{
    .reg .pred p;
    and.b32 %r671, %r681, %r673;    setp.ne.u32 p, %r671, 0;
    vote.ballot.sync.b32 %r671, p, 0xffffffff;
    @!p not.b32 %r671, %r671;
}

	// end inline asm
	and.b32  	%r690, %r671, %r689;
	mov.b32 	%r676, 32;
	// begin inline asm
	{
    .reg .pred p;
    and.b32 %r674, %r681, %r676;    setp.ne.u32 p, %r674, 0;
    vote.ballot.sync.b32 %r674, p, 0xffffffff;
    @!p not.b32 %r674, %r674;
}

	// end inline asm
	and.b32  	%r691, %r674, %r690;
	mov.b32 	%r679, 64;
	// begin inline asm
	{
    .reg .pred p;
    and.b32 %r677, %r681, %r679;    setp.ne.u32 p, %r677, 0;
    vote.ballot.sync.b32 %r677, p, 0xffffffff;
    @!p not.b32 %r677, %r677;
}

	// end inline asm
	and.b32  	%r692, %r677, %r691;
	mov.b32 	%r682, 128;
	// begin inline asm
	{
    .reg .pred p;
    and.b32 %r680, %r681, %r682;    setp.ne.u32 p, %r680, 0;
    vote.ballot.sync.b32 %r680, p, 0xffffffff;
    @!p not.b32 %r680, %r680;
}

	// end inline asm
	and.b32  	%r693, %r680, %r692;
	clz.b32 	%r694, %r693;
	sub.s32 	%r118, 31, %r694;
	and.b32  	%r695, %r503, %r693;
	popc.b32 	%r119, %r695;
	setp.ne.s32 	%p59, %r143, %r118;
	mov.b32 	%r901, 0;
	@%p59 bra 	$L__BB9_74;
	shl.b32 	%r696, %r681, 2;
	add.s32 	%r697, %r47, %r696;
	atom.shared.add.u32 	%r901, [%r697], %r119;
$L__BB9_74:
	shfl.sync.idx.b32	%r698|%p61, %r901, %r118, 31, -1;
	add.s32 	%r699, %r119, %r698;
	bar.sync 	0;
	mov.u32 	%r700, _ZZN3cub18CUB_300001_SM_10006detail10radix_sort29DeviceRadixSortOnesweepKernelINS1_5radix10policy_hubI19preprocess_vertex_tNS0_8NullTypeEjE10Policy1000ELNS0_9SortOrderE0ES6_S7_jii30preprocess_vertex_decomposer_tEEvPT5_SD_PT3_PKSE_PT1_PKSI_PT2_PKSM_T4_iiT6_E1s;
	mad.lo.s32 	%r701, %r98, 24, %r700;
	st.shared.u32 	[%r701+-24], %r881;
	st.shared.u64 	[%r701+-16], %rd116;
	st.shared.u32 	[%r701+-8], %r880;
	cvt.u32.u16 	%r702, %rs110;
	cvt.u32.u16 	%r703, %rs111;
	prmt.b32 	%r704, %r703, %r702, 0x3340U;
	cvt.u32.u16 	%r705, %rs112;
	cvt.u32.u16 	%r706, %rs113;
	prmt.b32 	%r707, %r706, %r705, 0x3340U;
	prmt.b32 	%r708, %r707, %r704, 0x5410U;
	st.shared.u32 	[%r701+-4], %r708;
	mad.lo.s32 	%r709, %r104, 24, %r700;
	st.shared.u32 	[%r709+-24], %r879;
	st.shared.u64 	[%r709+-16], %rd115;
	st.shared.u32 	[%r709+-8], %r877;
	cvt.u32.u16 	%r710, %rs106;
	cvt.u32.u16 	%r711, %rs107;
	prmt.b32 	%r712, %r711, %r710, 0x3340U;
	cvt.u32.u16 	%r713, %rs108;
	cvt.u32.u16 	%r714, %rs109;
	prmt.b32 	%r715, %r714, %r713, 0x3340U;
	prmt.b32 	%r716, %r715, %r712, 0x5410U;
	st.shared.u32 	[%r709+-4], %r716;
	mad.lo.s32 	%r717, %r110, 24, %r700;
	st.shared.u32 	[%r717+-24], %r876;
	st.shared.u64 	[%r717+-16], %rd114;
	st.shared.u32 	[%r717+-8], %r875;
	cvt.u32.u16 	%r718, %rs101;
	cvt.u32.u16 	%r719, %rs102;
	prmt.b32 	%r720, %r719, %r718, 0x3340U;
	cvt.u32.u16 	%r721, %rs103;
	cvt.u32.u16 	%r722, %rs104;
	prmt.b32 	%r723, %r722, %r721, 0x3340U;
	prmt.b32 	%r724, %r723, %r720, 0x5410U;
	st.shared.u32 	[%r717+-4], %r724;
	mad.lo.s32 	%r725, %r116, 24, %r700;
	st.shared.u32 	[%r725+-24], %r874;
	st.shared.u64 	[%r725+-16], %rd113;
	st.shared.u32 	[%r725+-8], %r873;
	cvt.u32.u16 	%r726, %rs105;
	cvt.u32.u16 	%r727, %rs100;
	prmt.b32 	%r728, %r727, %r726, 0x3340U;
	cvt.u32.u16 	%r729, %rs98;
	cvt.u32.u16 	%r730, %rs99;
	prmt.b32 	%r731, %r730, %r729, 0x3340U;
	prmt.b32 	%r732, %r731, %r728, 0x5410U;
	st.shared.u32 	[%r725+-4], %r732;
	mad.lo.s32 	%r733, %r699, 24, %r700;
	st.shared.u32 	[%r733+-24], %r878;
	st.shared.u64 	[%r733+-16], %rd117;
	st.shared.u32 	[%r733+-8], %r882;
	cvt.u32.u16 	%r734, %rs117;
	cvt.u32.u16 	%r735, %rs116;
	prmt.b32 	%r736, %r735, %r734, 0x3340U;
	cvt.u32.u16 	%r737, %rs115;
	cvt.u32.u16 	%r738, %rs114;
	prmt.b32 	%r739, %r738, %r737, 0x3340U;
	prmt.b32 	%r740, %r739, %r736, 0x5410U;
	st.shared.u32 	[%r733+-4], %r740;
	@%p20 bra 	$L__BB9_82;
	ld.param.u64 	%rd108, [_ZN3cub18CUB_300001_SM_10006detail10radix_sort29DeviceRadixSortOnesweepKernelINS1_5radix10policy_hubI19preprocess_vertex_tNS0_8NullTypeEjE10Policy1000ELNS0_9SortOrderE0ES6_S7_jii30preprocess_vertex_decomposer_tEEvPT5_SD_PT3_PKSE_PT1_PKSI_PT2_PKSM_T4_iiT6__param_3];
	cvta.to.global.u64 	%rd60, %rd108;
	mul.wide.u32 	%rd61, %r1, 4;
	add.s64 	%rd62, %rd60, %rd61;
	ld.global.u32 	%r741, [%rd62];
	sub.s32 	%r905, %r741, %r91;
	st.shared.u32 	[%r72+46080], %r905;
	setp.lt.s32 	%p62, %r4, 1;
	mov.u32 	%r906, %r891;
	@%p62 bra 	$L__BB9_81;
	mov.b32 	%r903, -1;
	mov.u32 	%r902, %r4;
	mov.u32 	%r906, %r891;
$L__BB9_77:
	ld.param.u64 	%rd101, [_ZN3cub18CUB_300001_SM_10006detail10radix_sort29DeviceRadixSortOnesweepKernelINS1_5radix10policy_hubI19preprocess_vertex_tNS0_8NullTypeEjE10Policy1000ELNS0_9SortOrderE0ES6_S7_jii30preprocess_vertex_decomposer_tEEvPT5_SD_PT3_PKSE_PT1_PKSI_PT2_PKSM_T4_iiT6__param_0];
	add.s32 	%r126, %r902, -1;
	shl.b32 	%r743, %r126, 8;
	add.s32 	%r744, %r743, %r1;
	cvta.to.global.u64 	%rd63, %rd101;
	mul.wide.s32 	%rd64, %r744, 4;
	add.s64 	%rd30, %rd63, %rd64;
$L__BB9_78:
	membar.cta;
	ld.volatile.global.u32 	%r127, [%rd30];
	setp.eq.s32 	%p63, %r127, 0;
	@%p63 bra 	$L__BB9_78;
	and.b32  	%r745, %r127, 1073741823;
	add.s32 	%r906, %r745, %r906;
	setp.gt.s32 	%p64, %r127, -1;
	vote.sync.ballot.b32 	%r903, %p64, %r903;
	setp.gt.u32 	%p66, %r902, 1;
	and.pred  	%p67, %p64, %p66;
	mov.u32 	%r902, %r126;
	@%p67 bra 	$L__BB9_77;
	ld.shared.u32 	%r905, [%r72+46080];
$L__BB9_81:
	ld.param.u64 	%rd102, [_ZN3cub18CUB_300001_SM_10006detail10radix_sort29DeviceRadixSortOnesweepKernelINS1_5radix10policy_hubI19preprocess_vertex_tNS0_8NullTypeEjE10Policy1000ELNS0_9SortOrderE0ES6_S7_jii30preprocess_vertex_decomposer_tEEvPT5_SD_PT3_PKSE_PT1_PKSI_PT2_PKSM_T4_iiT6__param_0];
	or.b32  	%r746, %r906, -2147483648;
	cvta.to.global.u64 	%rd65, %rd102;
	shl.b32 	%r747, %r4, 8;
	add.s32 	%r748, %r747, %r1;
	mul.wide.s32 	%rd66, %r748, 4;
	add.s64 	%rd67, %rd65, %rd66;
	st.volatile.global.u32 	[%rd67], %r746;
	sub.s32 	%r749, %r906, %r891;
	add.s32 	%r750, %r749, %r905;
	st.shared.u32 	[%r72+46080], %r750;
$L__BB9_82:
	ld.param.u64 	%rd105, [_ZN3cub18CUB_300001_SM_10006detail10radix_sort29DeviceRadixSortOnesweepKernelINS1_5radix10policy_hubI19preprocess_vertex_tNS0_8NullTypeEjE10Policy1000ELNS0_9SortOrderE0ES6_S7_jii30preprocess_vertex_decomposer_tEEvPT5_SD_PT3_PKSE_PT1_PKSI_PT2_PKSM_T4_iiT6__param_2];
	setp.gt.u32 	%p68, %r1, 255;
	setp.lt.s32 	%p69, %r6, %r140;
	setp.eq.s64 	%p70, %rd105, 0;
	or.pred  	%p71, %p70, %p69;
	or.pred  	%p72, %p68, %p71;
	@%p72 bra 	$L__BB9_84;
	ld.param.u64 	%rd106, [_ZN3cub18CUB_300001_SM_10006detail10radix_sort29DeviceRadixSortOnesweepKernelINS1_5radix10policy_hubI19preprocess_vertex_tNS0_8NullTypeEjE10Policy1000ELNS0_9SortOrderE0ES6_S7_jii30preprocess_vertex_decomposer_tEEvPT5_SD_PT3_PKSE_PT1_PKSI_PT2_PKSM_T4_iiT6__param_2];
	ld.shared.u32 	%r751, [%r72+46080];
	add.s32 	%r752, %r91, %r891;
	add.s32 	%r753, %r752, %r751;
	cvta.to.global.u64 	%rd68, %rd106;
	mul.wide.u32 	%rd69, %r1, 4;
	add.s64 	%rd70, %rd68, %rd69;
	st.global.u32 	[%rd70], %r753;
$L__BB9_84:
	setp.gt.s32 	%p73, %r6, %r140;
	bar.sync 	0;
	@%p73 bra 	$L__BB9_86;
	mad.lo.s32 	%r754, %r1, 20, %r72;
	ld.shared.u32 	%r755, [%r754];
	ld.shared.u64 	%rd71, [%r754+8];
	ld.shared.u32 	%r756, [%r754+16];
	ld.shared.u32 	%r757, [%r754+20];
	shr.u32 	%r758, %r756, %r141;
	and.b32  	%r759, %r758, %r71;
	selp.b32 	%r760, 0, %r759, %p1;
	shl.b32 	%r761, %r760, 2;
	add.s32 	%r763, %r700, 46080;
	add.s32 	%r764, %r763, %r761;
	ld.shared.u32 	%r765, [%r764];
	add.s32 	%r766, %r765, %r1;
	mul.wide.u32 	%rd72, %r766, 24;
	add.s64 	%rd73, %rd1, %rd72;
	st.global.u32 	[%rd73], %r755;
	st.global.u64 	[%rd73+8], %rd71;
	st.global.u32 	[%rd73+16], %r756;
	st.global.u32 	[%rd73+20], %r757;
	bar.warp.sync 	-1;
	ld.shared.u32 	%r767, [%r754+9232];
	shr.u32 	%r768, %r767, %r141;
	and.b32  	%r769, %r768, %r71;
	selp.b32 	%r770, 0, %r769, %p1;
	shl.b32 	%r771, %r770, 2;
	add.s32 	%r772, %r763, %r771;
	ld.shared.u32 	%r773, [%r772];
	add.s32 	%r774, %r1, %r773;
	ld.shared.u32 	%r775, [%r754+9216];
	ld.shared.u64 	%rd74, [%r754+9224];
	ld.shared.u32 	%r776, [%r754+9236];
	add.s32 	%r777, %r774, 384;
	mul.wide.u32 	%rd75, %r777, 24;
	add.s64 	%rd76, %rd1, %rd75;
	st.global.u32 	[%rd76], %r775;
	st.global.u64 	[%rd76+8], %rd74;
	st.global.u32 	[%rd76+16], %r767;
	st.global.u32 	[%rd76+20], %r776;
	bar.warp.sync 	-1;
	ld.shared.u32 	%r778, [%r754+18448];
	shr.u32 	%r779, %r778, %r141;
	and.b32  	%r780, %r779, %r71;
	selp.b32 	%r781, 0, %r780, %p1;
	shl.b32 	%r782, %r781, 2;
	add.s32 	%r783, %r763, %r782;
	ld.shared.u32 	%r784, [%r783];
	add.s32 	%r785, %r1, %r784;
	ld.shared.u32 	%r786, [%r754+18432];
	ld.shared.u64 	%rd77, [%r754+18440];
	ld.shared.u32 	%r787, [%r754+18452];
	add.s32 	%r788, %r785, 768;
	mul.wide.u32 	%rd78, %r788, 24;
	add.s64 	%rd79, %rd1, %rd78;
	st.global.u32 	[%rd79], %r786;
	st.global.u64 	[%rd79+8], %rd77;
	st.global.u32 	[%rd79+16], %r778;
	st.global.u32 	[%rd79+20], %r787;
	bar.warp.sync 	-1;
	ld.shared.u32 	%r789, [%r754+27664];
	shr.u32 	%r790, %r789, %r141;
	and.b32  	%r791, %r790, %r71;
	selp.b32 	%r792, 0, %r791, %p1;
	shl.b32 	%r793, %r792, 2;
	add.s32 	%r794, %r763, %r793;
	ld.shared.u32 	%r795, [%r794];
	add.s32 	%r796, %r1, %r795;
	ld.shared.u32 	%r797, [%r754+27648];
	ld.shared.u64 	%rd80, [%r754+27656];
	ld.shared.u32 	%r798, [%r754+27668];
	add.s32 	%r799, %r796, 1152;
	mul.wide.u32 	%rd81, %r799, 24;
	add.s64 	%rd82, %rd1, %rd81;
	st.global.u32 	[%rd82], %r797;
	st.global.u64 	[%rd82+8], %rd80;
	st.global.u32 	[%rd82+16], %r789;
	st.global.u32 	[%rd82+20], %r798;
	bar.warp.sync 	-1;
	ld.shared.u32 	%r800, [%r754+36880];
	shr.u32 	%r801, %r800, %r141;
	and.b32  	%r802, %r801, %r71;
	selp.b32 	%r803, 0, %r802, %p1;
	shl.b32 	%r804, %r803, 2;
	add.s32 	%r805, %r763, %r804;
	ld.shared.u32 	%r806, [%r805];
	add.s32 	%r807, %r1, %r806;
	ld.shared.u32 	%r808, [%r754+36864];
	ld.shared.u64 	%rd83, [%r754+36872];
	ld.shared.u32 	%r809, [%r754+36884];
	add.s32 	%r810, %r807, 1536;
	mul.wide.u32 	%rd84, %r810, 24;
	add.s64 	%rd85, %rd1, %rd84;
	st.global.u32 	[%rd85], %r808;
	st.global.u64 	[%rd85+8], %rd83;
	st.global.u32 	[%rd85+16], %r800;
	st.global.u32 	[%rd85+20], %r809;
	bar.warp.sync 	-1;
	bra.uni 	$L__BB9_97;
$L__BB9_86:
	mad.lo.s32 	%r133, %r4, -1920, %r140;
	mad.lo.s32 	%r134, %r1, 20, %r72;
	setp.ge.s32 	%p74, %r1, %r133;
	@%p74 bra 	$L__BB9_88;
	ld.shared.u32 	%r811, [%r134+16];
	shr.u32 	%r812, %r811, %r141;
	and.b32  	%r813, %r812, %r71;
	selp.b32 	%r814, 0, %r813, %p1;
	shl.b32 	%r815, %r814, 2;
	add.s32 	%r817, %r700, %r815;
	ld.shared.u32 	%r818, [%r817+46080];
	ld.shared.u32 	%r819, [%r134+20];
	ld.shared.u64 	%rd86, [%r134+8];
	ld.shared.u32 	%r820, [%r134];
	add.s32 	%r821, %r818, %r1;
	mul.wide.u32 	%rd87, %r821, 24;
	add.s64 	%rd88, %rd1, %rd87;
	st.global.u32 	[%rd88], %r820;
	st.global.u64 	[%rd88+8], %rd86;
	st.global.u32 	[%rd88+16], %r811;
	st.global.u32 	[%rd88+20], %r819;
$L__BB9_88:
	bar.warp.sync 	-1;
	add.s32 	%r135, %r1, 384;
	setp.ge.s32 	%p75, %r135, %r133;
	@%p75 bra 	$L__BB9_90;
	ld.shared.u32 	%r822, [%r134+9232];
	shr.u32 	%r823, %r822, %r141;
	and.b32  	%r824, %r823, %r71;
	selp.b32 	%r825, 0, %r824, %p1;
	shl.b32 	%r826, %r825, 2;
	add.s32 	%r828, %r700, %r826;
	ld.shared.u32 	%r829, [%r828+46080];
	ld.shared.u32 	%r830, [%r134+9236];
	ld.shared.u64 	%rd89, [%r134+9224];
	ld.shared.u32 	%r831, [%r134+9216];
	add.s32 	%r832, %r829, %r135;
	mul.wide.u32 	%rd90, %r832, 24;
	add.s64 	%rd91, %rd1, %rd90;
	st.global.u32 	[%rd91], %r831;
	st.global.u64 	[%rd91+8], %rd89;
	st.global.u32 	[%rd91+16], %r822;
	st.global.u32 	[%rd91+20], %r830;
$L__BB9_90:
	bar.warp.sync 	-1;
	add.s32 	%r136, %r1, 768;
	setp.ge.s32 	%p76, %r136, %r133;
	@%p76 bra 	$L__BB9_92;
	ld.shared.u32 	%r833, [%r134+18448];
	shr.u32 	%r834, %r833, %r141;
	and.b32  	%r835, %r834, %r71;
	selp.b32 	%r836, 0, %r835, %p1;
	shl.b32 	%r837, %r836, 2;
	add.s32 	%r839, %r700, %r837;
	ld.shared.u32 	%r840, [%r839+46080];
	ld.shared.u32 	%r841, [%r134+18452];
	ld.shared.u64 	%rd92, [%r134+18440];
	ld.shared.u32 	%r842, [%r134+18432];
	add.s32 	%r843, %r840, %r136;
	mul.wide.u32 	%rd93, %r843, 24;
	add.s64 	%rd94, %rd1, %rd93;
	st.global.u32 	[%rd94], %r842;
	st.global.u64 	[%rd94+8], %rd92;
	st.global.u32 	[%rd94+16], %r833;
	st.global.u32 	[%rd94+20], %r841;
$L__BB9_92:
	bar.warp.sync 	-1;
	add.s32 	%r137, %r1, 1152;
	setp.ge.s32 	%p77, %r137, %r133;
	@%p77 bra 	$L__BB9_94;
	ld.shared.u32 	%r844, [%r134+27664];
	shr.u32 	%r845, %r844, %r141;
	and.b32  	%r846, %r845, %r71;
	selp.b32 	%r847, 0, %r846, %p1;
	shl.b32 	%r848, %r847, 2;
	add.s32 	%r850, %r700, %r848;
	ld.shared.u32 	%r851, [%r850+46080];
	ld.shared.u32 	%r852, [%r134+27668];
	ld.shared.u64 	%rd95, [%r134+27656];
	ld.shared.u32 	%r853, [%r134+27648];
	add.s32 	%r854, %r851, %r137;
	mul.wide.u32 	%rd96, %r854, 24;
	add.s64 	%rd97, %rd1, %rd96;
	st.global.u32 	[%rd97], %r853;
	st.global.u64 	[%rd97+8], %rd95;
	st.global.u32 	[%rd97+16], %r844;
	st.global.u32 	[%rd97+20], %r852;
$L__BB9_94:
	bar.warp.sync 	-1;
	add.s32 	%r855, %r1, 1536;
	ld.shared.u32 	%r138, [%r134+36880];
	shr.u32 	%r856, %r138, %r141;
	and.b32  	%r857, %r856, %r71;
	selp.b32 	%r858, 0, %r857, %p1;
	shl.b32 	%r859, %r858, 2;
	add.s32 	%r861, %r700, %r859;
	ld.shared.u32 	%r862, [%r861+46080];
	add.s32 	%r139, %r862, %r855;
	setp.ge.s32 	%p78, %r855, %r133;
	@%p78 bra 	$L__BB9_96;
	ld.shared.u32 	%r863, [%r134+36884];
	ld.shared.u64 	%rd98, [%r134+36872];
	ld.shared.u32 	%r864, [%r134+36864];
	mul.wide.u32 	%rd99, %r139, 24;
	add.s64 	%rd100, %rd1, %rd99;
	st.global.u32 	[%rd100], %r864;
	st.global.u64 	[%rd100+8], %rd98;
	st.global.u32 	[%rd100+16], %r138;
	st.global.u32 	[%rd100+20], %r863;
$L__BB9_96:
	bar.warp.sync 	-1;
$L__BB9_97:
	ret;

}
	// .globl	_ZN3cub18CUB_300001_SM_10006detail19three_way_partition33DeviceThreeWayPartitionInitKernelINS0_13ScanTileStateImLb1EEEPjEEvT_iT0_
.visible .entry _ZN3cub18CUB_300001_SM_10006detail19three_way_partition33DeviceThreeWayPartitionInitKernelINS0_13ScanTileStateImLb1EEEPjEEvT_iT0_(
	.param .align 8 .b8 _ZN3cub18CUB_300001_SM_10006detail19three_way_partition33DeviceThreeWayPartitionInitKernelINS0_13ScanTileStateImLb1EEEPjEEvT_iT0__param_0[8],
	.param .u32 _ZN3cub18CUB_300001_SM_10006detail19three_way_partition33DeviceThreeWayPartitionInitKernelINS0_13ScanTileStateImLb1EEEPjEEvT_iT0__param_1,
	.param .u64 .ptr .align 1 _ZN3cub18CUB_300001_SM_10006detail19three_way_partition33DeviceThreeWayPartitionInitKernelINS0_13ScanTileStateImLb1EEEPjEEvT_iT0__param_2
)
{
	.reg .pred 	%p<8>;
	.reg .b32 	%r<8>;
	.reg .b64 	%rd<14>;

	ld.param.u64 	%rd3, [_ZN3cub18CUB_300001_SM_10006detail19three_way_partition33DeviceThreeWayPartitionInitKernelINS0_13ScanTileStateImLb1EEEPjEEvT_iT0__param_0];
	ld.param.u32 	%r4, [_ZN3cub18CUB_300001_SM_10006detail19three_way_partition33DeviceThreeWayPartitionInitKernelINS0_13ScanTileStateImLb1EEEPjEEvT_iT0__param_1];
	ld.param.u64 	%rd2, [_ZN3cub18CUB_300001_SM_10006detail19three_way_partition33DeviceThreeWayPartitionInitKernelINS0_13ScanTileStateImLb1EEEPjEEvT_iT0__param_2];
	cvta.to.global.u64 	%rd1, %rd3;
	mov.u32 	%r1, %ctaid.x;
	mov.u32 	%r5, %ntid.x;
	mov.u32 	%r2, %tid.x;
	mad.lo.s32 	%r3, %r1, %r5, %r2;
	setp.ge.s32 	%p1, %r3, %r4;
	@%p1 bra 	$L__BB10_2;
	mul.wide.s32 	%rd4, %r3, 16;
	add.s64 	%rd5, %rd1, %rd4;
	mov.b64 	%rd6, 0;
	mov.b64 	%rd7, 99;
	st.global.v2.u64 	[%rd5+512], {%rd7, %rd6};
$L__BB10_2:
	setp.ne.s32 	%p2, %r1, 0;
	setp.gt.u32 	%p3, %r2, 31;
	or.pred  	%p4, %p2, %p3;
	@%p4 bra 	$L__BB10_4;
	mul.wide.u32 	%rd8, %r2, 16;
	add.s64 	%rd9, %rd1, %rd8;
	mov.b64 	%rd10, 0;
	st.global.v2.u64 	[%rd9], {%rd10, %rd10};
$L__BB10_4:
	setp.ne.s32 	%p5, %r1, 0;
	setp.gt.u32 	%p6, %r2, 1;
	or.pred  	%p7, %p5, %p6;
	@%p7 bra 	$L__BB10_6;
	cvta.to.global.u64 	%rd11, %rd2;
	mul.wide.u32 	%rd12, %r2, 4;
	add.s64 	%rd13, %rd11, %rd12;
	mov.b32 	%r7, 0;
	st.global.u32 	[%rd13], %r7;
$L__BB10_6:
	ret;

}
	// .globl	_ZN3cub18CUB_300001_SM_10006detail19three_way_partition29DeviceThreeWayPartitionKernelINS2_10policy_hubIjiE10Policy1000EN6thrust24THRUST_300001_SM_1000_NS17counting_iteratorIjNS8_11use_defaultESA_SA_EEPjSC_NS8_16reverse_iteratorISC_EESC_NS0_13ScanTileStateImLb1EEENS0_21DispatchSegmentedSortILNS0_9SortOrderE0EjNS0_8NullTypeElSC_SC_NS1_14segmented_sort10policy_hubIjSJ_EEE22LargeSegmentsSelectorTENSN_22SmallSegmentsSelectorTEiNS2_19streaming_context_tIlEEEEvT0_T1_T2_T3_T4_T5_T6_T7_T8_iT9_
.visible .entry _ZN3cub18CUB_300001_SM_10006detail19three_way_partition29DeviceThreeWayPartitionKernelINS2_10policy_hubIjiE10Policy1000EN6thrust24THRUST_300001_SM_1000_NS17counting_iteratorIjNS8_11use_defaultESA_SA_EEPjSC_NS8_16reverse_iteratorISC_EESC_NS0_13ScanTileStateImLb1EEENS0_21DispatchSegmentedSortILNS0_9SortOrderE0EjNS0_8NullTypeElSC_SC_NS1_14segmented_sort10policy_hubIjSJ_EEE22LargeSegmentsSelectorTENSN_22SmallSegmentsSelectorTEiNS2_19streaming_context_tIlEEEEvT0_T1_T2_T3_T4_T5_T6_T7_T8_iT9_(
	.param .align 4 .b8 _ZN3cub18CUB_300001_SM_10006detail19three_way_partition29DeviceThreeWayPartitionKernelINS2_10policy_hubIjiE10Policy1000EN6thrust24THRUST_300001_SM_1000_NS17counting_iteratorIjNS8_11use_defaultESA_SA_EEPjSC_NS8_16reverse_iteratorISC_EESC_NS0_13ScanTileStateImLb1EEENS0_21DispatchSegmentedSortILNS0_9SortOrderE0EjNS0_8NullTypeElSC_SC_NS1_14segmented_sort10policy_hubIjSJ_EEE22LargeSegmentsSelectorTENSN_22SmallSegmentsSelectorTEiNS2_19streaming_context_tIlEEEEvT0_T1_T2_T3_T4_T5_T6_T7_T8_iT9__param_0[4],
	.param .u64 .ptr .align 1 _ZN3cub18CUB_300001_SM_10006detail19three_way_partition29DeviceThreeWayPartitionKernelINS2_10policy_hubIjiE10Policy1000EN6thrust24THRUST_300001_SM_1000_NS17counting_iteratorIjNS8_11use_defaultESA_SA_EEPjSC_NS8_16reverse_iteratorISC_EESC_NS0_13ScanTileStateImLb1EEENS0_21DispatchSegmentedSortILNS0_9SortOrderE0EjNS0_8NullTypeElSC_SC_NS1_14segmented_sort10policy_hubIjSJ_EEE22LargeSegmentsSelectorTENSN_22SmallSegmentsSelectorTEiNS2_19streaming_context_tIlEEEEvT0_T1_T2_T3_T4_T5_T6_T7_T8_iT9__param_1,
	.param .u64 .ptr .align 1 _ZN3cub18CUB_300001_SM_10006detail19three_way_partition29DeviceThreeWayPartitionKernelINS2_10policy_hubIjiE10Policy1000EN6thrust24THRUST_300001_SM_1000_NS17counting_iteratorIjNS8_11use_defaultESA_SA_EEPjSC_NS8_16reverse_iteratorISC_EESC_NS0_13ScanTileStateImLb1EEENS0_21DispatchSegmentedSortILNS0_9SortOrderE0EjNS0_8NullTypeElSC_SC_NS1_14segmented_sort10policy_hubIjSJ_EEE22LargeSegmentsSelectorTENSN_22SmallSegmentsSelectorTEiNS2_19streaming_context_tIlEEEEvT0_T1_T2_T3_T4_T5_T6_T7_T8_iT9__param_2,
	.param .align 8 .b8 _ZN3cub18CUB_300001_SM_10006detail19three_way_partition29DeviceThreeWayPartitionKernelINS2_10policy_hubIjiE10Policy1000EN6thrust24THRUST_300001_SM_1000_NS17counting_iteratorIjNS8_11use_defaultESA_SA_EEPjSC_NS8_16reverse_iteratorISC_EESC_NS0_13ScanTileStateImLb1EEENS0_21DispatchSegmentedSortILNS0_9SortOrderE0EjNS0_8NullTypeElSC_SC_NS1_14segmented_sort10policy_hubIjSJ_EEE22LargeSegmentsSelectorTENSN_22SmallSegmentsSelectorTEiNS2_19streaming_context_tIlEEEEvT0_T1_T2_T3_T4_T5_T6_T7_T8_iT9__param_3[8],
	.param .u64 .ptr .align 1 _ZN3cub18CUB_300001_SM_10006detail19three_way_partition29DeviceThreeWayPartitionKernelINS2_10policy_hubIjiE10Policy1000EN6thrust24THRUST_300001_SM_1000_NS17counting_iteratorIjNS8_11use_defaultESA_SA_EEPjSC_NS8_16reverse_iteratorISC_EESC_NS0_13ScanTileStateImLb1EEENS0_21DispatchSegmentedSortILNS0_9SortOrderE0EjNS0_8NullTypeElSC_SC_NS1_14segmented_sort10policy_hubIjSJ_EEE22LargeSegmentsSelectorTENSN_22SmallSegmentsSelectorTEiNS2_19streaming_context_tIlEEEEvT0_T1_T2_T3_T4_T5_T6_T7_T8_iT9__param_4,
	.param .align 8 .b8 _ZN3cub18CUB_300001_SM_10006detail19three_way_partition29DeviceThreeWayPartitionKernelINS2_10policy_hubIjiE10Policy1000EN6thrust24THRUST_300001_SM_1000_NS17counting_iteratorIjNS8_11use_defaultESA_SA_EEPjSC_NS8_16reverse_iteratorISC_EESC_NS0_13ScanTileStateImLb1EEENS0_21DispatchSegmentedSortILNS0_9SortOrderE0EjNS0_8NullTypeElSC_SC_NS1_14segmented_sort10policy_hubIjSJ_EEE22LargeSegmentsSelectorTENSN_22SmallSegmentsSelectorTEiNS2_19streaming_context_tIlEEEEvT0_T1_T2_T3_T4_T5_T6_T7_T8_iT9__param_5[8],
	.param .align 8 .b8 _ZN3cub18CUB_300001_SM_10006detail19three_way_partition29DeviceThreeWayPartitionKernelINS2_10policy_hubIjiE10Policy1000EN6thrust24THRUST_300001_SM_1000_NS17counting_iteratorIjNS8_11use_defaultESA_SA_EEPjSC_NS8_16reverse_iteratorISC_EESC_NS0_13ScanTileStateImLb1EEENS0_21DispatchSegmentedSortILNS0_9SortOrderE0EjNS0_8NullTypeElSC_SC_NS1_14segmented_sort10policy_hubIjSJ_EEE22LargeSegmentsSelectorTENSN_22SmallSegmentsSelectorTEiNS2_19streaming_context_tIlEEEEvT0_T1_T2_T3_T4_T5_T6_T7_T8_iT9__param_6[32],
	.param .align 8 .b8 _ZN3cub18CUB_300001_SM_10006detail19three_way_partition29DeviceThreeWayPartitionKernelINS2_10policy_hubIjiE10Policy1000EN6thrust24THRUST_300001_SM_1000_NS17counting_iteratorIjNS8_11use_defaultESA_SA_EEPjSC_NS8_16reverse_iteratorISC_EESC_NS0_13ScanTileStateImLb1EEENS0_21DispatchSegmentedSortILNS0_9SortOrderE0EjNS0_8NullTypeElSC_SC_NS1_14segmented_sort10policy_hubIjSJ_EEE22LargeSegmentsSelectorTENSN_22SmallSegmentsSelectorTEiNS2_19streaming_context_tIlEEEEvT0_T1_T2_T3_T4_T5_T6_T7_T8_iT9__param_7[32],
	.param .u32 _ZN3cub18CUB_300001_SM_10006detail19three_way_partition29DeviceThreeWayPartitionKernelINS2_10policy_hubIjiE10Policy1000EN6thrust24THRUST_300001_SM_1000_NS17counting_iteratorIjNS8_11use_defaultESA_SA_EEPjSC_NS8_16reverse_iteratorISC_EESC_NS0_13ScanTileStateImLb1EEENS0_21DispatchSegmentedSortILNS0_9SortOrderE0EjNS0_8NullTypeElSC_SC_NS1_14segmented_sort10policy_hubIjSJ_EEE22LargeSegmentsSelectorTENSN_22SmallSegmentsSelectorTEiNS2_19streaming_context_tIlEEEEvT0_T1_T2_T3_T4_T5_T6_T7_T8_iT9__param_8,
	.param .u32 _ZN3cub18CUB_300001_SM_10006detail19three_way_partition29DeviceThreeWayPartitionKernelINS2_10policy_hubIjiE10Policy1000EN6thrust24THRUST_300001_SM_1000_NS17counting_iteratorIjNS8_11use_defaultESA_SA_EEPjSC_NS8_16reverse_iteratorISC_EESC_NS0_13ScanTileStateImLb1EEENS0_21DispatchSegmentedSortILNS0_9SortOrderE0EjNS0_8NullTypeElSC_SC_NS1_14segmented_sort10policy_hubIjSJ_EEE22LargeSegmentsSelectorTENSN_22SmallSegmentsSelectorTEiNS2_19streaming_context_tIlEEEEvT0_T1_T2_T3_T4_T5_T6_T7_T8_iT9__param_9,
	.param .align 8 .b8 _ZN3cub18CUB_300001_SM_10006detail19three_way_partition29DeviceThreeWayPartitionKernelINS2_10policy_hubIjiE10Policy1000EN6thrust24THRUST_300001_SM_1000_NS17counting_iteratorIjNS8_11use_defaultESA_SA_EEPjSC_NS8_16reverse_iteratorISC_EESC_NS0_13ScanTileStateImLb1EEENS0_21DispatchSegmentedSortILNS0_9SortOrderE0EjNS0_8NullTypeElSC_SC_NS1_14segmented_sort10policy_hubIjSJ_EEE22LargeSegmentsSelectorTENSN_22SmallSegmentsSelectorTEiNS2_19streaming_context_tIlEEEEvT0_T1_T2_T3_T4_T5_T6_T7_T8_iT9__param_10[32]
)
.maxntid 512
{
	.reg .pred 	%p<502>;
	.reg .b16 	%rs<23>;
	.reg .b32 	%r<1764>;
	.reg .b64 	%rd<1475>;
	// demoted variable
	.shared .align 16 .b8 _ZZN3cub18CUB_300001_SM_10006detail19three_way_partition29DeviceThreeWayPartitionKernelINS2_10policy_hubIjiE10Policy1000EN6thrust24THRUST_300001_SM_1000_NS17counting_iteratorIjNS8_11use_defaultESA_SA_EEPjSC_NS8_16reverse_iteratorISC_EESC_NS0_13ScanTileStateImLb1EEENS0_21DispatchSegmentedSortILNS0_9SortOrderE0EjNS0_8NullTypeElSC_SC_NS1_14segmented_sort10policy_hubIjSJ_EEE22LargeSegmentsSelectorTENSN_22SmallSegmentsSelectorTEiNS2_19streaming_context_tIlEEEEvT0_T1_T2_T3_T4_T5_T6_T7_T8_iT9_E12temp_storage[22528];
	ld.param.u64 	%rd309, [_ZN3cub18CUB_300001_SM_10006detail19three_way_partition29DeviceThreeWayPartitionKernelINS2_10policy_hubIjiE10Policy1000EN6thrust24THRUST_300001_SM_1000_NS17counting_iteratorIjNS8_11use_defaultESA_SA_EEPjSC_NS8_16reverse_iteratorISC_EESC_NS0_13ScanTileStateImLb1EEENS0_21DispatchSegmentedSortILNS0_9SortOrderE0EjNS0_8NullTypeElSC_SC_NS1_14segmented_sort10policy_hubIjSJ_EEE22LargeSegmentsSelectorTENSN_22SmallSegmentsSelectorTEiNS2_19streaming_context_tIlEEEEvT0_T1_T2_T3_T4_T5_T6_T7_T8_iT9__param_7+24];
	ld.param.u64 	%rd306, [_ZN3cub18CUB_300001_SM_10006detail19three_way_partition29DeviceThreeWayPartitionKernelINS2_10policy_hubIjiE10Policy1000EN6thrust24THRUST_300001_SM_1000_NS17counting_iteratorIjNS8_11use_defaultESA_SA_EEPjSC_NS8_16reverse_iteratorISC_EESC_NS0_13ScanTileStateImLb1EEENS0_21DispatchSegmentedSortILNS0_9SortOrderE0EjNS0_8NullTypeElSC_SC_NS1_14segmented_sort10policy_hubIjSJ_EEE22LargeSegmentsSelectorTENSN_22SmallSegmentsSelectorTEiNS2_19streaming_context_tIlEEEEvT0_T1_T2_T3_T4_T5_T6_T7_T8_iT9__param_7];
	ld.param.u64 	%rd2, [_ZN3cub18CUB_300001_SM_10006detail19three_way_partition29DeviceThreeWayPartitionKernelINS2_10policy_hubIjiE10Policy1000EN6thrust24THRUST_300001_SM_1000_NS17counting_iteratorIjNS8_11use_defaultESA_SA_EEPjSC_NS8_16reverse_iteratorISC_EESC_NS0_13ScanTileStateImLb1EEENS0_21DispatchSegmentedSortILNS0_9SortOrderE0EjNS0_8NullTypeElSC_SC_NS1_14segmented_sort10policy_hubIjSJ_EEE22LargeSegmentsSelectorTENSN_22SmallSegmentsSelectorTEiNS2_19streaming_context_tIlEEEEvT0_T1_T2_T3_T4_T5_T6_T7_T8_iT9__param_5];
	ld.param.u32 	%r1, [_ZN3cub18CUB_300001_SM_10006detail19three_way_partition29DeviceThreeWayPartitionKernelINS2_10policy_hubIjiE10Policy1000EN6thrust24THRUST_300001_SM_1000_NS17counting_iteratorIjNS8_11use_defaultESA_SA_EEPjSC_NS8_16reverse_iteratorISC_EESC_NS0_13ScanTileStateImLb1EEENS0_21DispatchSegmentedSortILNS0_9SortOrderE0EjNS0_8NullTypeElSC_SC_NS1_14segmented_sort10policy_hubIjSJ_EEE22LargeSegmentsSelectorTENSN_22SmallSegmentsSelectorTEiNS2_19streaming_context_tIlEEEEvT0_T1_T2_T3_T4_T5_T6_T7_T8_iT9__param_0];
	ld.param.u64 	%rd4, [_ZN3cub18CUB_300001_SM_10006detail19three_way_partition29DeviceThreeWayPartitionKernelINS2_10policy_hubIjiE10Policy1000EN6thrust24THRUST_300001_SM_1000_NS17counting_iteratorIjNS8_11use_defaultESA_SA_EEPjSC_NS8_16reverse_iteratorISC_EESC_NS0_13ScanTileStateImLb1EEENS0_21DispatchSegmentedSortILNS0_9SortOrderE0EjNS0_8NullTypeElSC_SC_NS1_14segmented_sort10policy_hubIjSJ_EEE22LargeSegmentsSelectorTENSN_22SmallSegmentsSelectorTEiNS2_19streaming_context_tIlEEEEvT0_T1_T2_T3_T4_T5_T6_T7_T8_iT9__param_6];
	ld.param.u64 	%rd7, [_ZN3cub18CUB_300001_SM_10006detail19three_way_partition29DeviceThreeWayPartitionKernelINS2_10policy_hubIjiE10Policy1000EN6thrust24THRUST_300001_SM_1000_NS17counting_iteratorIjNS8_11use_defaultESA_SA_EEPjSC_NS8_16reverse_iteratorISC_EESC_NS0_13ScanTileStateImLb1EEENS0_21DispatchSegmentedSortILNS0_9SortOrderE0EjNS0_8NullTypeElSC_SC_NS1_14segmented_sort10policy_hubIjSJ_EEE22LargeSegmentsSelectorTENSN_22SmallSegmentsSelectorTEiNS2_19streaming_context_tIlEEEEvT0_T1_T2_T3_T4_T5_T6_T7_T8_iT9__param_6+24];
	ld.param.u64 	%rd308, [_ZN3cub18CUB_300001_SM_10006detail19three_way_partition29DeviceThreeWayPartitionKernelINS2_10policy_hubIjiE10Policy1000EN6thrust24THRUST_300001_SM_1000_NS17counting_iteratorIjNS8_11use_defaultESA_SA_EEPjSC_NS8_16reverse_iteratorISC_EESC_NS0_13ScanTileStateImLb1EEENS0_21DispatchSegmentedSortILNS0_9SortOrderE0EjNS0_8NullTypeElSC_SC_NS1_14segmented_sort10policy_hubIjSJ_EEE22LargeSegmentsSelectorTENSN_22SmallSegmentsSelectorTEiNS2_19streaming_context_tIlEEEEvT0_T1_T2_T3_T4_T5_T6_T7_T8_iT9__param_7+16];
	ld.param.u64 	%rd307, [_ZN3cub18CUB_300001_SM_10006detail19three_way_partition29DeviceThreeWayPartitionKernelINS2_10policy_hubIjiE10Policy1000EN6thrust24THRUST_300001_SM_1000_NS17counting_iteratorIjNS8_11use_defaultESA_SA_EEPjSC_NS8_16reverse_iteratorISC_EESC_NS0_13ScanTileStateImLb1EEENS0_21DispatchSegmentedSortILNS0_9SortOrderE0EjNS0_8NullTypeElSC_SC_NS1_14segmented_sort10policy_hubIjSJ_EEE22LargeSegmentsSelectorTENSN_22SmallSegmentsSelectorTEiNS2_19streaming_context_tIlEEEEvT0_T1_T2_T3_T4_T5_T6_T7_T8_iT9__param_7+8];
	ld.param.u64 	%rd311, [_ZN3cub18CUB_300001_SM_10006detail19three_way_partition29DeviceThreeWayPartitionKernelINS2_10policy_hubIjiE10Policy1000EN6thrust24THRUST_300001_SM_1000_NS17counting_iteratorIjNS8_11use_defaultESA_SA_EEPjSC_NS8_16reverse_iteratorISC_EESC_NS0_13ScanTileStateImLb1EEENS0_21DispatchSegmentedSortILNS0_9SortOrderE0EjNS0_8NullTypeElSC_SC_NS1_14segmented_sort10policy_hubIjSJ_EEE22LargeSegmentsSelectorTENSN_22SmallSegmentsSelectorTEiNS2_19streaming_context_tIlEEEEvT0_T1_T2_T3_T4_T5_T6_T7_T8_iT9__param_6+16];
	ld.param.u64 	%rd312, [_ZN3cub18CUB_300001_SM_10006detail19three_way_partition29DeviceThreeWayPartitionKernelINS2_10policy_hubIjiE10Policy1000EN6thrust24THRUST_300001_SM_1000_NS17counting_iteratorIjNS8_11use_defaultESA_SA_EEPjSC_NS8_16reverse_iteratorISC_EESC_NS0_13ScanTileStateImLb1EEENS0_21DispatchSegmentedSortILNS0_9SortOrderE0EjNS0_8NullTypeElSC_SC_NS1_14segmented_sort10policy_hubIjSJ_EEE22LargeSegmentsSelectorTENSN_22SmallSegmentsSelectorTEiNS2_19streaming_context_tIlEEEEvT0_T1_T2_T3_T4_T5_T6_T7_T8_iT9__param_6+8];
	ld.param.u64 	%rd313, [_ZN3cub18CUB_300001_SM_10006detail19three_way_partition29DeviceThreeWayPartitionKernelINS2_10policy_hubIjiE10Policy1000EN6thrust24THRUST_300001_SM_1000_NS17counting_iteratorIjNS8_11use_defaultESA_SA_EEPjSC_NS8_16reverse_iteratorISC_EESC_NS0_13ScanTileStateImLb1EEENS0_21DispatchSegmentedSortILNS0_9SortOrderE0EjNS0_8NullTypeElSC_SC_NS1_14segmented_sort10policy_hubIjSJ_EEE22LargeSegmentsSelectorTENSN_22SmallSegmentsSelectorTEiNS2_19streaming_context_tIlEEEEvT0_T1_T2_T3_T4_T5_T6_T7_T8_iT9__param_3];
	ld.param.u32 	%r468, [_ZN3cub18CUB_300001_SM_10006detail19three_way_partition29DeviceThreeWayPartitionKernelINS2_10policy_hubIjiE10Policy1000EN6thrust24THRUST_300001_SM_1000_NS17counting_iteratorIjNS8_11use_defaultESA_SA_EEPjSC_NS8_16reverse_iteratorISC_EESC_NS0_13ScanTileStateImLb1EEENS0_21DispatchSegmentedSortILNS0_9SortOrderE0EjNS0_8NullTypeElSC_SC_NS1_14segmented_sort10policy_hubIjSJ_EEE22LargeSegmentsSelectorTENSN_22SmallSegmentsSelectorTEiNS2_19streaming_context_tIlEEEEvT0_T1_T2_T3_T4_T5_T6_T7_T8_iT9__param_9];
	mov.b64 	%rd310, _ZN3cub18CUB_300001_SM_10006detail19three_way_partition29DeviceThreeWayPartitionKernelINS2_10policy_hubIjiE10Policy1000EN6thrust24THRUST_300001_SM_1000_NS17counting_iteratorIjNS8_11use_defaultESA_SA_EEPjSC_NS8_16reverse_iteratorISC_EESC_NS0_13ScanTileStateImLb1EEENS0_21DispatchSegmentedSortILNS0_9SortOrderE0EjNS0_8NullTypeElSC_SC_NS1_14segmented_sort10policy_hubIjSJ_EEE22LargeSegmentsSelectorTENSN_22SmallSegmentsSelectorTEiNS2_19streaming_context_tIlEEEEvT0_T1_T2_T3_T4_T5_T6_T7_T8_iT9__param_10;
	mov.u64 	%rd1, %rd310;
	cvta.to.global.u64 	%rd3, %rd313;
	cvta.to.global.u64 	%rd5, %rd312;
	cvta.to.global.u64 	%rd6, %rd311;
	cvta.to.global.u64 	%rd9, %rd307;
	cvta.to.global.u64 	%rd10, %rd308;
	mov.u32 	%r2, %ctaid.x;
	mul.lo.s32 	%r3, %r2, 5632;
	add.s32 	%r469, %r468, -1;
	setp.ge.s32 	%p1, %r2, %r469;
	@%p1 bra 	$L__BB11_289;
	setp.ne.s32 	%p288, %r2, 0;
	@%p288 bra 	$L__BB11_133;
	ld.param.u8 	%rs19, [%rd1];
	setp.eq.s16 	%p409, %rs19, 0;
	ld.param.u32 	%r1499, [%rd1+8];
	selp.b32 	%r1500, %r1499, 0, %p409;
	mov.u32 	%r1501, %tid.x;
	mad.lo.s32 	%r1502, %r1501, 11, %r3;
	add.s32 	%r1503, %r1502, %r1;
	add.s32 	%r4, %r1503, %r1500;
	add.s32 	%r5, %r4, 1;
	add.s32 	%r6, %r4, 2;
	add.s32 	%r7, %r4, 3;
	add.s32 	%r8, %r4, 4;
	add.s32 	%r9, %r4, 5;
	add.s32 	%r10, %r4, 6;
	add.s32 	%r11, %r4, 7;
	add.s32 	%r12, %r4, 8;
	add.s32 	%r13, %r4, 9;
	add.s32 	%r14, %r4, 10;
	cvt.u64.u32 	%rd12, %r4;
	add.s64 	%rd1176, %rd7, %rd12;
	shl.b64 	%rd1177, %rd1176, 2;
	add.s64 	%rd1178, %rd6, %rd1177;
	ld.global.u32 	%r1504, [%rd1178];
	add.s64 	%rd1179, %rd5, %rd1177;
	ld.global.u32 	%r1505, [%rd1179];
	sub.s32 	%r1506, %r1504, %r1505;
	cvt.u64.u32 	%rd1180, %r1506;
	setp.lt.s64 	%p410, %rd4, %rd1180;
	mov.b64 	%rd1401, 4294967296;
	@%p410 bra 	$L__BB11_4;
	add.s64 	%rd1181, %rd309, %rd12;
	shl.b64 	%rd1182, %rd1181, 2;
	add.s64 	%rd1183, %rd10, %rd1182;
	ld.global.u32 	%r1507, [%rd1183];
	add.s64 	%rd1184, %rd9, %rd1182;
	ld.global.u32 	%r1508, [%rd1184];
	sub.s32 	%r1509, %r1507, %r1508;
	cvt.u64.u32 	%rd1185, %r1509;
	setp.gt.s64 	%p411, %rd306, %rd1185;
	selp.u64 	%rd1401, 1, 0, %p411;
$L__BB11_4:
	cvt.u64.u32 	%rd15, %r5;
	add.s64 	%rd1187, %rd7, %rd15;
	shl.b64 	%rd1188, %rd1187, 2;
	add.s64 	%rd1189, %rd6, %rd1188;
	ld.global.u32 	%r1510, [%rd1189];
	add.s64 	%rd1190, %rd5, %rd1188;
	ld.global.u32 	%r1511, [%rd1190];
	sub.s32 	%r1512, %r1510, %r1511;
	cvt.u64.u32 	%rd1191, %r1512;
	setp.lt.s64 	%p412, %rd4, %rd1191;
	mov.b64 	%rd1402, 4294967296;
	@%p412 bra 	$L__BB11_6;
	add.s64 	%rd1192, %rd309, %rd15;
	shl.b64 	%rd1193, %rd1192, 2;
	add.s64 	%rd1194, %rd10, %rd1193;
	ld.global.u32 	%r1513, [%rd1194];
	add.s64 	%rd1195, %rd9, %rd1193;
	ld.global.u32 	%r1514, [%rd1195];
	sub.s32 	%r1515, %r1513, %r1514;
	cvt.u64.u32 	%rd1196, %r1515;
	setp.gt.s64 	%p413, %rd306, %rd1196;
	selp.u64 	%rd1402, 1, 0, %p413;
$L__BB11_6:
	cvt.u64.u32 	%rd18, %r6;
	add.s64 	%rd1198, %rd7, %rd18;
	shl.b64 	%rd1199, %rd1198, 2;
	add.s64 	%rd1200, %rd6, %rd1199;
	ld.global.u32 	%r1516, [%rd1200];
	add.s64 	%rd1201, %rd5, %rd1199;
	ld.global.u32 	%r1517, [%rd1201];
	sub.s32 	%r1518, %r1516, %r1517;
	cvt.u64.u32 	%rd1202, %r1518;
	setp.lt.s64 	%p414, %rd4, %rd1202;
	mov.b64 	%rd1403, 4294967296;
	@%p414 bra 	$L__BB11_8;
	add.s64 	%rd1203, %rd309, %rd18;
	shl.b64 	%rd1204, %rd1203, 2;
	add.s64 	%rd1205, %rd10, %rd1204;
	ld.global.u32 	%r1519, [%rd1205];
	add.s64 	%rd1206, %rd9, %rd1204;
	ld.global.u32 	%r1520, [%rd1206];
	sub.s32 	%r1521, %r1519, %r1520;
	cvt.u64.u32 	%rd1207, %r1521;
	setp.gt.s64 	%p415, %rd306, %rd1207;
	selp.u64 	%rd1403, 1, 0, %p415;
$L__BB11_8:
	cvt.u64.u32 	%rd21, %r7;
	add.s64 	%rd1209, %rd7, %rd21;
	shl.b64 	%rd1210, %rd1209, 2;
	add.s64 	%rd1211, %rd6, %rd1210;
	ld.global.u32 	%r1522, [%rd1211];
	add.s64 	%rd1212, %rd5, %rd1210;
	ld.global.u32 	%r1523, [%rd1212];
	sub.s32 	%r1524, %r1522, %r1523;
	cvt.u64.u32 	%rd1213, %r1524;
	setp.lt.s64 	%p416, %rd4, %rd1213;
	mov.b64 	%rd1404, 4294967296;
	@%p416 bra 	$L__BB11_10;
	add.s64 	%rd1214, %rd309, %rd21;
	shl.b64 	%rd1215, %rd1214, 2;
	add.s64 	%rd1216, %rd10, %rd1215;
	ld.global.u32 	%r1525, [%rd1216];
	add.s64 	%rd1217, %rd9, %rd1215;
	ld.global.u32 	%r1526, [%rd1217];
	sub.s32 	%r1527, %r1525, %r1526;
	cvt.u64.u32 	%rd1218, %r1527;
	setp.gt.s64 	%p417, %rd306, %rd1218;
	selp.u64 	%rd1404, 1, 0, %p417;
$L__BB11_10:
	cvt.u64.u32 	%rd24, %r8;
	add.s64 	%rd1220, %rd7, %rd24;
	shl.b64 	%rd1221, %rd1220, 2;
	add.s64 	%rd1222, %rd6, %rd1221;
	ld.global.u32 	%r1528, [%rd1222];
	add.s64 	%rd1223, %rd5, %rd1221;
	ld.global.u32 	%r1529, [%rd1223];
	sub.s32 	%r1530, %r1528, %r1529;
	cvt.u64.u32 	%rd1224, %r1530;
	setp.lt.s64 	%p418, %rd4, %rd1224;
	mov.b64 	%rd1405, 4294967296;
	@%p418 bra 	$L__BB11_12;
	add.s64 	%rd1225, %rd309, %rd24;
	shl.b64 	%rd1226, %rd1225, 2;
	add.s64 	%rd1227, %rd10, %rd1226;
	ld.global.u32 	%r1531, [%rd1227];
	add.s64 	%rd1228, %rd9, %rd1226;
	ld.global.u32 	%r1532, [%rd1228];
	sub.s32 	%r1533, %r1531, %r1532;
	cvt.u64.u32 	%rd1229, %r1533;
	setp.gt.s64 	%p419, %rd306, %rd1229;
	selp.u64 	%rd1405, 1, 0, %p419;
$L__BB11_12:
	cvt.u64.u32 	%rd27, %r9;
	add.s64 	%rd1231, %rd7, %rd27;
	shl.b64 	%rd1232, %rd1231, 2;
	add.s64 	%rd1233, %rd6, %rd1232;
	ld.global.u32 	%r1534, [%rd1233];
	add.s64 	%rd1234, %rd5, %rd1232;
	ld.global.u32 	%r1535, [%rd1234];
	sub.s32 	%r1536, %r1534, %r1535;
	cvt.u64.u32 	%rd1235, %r1536;
	setp.lt.s64 	%p420, %rd4, %rd1235;
	mov.b64 	%rd1406, 4294967296;
	@%p420 bra 	$L__BB11_14;
	add.s64 	%rd1236, %rd309, %rd27;
	shl.b64 	%rd1237, %rd1236, 2;
	add.s64 	%rd1238, %rd10, %rd1237;
	ld.global.u32 	%r1537, [%rd1238];
	add.s64 	%rd1239, %rd9, %rd1237;
	ld.global.u32 	%r1538, [%rd1239];
	sub.s32 	%r1539, %r1537, %r1538;
	cvt.u64.u32 	%rd1240, %r1539;
	setp.gt.s64 	%p421, %rd306, %rd1240;
	selp.u64 	%rd1406, 1, 0, %p421;
$L__BB11_14:
	cvt.u64.u32 	%rd30, %r10;
	add.s64 	%rd1242, %rd7, %rd30;
	shl.b64 	%rd1243, %rd1242, 2;
	add.s64 	%rd1244, %rd6, %rd1243;
	ld.global.u32 	%r1540, [%rd1244];
	add.s64 	%rd1245, %rd5, %rd1243;
	ld.global.u32 	%r1541, [%rd1245];
	sub.s32 	%r1542, %r1540, %r1541;
	cvt.u64.u32 	%rd1246, %r1542;
	setp.lt.s64 	%p422, %rd4, %rd1246;
	mov.b64 	%rd1407, 4294967296;
	@%p422 bra 	$L__BB11_16;
	add.s64 	%rd1247, %rd309, %rd30;
	shl.b64 	%rd1248, %rd1247, 2;
	add.s64 	%rd1249, %rd10, %rd1248;
	ld.global.u32 	%r1543, [%rd1249];
	add.s64 	%rd1250, %rd9, %rd1248;
	ld.global.u32 	%r1544, [%rd1250];
	sub.s32 	%r1545, %r1543, %r1544;
	cvt.u64.u32 	%rd1251, %r1545;
	setp.gt.s64 	%p423, %rd306, %rd1251;
	selp.u64 	%rd1407, 1, 0, %p423;
$L__BB11_16:
	cvt.u64.u32 	%rd33, %r11;
	add.s64 	%rd1253, %rd7, %rd33;
	shl.b64 	%rd1254, %rd1253, 2;
	add.s64 	%rd1255, %rd6, %rd1254;
	ld.global.u32 	%r1546, [%rd1255];
	add.s64 	%rd1256, %rd5, %rd1254;
	ld.global.u32 	%r1547, [%rd1256];
	sub.s32 	%r1548, %r1546, %r1547;
	cvt.u64.u32 	%rd1257, %r1548;
	setp.lt.s64 	%p424, %rd4, %rd1257;
	mov.b64 	%rd1408, 4294967296;
	@%p424 bra 	$L__BB11_18;
	add.s64 	%rd1258, %rd309, %rd33;
	shl.b64 	%rd1259, %rd1258, 2;
	add.s64 	%rd1260, %rd10, %rd1259;
	ld.global.u32 	%r1549, [%rd1260];
	add.s64 	%rd1261, %rd9, %rd1259;
	ld.global.u32 	%r1550, [%rd1261];
	sub.s32 	%r1551, %r1549, %r1550;
	cvt.u64.u32 	%rd1262, %r1551;
	setp.gt.s64 	%p425, %rd306, %rd1262;
	selp.u64 	%rd1408, 1, 0, %p425;
$L__BB11_18:
	cvt.u64.u32 	%rd36, %r12;
	add.s64 	%rd1264, %rd7, %rd36;
	shl.b64 	%rd1265, %rd1264, 2;
	add.s64 	%rd1266, %rd6, %rd1265;
	ld.global.u32 	%r1552, [%rd1266];
	add.s64 	%rd1267, %rd5, %rd1265;
	ld.global.u32 	%r1553, [%rd1267];
	sub.s32 	%r1554, %r1552, %r1553;
	cvt.u64.u32 	%rd1268, %r1554;
	setp.lt.s64 	%p426, %rd4, %rd1268;
	mov.b64 	%rd1409, 4294967296;
	@%p426 bra 	$L__BB11_20;
	add.s64 	%rd1269, %rd309, %rd36;
	shl.b64 	%rd1270, %rd1269, 2;
	add.s64 	%rd1271, %rd10, %rd1270;
	ld.global.u32 	%r1555, [%rd1271];
	add.s64 	%rd1272, %rd9, %rd1270;
	ld.global.u32 	%r1556, [%rd1272];
	sub.s32 	%r1557, %r1555, %r1556;
	cvt.u64.u32 	%rd1273, %r1557;
	setp.gt.s64 	%p427, %rd306, %rd1273;
	selp.u64 	%rd1409, 1, 0, %p427;
$L__BB11_20:
	cvt.u64.u32 	%rd39, %r13;
	add.s64 	%rd1275, %rd7, %rd39;
	shl.b64 	%rd1276, %rd1275, 2;
	add.s64 	%rd1277, %rd6, %rd1276;
	ld.global.u32 	%r1558, [%rd1277];
	add.s64 	%rd1278, %rd5, %rd1276;
	ld.global.u32 	%r1559, [%rd1278];
	sub.s32 	%r1560, %r1558, %r1559;
	cvt.u64.u32 	%rd1279, %r1560;
	setp.lt.s64 	%p428, %rd4, %rd1279;
	mov.b64 	%rd1410, 4294967296;
	@%p428 bra 	$L__BB11_22;
	add.s64 	%rd1280, %rd309, %rd39;
	shl.b64 	%rd1281, %rd1280, 2;
	add.s64 	%rd1282, %rd10, %rd1281;
	ld.global.u32 	%r1561, [%rd1282];
	add.s64 	%rd1283, %rd9, %rd1281;
	ld.global.u32 	%r1562, [%rd1283];
	sub.s32 	%r1563, %r1561, %r1562;
	cvt.u64.u32 	%rd1284, %r1563;
	setp.gt.s64 	%p429, %rd306, %rd1284;
	selp.u64 	%rd1410, 1, 0, %p429;
$L__BB11_22:
	cvt.u64.u32 	%rd42, %r14;
	add.s64 	%rd1286, %rd7, %rd42;
	shl.b64 	%rd1287, %rd1286, 2;
	add.s64 	%rd1288, %rd6, %rd1287;
	ld.global.u32 	%r1564, [%rd1288];
	add.s64 	%rd1289, %rd5, %rd1287;
	ld.global.u32 	%r1565, [%rd1289];
	sub.s32 	%r1566, %r1564, %r1565;
	cvt.u64.u32 	%rd1290, %r1566;
	setp.lt.s64 	%p430, %rd4, %rd1290;
	mov.b64 	%rd1411, 4294967296;
	@%p430 bra 	$L__BB11_24;
	add.s64 	%rd1291, %rd309, %rd42;
	shl.b64 	%rd1292, %rd1291, 2;
	add.s64 	%rd1293, %rd10, %rd1292;
	ld.global.u32 	%r1567, [%rd1293];
	add.s64 	%rd1294, %rd9, %rd1292;
	ld.global.u32 	%r1568, [%rd1294];
	sub.s32 	%r1569, %r1567, %r1568;
	cvt.u64.u32 	%rd1295, %r1569;
	setp.gt.s64 	%p431, %rd306, %rd1295;
	selp.u64 	%rd1411, 1, 0, %p431;
$L__BB11_24:
	bar.sync 	0;
	add.s64 	%rd45, %rd1402, %rd1401;
	add.s64 	%rd46, %rd1403, %rd45;
	add.s64 	%rd47, %rd1404, %rd46;
	add.s64 	%rd48, %rd1405, %rd47;
	add.s64 	%rd49, %rd1406, %rd48;
	add.s64 	%rd50, %rd1407, %rd49;
	add.s64 	%rd51, %rd1408, %rd50;
	add.s64 	%rd52, %rd1409, %rd51;
	add.s64 	%rd53, %rd1410, %rd52;
	add.s64 	%rd1296, %rd1411, %rd53;
	mov.b64 	{%r1572, %r1577}, %rd1296;
	// begin inline asm
	mov.u32 %r1570, %laneid;
	// end inline asm
	mov.b32 	%r1578, 1;
	mov.b32 	%r1619, 0;
	mov.b32 	%r1620, -1;
	// begin inline asm
	shfl.sync.up.b32 %r1571, %r1572, %r1578, %r1619, %r1620;
	// end inline asm
	// begin inline asm
	shfl.sync.up.b32 %r1576, %r1577, %r1578, %r1619, %r1620;
	// end inline asm
	mov.b64 	%rd1297, {%r1571, %r1576};
	setp.lt.s32 	%p432, %r1570, 1;
	selp.b64 	%rd1298, 0, %rd1297, %p432;
	add.s64 	%rd1299, %rd1298, %rd1296;
	mov.b64 	{%r1582, %r1587}, %rd1299;
	mov.b32 	%r1588, 2;
	// begin inline asm
	shfl.sync.up.b32 %r1581, %r1582, %r1588, %r1619, %r1620;
	// end inline asm
	// begin inline asm
	shfl.sync.up.b32 %r1586, %r1587, %r1588, %r1619, %r1620;
	// end inline asm
	mov.b64 	%rd1300, {%r1581, %r1586};
	setp.lt.s32 	%p433, %r1570, 2;
	selp.b64 	%rd1301, 0, %rd1300, %p433;
	add.s64 	%rd1302, %rd1301, %rd1299;
	mov.b64 	{%r1592, %r1597}, %rd1302;
	mov.b32 	%r1598, 4;
	// begin inline asm
	shfl.sync.up.b32 %r1591, %r1592, %r1598, %r1619, %r1620;
	// end inline asm
	// begin inline asm
	shfl.sync.up.b32 %r1596, %r1597, %r1598, %r1619, %r1620;
	// end inline asm
	mov.b64 	%rd1303, {%r1591, %r1596};
	setp.lt.s32 	%p434, %r1570, 4;
	selp.b64 	%rd1304, 0, %rd1303, %p434;
	add.s64 	%rd1305, %rd1304, %rd1302;
	mov.b64 	{%r1602, %r1607}, %rd1305;
	mov.b32 	%r1608, 8;
	// begin inline asm
	shfl.sync.up.b32 %r1601, %r1602, %r1608, %r1619, %r1620;
	// end inline asm
	// begin inline asm
	shfl.sync.up.b32 %r1606, %r1607, %r1608, %r1619, %r1620;
	// end inline asm
	mov.b64 	%rd1306, {%r1601, %r1606};
	setp.lt.s32 	%p435, %r1570, 8;
	selp.b64 	%rd1307, 0, %rd1306, %p435;
	add.s64 	%rd1308, %rd1307, %rd1305;
	mov.b64 	{%r1612, %r1617}, %rd1308;
	mov.b32 	%r1618, 16;
	// begin inline asm
	shfl.sync.up.b32 %r1611, %r1612, %r1618, %r1619, %r1620;
	// end inline asm
	// begin inline asm
	shfl.sync.up.b32 %r1616, %r1617, %r1618, %r1619, %r1620;
	// end inline asm
	mov.b64 	%rd1309, {%r1611, %r1616};
	setp.lt.s32 	%p436, %r1570, 16;
	selp.b64 	%rd1310, 0, %rd1309, %p436;
	add.s64 	%rd54, %rd1310, %rd1308;
	setp.ne.s32 	%p437, %r1570, 31;
	@%p437 bra 	$L__BB11_26;
	mov.u32 	%r1621, %tid.x;
	shr.u32 	%r1622, %r1621, 2;
	and.b32  	%r1623, %r1622, 248;
	mov.u32 	%r1624, _ZZN3cub18CUB_300001_SM_10006detail19three_way_partition29DeviceThreeWayPartitionKernelINS2_10policy_hubIjiE10Policy1000EN6thrust24THRUST_300001_SM_1000_NS17counting_iteratorIjNS8_11use_defaultESA_SA_EEPjSC_NS8_16reverse_iteratorISC_EESC_NS0_13ScanTileStateImLb1EEENS0_21DispatchSegmentedSortILNS0_9SortOrderE0EjNS0_8NullTypeElSC_SC_NS1_14segmented_sort10policy_hubIjSJ_EEE22LargeSegmentsSelectorTENSN_22SmallSegmentsSelectorTEiNS2_19streaming_context_tIlEEEEvT0_T1_T2_T3_T4_T5_T6_T7_T8_iT9_E12temp_storage;
	add.s32 	%r1625, %r1624, %r1623;
	st.shared.u64 	[%r1625], %rd54;
$L__BB11_26:
	bar.sync 	0;
	ld.shared.v2.u64 	{%rd1311, %rd1312}, [_ZZN3cub18CUB_300001_SM_10006detail19three_way_partition29DeviceThreeWayPartitionKernelINS2_10policy_hubIjiE10Policy1000EN6thrust24THRUST_300001_SM_1000_NS17counting_iteratorIjNS8_11use_defaultESA_SA_EEPjSC_NS8_16reverse_iteratorISC_EESC_NS0_13ScanTileStateImLb1EEENS0_21DispatchSegmentedSortILNS0_9SortOrderE0EjNS0_8NullTypeElSC_SC_NS1_14segmented_sort10policy_hubIjSJ_EEE22LargeSegmentsSelectorTENSN_22SmallSegmentsSelectorTEiNS2_19streaming_context_tIlEEEEvT0_T1_T2_T3_T4_T5_T6_T7_T8_iT9_E12temp_storage];
	mov.u32 	%r1626, %tid.x;
	shr.u32 	%r1627, %r1626, 5;
	add.s64 	%rd1313, %rd1312, %rd1311;
	setp.eq.s32 	%p438, %r1627, 2;
	selp.b64 	%rd1314, %rd1313, %rd1311, %p438;
	ld.shared.v2.u64 	{%rd1315, %rd1316}, [_ZZN3cub18CUB_300001_SM_10006detail19three_way_partition29DeviceThreeWayPartitionKernelINS2_10policy_hubIjiE10Policy1000EN6thrust24THRUST_300001_SM_1000_NS17counting_iteratorIjNS8_11use_defaultESA_SA_EEPjSC_NS8_16reverse_iteratorISC_EESC_NS0_13ScanTileStateImLb1EEENS0_21DispatchSegmentedSortILNS0_9SortOrderE0EjNS0_8NullTypeElSC_SC_NS1_14segmented_sort10policy_hubIjSJ_EEE22LargeSegmentsSelectorTENSN_22SmallSegmentsSelectorTEiNS2_19streaming_context_tIlEEEEvT0_T1_T2_T3_T4_T5_T6_T7_T8_iT9_E12temp_storage+16];
	add.s64 	%rd1317, %rd1313, %rd1315;
	setp.eq.s32 	%p439, %r1627, 3;
	selp.b64 	%rd1318, %rd1317, %rd1314, %p439;
	add.s64 	%rd1319, %rd1317, %rd1316;
	setp.eq.s32 	%p440, %r1627, 4;
	selp.b64 	%rd1320, %rd1319, %rd1318, %p440;
	ld.shared.v2.u64 	{%rd1321, %rd1322}, [_ZZN3cub18CUB_300001_SM_10006detail19three_way_partition29DeviceThreeWayPartitionKernelINS2_10policy_hubIjiE10Policy1000EN6thrust24THRUST_300001_SM_1000_NS17counting_iteratorIjNS8_11use_defaultESA_SA_EEPjSC_NS8_16reverse_iteratorISC_EESC_NS0_13ScanTileStateImLb1EEENS0_21DispatchSegmentedSortILNS0_9SortOrderE0EjNS0_8NullTypeElSC_SC_NS1_14segmented_sort10policy_hubIjSJ_EEE22LargeSegmentsSelectorTENSN_22SmallSegmentsSelectorTEiNS2_19streaming_context_tIlEEEEvT0_T1_T2_T3_T4_T5_T6_T7_T8_iT9_E12temp_storage+32];
	add.s64 	%rd1323, %rd1319, %rd1321;
	setp.eq.s32 	%p441, %r1627, 5;
	selp.b64 	%rd1324, %rd1323, %rd1320, %p441;
	add.s64 	%rd1325, %rd1323, %rd1322;
	setp.eq.s32 	%p442, %r1627, 6;
	selp.b64 	%rd1326, %rd1325, %rd1324, %p442;
	ld.shared.v2.u64 	{%rd1327, %rd1328}, [_ZZN3cub18CUB_300001_SM_10006detail19three_way_partition29DeviceThreeWayPartitionKernelINS2_10policy_hubIjiE10Policy1000EN6thrust24THRUST_300001_SM_1000_NS17counting_iteratorIjNS8_11use_defaultESA_SA_EEPjSC_NS8_16reverse_iteratorISC_EESC_NS0_13ScanTileStateImLb1EEENS0_21DispatchSegmentedSortILNS0_9SortOrderE0EjNS0_8NullTypeElSC_SC_NS1_14segmented_sort10policy_hubIjSJ_EEE22LargeSegmentsSelectorTENSN_22SmallSegmentsSelectorTEiNS2_19streaming_context_tIlEEEEvT0_T1_T2_T3_T4_T5_T6_T7_T8_iT9_E12temp_storage+48];
	add.s64 	%rd1329, %rd1325, %rd1327;
	setp.eq.s32 	%p443, %r1627, 7;
	selp.b64 	%rd1330, %rd1329, %rd1326, %p443;
	add.s64 	%rd1331, %rd1329, %rd1328;
	setp.eq.s32 	%p444, %r1627, 8;
	selp.b64 	%rd1332, %rd1331, %rd1330, %p444;
	ld.shared.v2.u64 	{%rd1333, %rd1334}, [_ZZN3cub18CUB_300001_SM_10006detail19three_way_partition29DeviceThreeWayPartitionKernelINS2_10policy_hubIjiE10Policy1000EN6thrust24THRUST_300001_SM_1000_NS17counting_iteratorIjNS8_11use_defaultESA_SA_EEPjSC_NS8_16reverse_iteratorISC_EESC_NS0_13ScanTileStateImLb1EEENS0_21DispatchSegmentedSortILNS0_9SortOrderE0EjNS0_8NullTypeElSC_SC_NS1_14segmented_sort10policy_hubIjSJ_EEE22LargeSegmentsSelectorTENSN_22SmallSegmentsSelectorTEiNS2_19streaming_context_tIlEEEEvT0_T1_T2_T3_T4_T5_T6_T7_T8_iT9_E12temp_storage+64];
	add.s64 	%rd1335, %rd1331, %rd1333;
	setp.eq.s32 	%p445, %r1627, 9;
	selp.b64 	%rd1336, %rd1335, %rd1332, %p445;
	add.s64 	%rd1337, %rd1335, %rd1334;
	setp.eq.s32 	%p446, %r1627, 10;
	selp.b64 	%rd1338, %rd1337, %rd1336, %p446;
	ld.shared.v2.u64 	{%rd1339, %rd1340}, [_ZZN3cub18CUB_300001_SM_10006detail19three_way_partition29DeviceThreeWayPartitionKernelINS2_10policy_hubIjiE10Policy1000EN6thrust24THRUST_300001_SM_1000_NS17counting_iteratorIjNS8_11use_defaultESA_SA_EEPjSC_NS8_16reverse_iteratorISC_EESC_NS0_13ScanTileStateImLb1EEENS0_21DispatchSegmentedSortILNS0_9SortOrderE0EjNS0_8NullTypeElSC_SC_NS1_14segmented_sort10policy_hubIjSJ_EEE22LargeSegmentsSelectorTENSN_22SmallSegmentsSelectorTEiNS2_19streaming_context_tIlEEEEvT0_T1_T2_T3_T4_T5_T6_T7_T8_iT9_E12temp_storage+80];
	add.s64 	%rd1341, %rd1337, %rd1339;
	setp.eq.s32 	%p447, %r1627, 11;
	selp.b64 	%rd1342, %rd1341, %rd1338, %p447;
	add.s64 	%rd1343, %rd1341, %rd1340;
	setp.eq.s32 	%p448, %r1627, 12;
	selp.b64 	%rd1344, %rd1343, %rd1342, %p448;
	ld.shared.v2.u64 	{%rd1345, %rd1346}, [_ZZN3cub18CUB_300001_SM_10006detail19three_way_partition29DeviceThreeWayPartitionKernelINS2_10policy_hubIjiE10Policy1000EN6thrust24THRUST_300001_SM_1000_NS17counting_iteratorIjNS8_11use_defaultESA_SA_EEPjSC_NS8_16reverse_iteratorISC_EESC_NS0_13ScanTileStateImLb1EEENS0_21DispatchSegmentedSortILNS0_9SortOrderE0EjNS0_8NullTypeElSC_SC_NS1_14segmented_sort10policy_hubIjSJ_EEE22LargeSegmentsSelectorTENSN_22SmallSegmentsSelectorTEiNS2_19streaming_context_tIlEEEEvT0_T1_T2_T3_T4_T5_T6_T7_T8_iT9_E12temp_storage+96];
	add.s64 	%rd1347, %rd1343, %rd1345;
	setp.eq.s32 	%p449, %r1627, 13;
	selp.b64 	%rd1348, %rd1347, %rd1344, %p449;
	add.s64 	%rd1349, %rd1347, %rd1346;
	setp.eq.s32 	%p450, %r1627, 14;
	selp.b64 	%rd1350, %rd1349, %rd1348, %p450;
	ld.shared.v2.u64 	{%rd1351, %rd1352}, [_ZZN3cub18CUB_300001_SM_10006detail19three_way_partition29DeviceThreeWayPartitionKernelINS2_10policy_hubIjiE10Policy1000EN6thrust24THRUST_300001_SM_1000_NS17counting_iteratorIjNS8_11use_defaultESA_SA_EEPjSC_NS8_16reverse_iteratorISC_EESC_NS0_13ScanTileStateImLb1EEENS0_21DispatchSegmentedSortILNS0_9SortOrderE0EjNS0_8NullTypeElSC_SC_NS1_14segmented_sort10policy_hubIjSJ_EEE22LargeSegmentsSelectorTENSN_22SmallSegmentsSelectorTEiNS2_19streaming_context_tIlEEEEvT0_T1_T2_T3_T4_T5_T6_T7_T8_iT9_E12temp_storage+112];
	add.s64 	%rd1353, %rd1349, %rd1351;
	setp.eq.s32 	%p451, %r1627, 15;
	selp.b64 	%rd1354, %rd1353, %rd1350, %p451;
	add.s64 	%rd55, %rd1353, %rd1352;
	setp.lt.u32 	%p452, %r1626, 32;
	selp.b64 	%rd1355, 0, %rd1354, %p452;
	setp.eq.s32 	%p453, %r1570, 0;
	add.s64 	%rd1356, %rd1411, %rd53;
	sub.s64 	%rd1357, %rd54, %rd1356;
	selp.b64 	%rd1358, 0, %rd1357, %p453;
	add.s64 	%rd56, %rd1355, %rd1358;
	setp.ne.s32 	%p454, %r1626, 0;
	@%p454 bra 	$L__BB11_28;
	add.s64 	%rd1359, %rd2, 512;
	mov.b64 	%rd1360, 101;
	// begin inline asm
	st.relaxed.gpu.v2.u64 [%rd1359], {%rd1360, %rd55};
	// end inline asm
$L__BB11_28:
	bar.sync 	0;
	{ .reg .b32 tmp; mov.b64 {tmp, %r16}, %rd55; }
	cvt.u32.u64 	%r1628, %rd55;
	add.s32 	%r17, %r16, %r1628;
	{ .reg .b32 tmp; mov.b64 {tmp, %r1704}, %rd56; }
	setp.gt.u64 	%p455, %rd1401, 4294967295;
	@%p455 bra 	$L__BB11_32;
	setp.eq.s64 	%p456, %rd1401, 0;
	@%p456 bra 	$L__BB11_31;
	cvt.u32.u64 	%r1629, %rd56;
	add.s32 	%r1704, %r1629, %r16;
	bra.uni 	$L__BB11_32;
$L__BB11_31:
	cvt.u32.u64 	%r1630, %rd56;
	{ .reg .b32 tmp; mov.b64 {tmp, %r1631}, %rd56; }
	add.s32 	%r1632, %r1630, %r1631;
	mad.lo.s32 	%r1634, %r1626, 11, %r17;
	sub.s32 	%r1704, %r1634, %r1632;
$L__BB11_32:
	add.s64 	%rd1362, %rd56, %rd1401;
	shl.b32 	%r1635, %r1704, 2;
	mov.u32 	%r1636, _ZZN3cub18CUB_300001_SM_10006detail19three_way_partition29DeviceThreeWayPartitionKernelINS2_10policy_hubIjiE10Policy1000EN6thrust24THRUST_300001_SM_1000_NS17counting_iteratorIjNS8_11use_defaultESA_SA_EEPjSC_NS8_16reverse_iteratorISC_EESC_NS0_13ScanTileStateImLb1EEENS0_21DispatchSegmentedSortILNS0_9SortOrderE0EjNS0_8NullTypeElSC_SC_NS1_14segmented_sort10policy_hubIjSJ_EEE22LargeSegmentsSelectorTENSN_22SmallSegmentsSelectorTEiNS2_19streaming_context_tIlEEEEvT0_T1_T2_T3_T4_T5_T6_T7_T8_iT9_E12temp_storage;
	add.s32 	%r1637, %r1636, %r1635;
	st.shared.u32 	[%r1637], %r4;
	{ .reg .b32 tmp; mov.b64 {tmp, %r1705}, %rd1362; }
	cvt.u32.u64 	%r24, %rd1362;
	setp.gt.u64 	%p457, %rd1402, 4294967295;
	@%p457 bra 	$L__BB11_36;
	setp.eq.s64 	%p458, %rd1402, 0;
	@%p458 bra 	$L__BB11_35;
	add.s32 	%r1705, %r24, %r16;
	bra.uni 	$L__BB11_36;
$L__BB11_35:
	mad.lo.s32 	%r1638, %r1626, 11, %r17;
	add.s32 	%r1639, %r24, %r1705;
	sub.s32 	%r1640, %r1638, %r1639;
	add.s32 	%r1705, %r1640, 1;
$L__BB11_36:
	mad.lo.s32 	%r28, %r1626, 11, %r17;
	add.s64 	%rd1363, %rd45, %rd56;
	shl.b32 	%r1641, %r1705, 2;
	add.s32 	%r1643, %r1636, %r1641;
	st.shared.u32 	[%r1643], %r5;
	{ .reg .b32 tmp; mov.b64 {tmp, %r1706}, %rd1363; }
	cvt.u32.u64 	%r30, %rd1363;
	setp.gt.u64 	%p459, %rd1403, 4294967295;
	@%p459 bra 	$L__BB11_40;
	setp.eq.s64 	%p460, %rd1403, 0;
	@%p460 bra 	$L__BB11_39;
	add.s32 	%r1706, %r30, %r16;
	bra.uni 	$L__BB11_40;
$L__BB11_39:
	add.s32 	%r1644, %r30, %r1706;
	sub.s32 	%r1645, %r28, %r1644;
	add.s32 	%r1706, %r1645, 2;
$L__BB11_40:
	add.s64 	%rd1364, %rd46, %rd56;
	shl.b32 	%r1646, %r1706, 2;
	add.s32 	%r1648, %r1636, %r1646;
	st.shared.u32 	[%r1648], %r6;
	{ .reg .b32 tmp; mov.b64 {tmp, %r1707}, %rd1364; }
	cvt.u32.u64 	%r35, %rd1364;
	setp.gt.u64 	%p461, %rd1404, 4294967295;
	@%p461 bra 	$L__BB11_44;
	setp.eq.s64 	%p462, %rd1404, 0;
	@%p462 bra 	$L__BB11_43;
	add.s32 	%r1707, %r35, %r16;
	bra.uni 	$L__BB11_44;
$L__BB11_43:
	add.s32 	%r1649, %r35, %r1707;
	sub.s32 	%r1650, %r28, %r1649;
	add.s32 	%r1707, %r1650, 3;
$L__BB11_44:
	add.s64 	%rd1365, %rd47, %rd56;
	shl.b32 	%r1651, %r1707, 2;
	add.s32 	%r1653, %r1636, %r1651;
	st.shared.u32 	[%r1653], %r7;
	{ .reg .b32 tmp; mov.b64 {tmp, %r1708}, %rd1365; }
	cvt.u32.u64 	%r40, %rd1365;
	setp.gt.u64 	%p463, %rd1405, 4294967295;
	@%p463 bra 	$L__BB11_48;
	setp.eq.s64 	%p464, %rd1405, 0;
	@%p464 bra 	$L__BB11_47;
	add.s32 	%r1708, %r40, %r16;
	bra.uni 	$L__BB11_48;
$L__BB11_47:
	add.s32 	%r1654, %r40, %r1708;
	sub.s32 	%r1655, %r28, %r1654;
	add.s32 	%r1708, %r1655, 4;
$L__BB11_48:
	add.s64 	%rd1366, %rd48, %rd56;
	shl.b32 	%r1656, %r1708, 2;
	add.s32 	%r1658, %r1636, %r1656;
	st.shared.u32 	[%r1658], %r8;
	{ .reg .b32 tmp; mov.b64 {tmp, %r1709}, %rd1366; }
	cvt.u32.u64 	%r45, %rd1366;
	setp.gt.u64 	%p465, %rd1406, 4294967295;
	@%p465 bra 	$L__BB11_52;
	setp.eq.s64 	%p466, %rd1406, 0;
	@%p466 bra 	$L__BB11_51;
	add.s32 	%r1709, %r45, %r16;
	bra.uni 	$L__BB11_52;
$L__BB11_51:
	add.s32 	%r1659, %r45, %r1709;
	sub.s32 	%r1660, %r28, %r1659;
	add.s32 	%r1709, %r1660, 5;
$L__BB11_52:
	add.s64 	%rd1367, %rd49, %rd56;
	shl.b32 	%r1661, %r1709, 2;
	add.s32 	%r1663, %r1636, %r1661;
	st.shared.u32 	[%r1663], %r9;
	{ .reg .b32 tmp; mov.b64 {tmp, %r1710}, %rd1367; }
	cvt.u32.u64 	%r50, %rd1367;
	setp.gt.u64 	%p467, %rd1407, 4294967295;
	@%p467 bra 	$L__BB11_56;
	setp.eq.s64 	%p468, %rd1407, 0;
	@%p468 bra 	$L__BB11_55;
	add.s32 	%r1710, %r50, %r16;
	bra.uni 	$L__BB11_56;
$L__BB11_55:
	add.s32 	%r1664, %r50, %r1710;
	sub.s32 	%r1665, %r28, %r1664;
	add.s32 	%r1710, %r1665, 6;
$L__BB11_56:
	add.s64 	%rd1368, %rd50, %rd56;
	shl.b32 	%r1666, %r1710, 2;
	add.s32 	%r1668, %r1636, %r1666;
	st.shared.u32 	[%r1668], %r10;
	{ .reg .b32 tmp; mov.b64 {tmp, %r1711}, %rd1368; }
	cvt.u32.u64 	%r55, %rd1368;
	setp.gt.u64 	%p469, %rd1408, 4294967295;
	@%p469 bra 	$L__BB11_60;
	setp.eq.s64 	%p470, %rd1408, 0;
	@%p470 bra 	$L__BB11_59;
	add.s32 	%r1711, %r55, %r16;
	bra.uni 	$L__BB11_60;
$L__BB11_59:
	add.s32 	%r1669, %r55, %r1711;
	sub.s32 	%r1670, %r28, %r1669;
	add.s32 	%r1711, %r1670, 7;
$L__BB11_60:
	add.s64 	%rd1369, %rd51, %rd56;
	shl.b32 	%r1671, %r1711, 2;
	add.s32 	%r1673, %r1636, %r1671;
	st.shared.u32 	[%r1673], %r11;
	{ .reg .b32 tmp; mov.b64 {tmp, %r1712}, %rd1369; }
	cvt.u32.u64 	%r60, %rd1369;
	setp.gt.u64 	%p471, %rd1409, 4294967295;
	@%p471 bra 	$L__BB11_64;
	setp.eq.s64 	%p472, %rd1409, 0;
	@%p472 bra 	$L__BB11_63;
	add.s32 	%r1712, %r60, %r16;
	bra.uni 	$L__BB11_64;
$L__BB11_63:
	add.s32 	%r1674, %r60, %r1712;
	sub.s32 	%r1675, %r28, %r1674;
	add.s32 	%r1712, %r1675, 8;
$L__BB11_64:
	add.s64 	%rd1370, %rd52, %rd56;
	shl.b32 	%r1676, %r1712, 2;
	add.s32 	%r1678, %r1636, %r1676;
	st.shared.u32 	[%r1678], %r12;
	{ .reg .b32 tmp; mov.b64 {tmp, %r1713}, %rd1370; }
	cvt.u32.u64 	%r65, %rd1370;
	setp.gt.u64 	%p473, %rd1410, 4294967295;
	@%p473 bra 	$L__BB11_68;
	setp.eq.s64 	%p474, %rd1410, 0;
	@%p474 bra 	$L__BB11_67;
	add.s32 	%r1713, %r65, %r16;
	bra.uni 	$L__BB11_68;
$L__BB11_67:
	add.s32 	%r1679, %r65, %r1713;
	sub.s32 	%r1680, %r28, %r1679;
	add.s32 	%r1713, %r1680, 9;
$L__BB11_68:
	add.s64 	%rd1371, %rd53, %rd56;
	shl.b32 	%r1681, %r1713, 2;
	add.s32 	%r1683, %r1636, %r1681;
	st.shared.u32 	[%r1683], %r13;
	{ .reg .b32 tmp; mov.b64 {tmp, %r1714}, %rd1371; }
	cvt.u32.u64 	%r70, %rd1371;
	setp.gt.u64 	%p475, %rd1411, 4294967295;
	@%p475 bra 	$L__BB11_72;
	setp.eq.s64 	%p476, %rd1411, 0;
	@%p476 bra 	$L__BB11_71;
	add.s32 	%r1714, %r70, %r16;
	bra.uni 	$L__BB11_72;
$L__BB11_71:
	add.s32 	%r1684, %r70, %r1714;
	sub.s32 	%r1685, %r28, %r1684;
	add.s32 	%r1714, %r1685, 10;
$L__BB11_72:
	shl.b32 	%r1686, %r1714, 2;
	add.s32 	%r1688, %r1636, %r1686;
	st.shared.u32 	[%r1688], %r14;
	bar.sync 	0;
	mov.u64 	%rd57, %rd310;
	ld.param.u8 	%rs20, [%rd57];
	setp.ne.s16 	%p477, %rs20, 0;
	mov.b64 	%rd1412, 0;
	@%p477 bra 	$L__BB11_74;
	ld.param.u64 	%rd1373, [%rd57+16];
	cvta.to.global.u64 	%rd1374, %rd1373;
	ld.global.u64 	%rd1412, [%rd1374];
$L__BB11_74:
	setp.ne.s16 	%p478, %rs20, 0;
	mov.b64 	%rd1413, 0;
	@%p478 bra 	$L__BB11_76;
	ld.param.u64 	%rd1376, [%rd57+16];
	cvta.to.global.u64 	%rd1377, %rd1376;
	ld.global.u64 	%rd1413, [%rd1377+8];
$L__BB11_76:
	setp.ne.s16 	%p479, %rs20, 0;
	mov.b64 	%rd1414, 0;
	@%p479 bra 	$L__BB11_78;
	ld.param.u64 	%rd1379, [%rd57+16];
	cvta.to.global.u64 	%rd1380, %rd1379;
	ld.global.u64 	%rd1414, [%rd1380+16];
$L__BB11_78:
	ld.param.u64 	%rd1399, [_ZN3cub18CUB_300001_SM_10006detail19three_way_partition29DeviceThreeWayPartitionKernelINS2_10policy_hubIjiE10Policy1000EN6thrust24THRUST_300001_SM_1000_NS17counting_iteratorIjNS8_11use_defaultESA_SA_EEPjSC_NS8_16reverse_iteratorISC_EESC_NS0_13ScanTileStateImLb1EEENS0_21DispatchSegmentedSortILNS0_9SortOrderE0EjNS0_8NullTypeElSC_SC_NS1_14segmented_sort10policy_hubIjSJ_EEE22LargeSegmentsSelectorTENSN_22SmallSegmentsSelectorTEiNS2_19streaming_context_tIlEEEEvT0_T1_T2_T3_T4_T5_T6_T7_T8_iT9__param_2];
	ld.param.u64 	%rd1395, [_ZN3cub18CUB_300001_SM_10006detail19three_way_partition29DeviceThreeWayPartitionKernelINS2_10policy_hubIjiE10Policy1000EN6thrust24THRUST_300001_SM_1000_NS17counting_iteratorIjNS8_11use_defaultESA_SA_EEPjSC_NS8_16reverse_iteratorISC_EESC_NS0_13ScanTileStateImLb1EEENS0_21DispatchSegmentedSortILNS0_9SortOrderE0EjNS0_8NullTypeElSC_SC_NS1_14segmented_sort10policy_hubIjSJ_EEE22LargeSegmentsSelectorTENSN_22SmallSegmentsSelectorTEiNS2_19streaming_context_tIlEEEEvT0_T1_T2_T3_T4_T5_T6_T7_T8_iT9__param_1];
	shl.b32 	%r1689, %r1626, 2;
	add.s32 	%r74, %r1636, %r1689;
	ld.shared.u32 	%r75, [%r74];
	setp.ge.s32 	%p480, %r1626, %r16;
	cvt.u64.u32 	%rd1381, %r1626;
	add.s64 	%rd1382, %rd1412, %rd1381;
	cvta.to.global.u64 	%rd1383, %rd1395;
	shl.b64 	%rd1384, %rd1382, 2;
	add.s64 	%rd64, %rd1383, %rd1384;
	sub.s32 	%r1691, %r1626, %r16;
	cvt.s64.s32 	%rd1385, %r1691;
	add.s64 	%rd1386, %rd1413, %rd1385;
	cvta.to.global.u64 	%rd1387, %rd1399;
	shl.b64 	%rd1388, %rd1386, 2;
	add.s64 	%rd65, %rd1387, %rd1388;
	sub.s32 	%r1692, %r1626, %r17;
	cvt.s64.s32 	%rd1389, %r1692;
	add.s64 	%rd1390, %rd1414, %rd1389;
	shl.b64 	%rd1391, %rd1390, 2;
	sub.s64 	%rd66, %rd3, %rd1391;
	@%p480 bra 	$L__BB11_80;
	st.global.u32 	[%rd64], %r75;
	bra.uni 	$L__BB11_83;
$L__BB11_80:
	setp.ge.s32 	%p481, %r1626, %r17;
	@%p481 bra 	$L__BB11_82;
	st.global.u32 	[%rd65], %r75;
	bra.uni 	$L__BB11_83;
$L__BB11_82:
	st.global.u32 	[%rd66+-4], %r75;
$L__BB11_83:
	add.s32 	%r76, %r1626, 512;
	ld.shared.u32 	%r77, [%r74+2048];
	setp.lt.s32 	%p482, %r76, %r16;
	@%p482 bra 	$L__BB11_87;
	setp.lt.s32 	%p483, %r76, %r17;
	@%p483 bra 	$L__BB11_86;
	st.global.u32 	[%rd66+-2052], %r77;
	bra.uni 	$L__BB11_88;
$L__BB11_86:
	st.global.u32 	[%rd65+2048], %r77;
	bra.uni 	$L__BB11_88;
$L__BB11_87:
	st.global.u32 	[%rd64+2048], %r77;
$L__BB11_88:
	or.b32  	%r78, %r1626, 1024;
	ld.shared.u32 	%r79, [%r74+4096];
	setp.lt.s32 	%p484, %r78, %r16;
	@%p484 bra 	$L__BB11_92;
	setp.lt.s32 	%p485, %r78, %r17;
	@%p485 bra 	$L__BB11_91;
	st.global.u32 	[%rd66+-4100], %r79;
	bra.uni 	$L__BB11_93;
$L__BB11_91:
	st.global.u32 	[%rd65+4096], %r79;
	bra.uni 	$L__BB11_93;
$L__BB11_92:
	st.global.u32 	[%rd64+4096], %r79;
$L__BB11_93:
	add.s32 	%r80, %r1626, 1536;
	ld.shared.u32 	%r81, [%r74+6144];
	setp.lt.s32 	%p486, %r80, %r16;
	@%p486 bra 	$L__BB11_97;
	setp.lt.s32 	%p487, %r80, %r17;
	@%p487 bra 	$L__BB11_96;
	st.global.u32 	[%rd66+-6148], %r81;
	bra.uni 	$L__BB11_98;
$L__BB11_96:
	st.global.u32 	[%rd65+6144], %r81;
	bra.uni 	$L__BB11_98;
$L__BB11_97:
	st.global.u32 	[%rd64+6144], %r81;
$L__BB11_98:
	or.b32  	%r82, %r1626, 2048;
	ld.shared.u32 	%r83, [%r74+8192];
	setp.lt.s32 	%p488, %r82, %r16;
	@%p488 bra 	$L__BB11_102;
	setp.lt.s32 	%p489, %r82, %r17;
	@%p489 bra 	$L__BB11_101;
	st.global.u32 	[%rd66+-8196], %r83;
	bra.uni 	$L__BB11_103;
$L__BB11_101:
	st.global.u32 	[%rd65+8192], %r83;
	bra.uni 	$L__BB11_103;
$L__BB11_102:
	st.global.u32 	[%rd64+8192], %r83;
$L__BB11_103:
	add.s32 	%r84, %r1626, 2560;
	ld.shared.u32 	%r85, [%r74+10240];
	setp.lt.s32 	%p490, %r84, %r16;
	@%p490 bra 	$L__BB11_107;
	setp.lt.s32 	%p491, %r84, %r17;
	@%p491 bra 	$L__BB11_106;
	st.global.u32 	[%rd66+-10244], %r85;
	bra.uni 	$L__BB11_108;
$L__BB11_106:
	st.global.u32 	[%rd65+10240], %r85;
	bra.uni 	$L__BB11_108;
$L__BB11_107:
	st.global.u32 	[%rd64+10240], %r85;
$L__BB11_108:
	or.b32  	%r86, %r1626, 3072;
	ld.shared.u32 	%r87, [%r74+12288];
	setp.lt.s32 	%p492, %r86, %r16;
	@%p492 bra 	$L__BB11_112;
	setp.lt.s32 	%p493, %r86, %r17;
	@%p493 bra 	$L__BB11_111;
	st.global.u32 	[%rd66+-12292], %r87;
	bra.uni 	$L__BB11_113;
$L__BB11_111:
	st.global.u32 	[%rd65+12288], %r87;
	bra.uni 	$L__BB11_113;
$L__BB11_112:
	st.global.u32 	[%rd64+12288], %r87;
$L__BB11_113:
	add.s32 	%r88, %r1626, 3584;
	ld.shared.u32 	%r89, [%r74+14336];
	setp.lt.s32 	%p494, %r88, %r16;
	@%p494 bra 	$L__BB11_117;
	setp.lt.s32 	%p495, %r88, %r17;
	@%p495 bra 	$L__BB11_116;
	st.global.u32 	[%rd66+-14340], %r89;
	bra.uni 	$L__BB11_118;
$L__BB11_116:
	st.global.u32 	[%rd65+14336], %r89;
	bra.uni 	$L__BB11_118;
$L__BB11_117:
	st.global.u32 	[%rd64+14336], %r89;
$L__BB11_118:
	or.b32  	%r90, %r1626, 4096;
	ld.shared.u32 	%r91, [%r74+16384];
	setp.lt.s32 	%p496, %r90, %r16;
	@%p496 bra 	$L__BB11_122;
	setp.lt.s32 	%p497, %r90, %r17;
	@%p497 bra 	$L__BB11_121;
	st.global.u32 	[%rd66+-16388], %r91;
	bra.uni 	$L__BB11_123;
$L__BB11_121:
	st.global.u32 	[%rd65+16384], %r91;
	bra.uni 	$L__BB11_123;
$L__BB11_122:
	st.global.u32 	[%rd64+16384], %r91;
$L__BB11_123:
	add.s32 	%r92, %r1626, 4608;
	ld.shared.u32 	%r93, [%r74+18432];
	setp.lt.s32 	%p498, %r92, %r16;
	@%p498 bra 	$L__BB11_127;
	setp.lt.s32 	%p499, %r92, %r17;
	@%p499 bra 	$L__BB11_126;
	st.global.u32 	[%rd66+-18436], %r93;
	bra.uni 	$L__BB11_128;
$L__BB11_126:
	st.global.u32 	[%rd65+18432], %r93;
	bra.uni 	$L__BB11_128;
$L__BB11_127:
	st.global.u32 	[%rd64+18432], %r93;
$L__BB11_128:
	or.b32  	%r94, %r1626, 5120;
	ld.shared.u32 	%r95, [%r74+20480];
	setp.lt.s32 	%p500, %r94, %r16;
	@%p500 bra 	$L__BB11_132;
	setp.lt.s32 	%p501, %r94, %r17;
	@%p501 bra 	$L__BB11_131;
	st.global.u32 	[%rd66+-20484], %r95;
	bra.uni 	$L__BB11_677;
$L__BB11_131:
	st.global.u32 	[%rd65+20480], %r95;
	bra.uni 	$L__BB11_677;
$L__BB11_132:
	st.global.u32 	[%rd64+20480], %r95;
	bra.uni 	$L__BB11_677;
$L__BB11_133:
	ld.param.u8 	%rs15, [%rd1];
	setp.eq.s16 	%p289, %rs15, 0;
	ld.param.u32 	%r1132, [%rd1+8];
	selp.b32 	%r1133, %r1132, 0, %p289;
	mov.u32 	%r1134, %tid.x;
	mad.lo.s32 	%r1135, %r1134, 11, %r3;
	add.s32 	%r1136, %r1135, %r1;
	add.s32 	%r96, %r1136, %r1133;
	add.s32 	%r97, %r96, 1;
	add.s32 	%r98, %r96, 2;
	add.s32 	%r99, %r96, 3;
	add.s32 	%r100, %r96, 4;
	add.s32 	%r101, %r96, 5;
	add.s32 	%r102, %r96, 6;
	add.s32 	%r103, %r96, 7;
	add.s32 	%r104, %r96, 8;
	add.s32 	%r105, %r96, 9;
	add.s32 	%r106, %r96, 10;
	cvt.u64.u32 	%rd67, %r96;
	add.s64 	%rd897, %rd7, %rd67;
	shl.b64 	%rd898, %rd897, 2;
	add.s64 	%rd899, %rd6, %rd898;
	ld.global.u32 	%r1137, [%rd899];
	add.s64 	%rd900, %rd5, %rd898;
	ld.global.u32 	%r1138, [%rd900];
	sub.s32 	%r1139, %r1137, %r1138;
	cvt.u64.u32 	%rd901, %r1139;
	setp.lt.s64 	%p290, %rd4, %rd901;
	mov.b64 	%rd1415, 4294967296;
	@%p290 bra 	$L__BB11_135;
	add.s64 	%rd902, %rd309, %rd67;
	shl.b64 	%rd903, %rd902, 2;
	add.s64 	%rd904, %rd10, %rd903;
	ld.global.u32 	%r1140, [%rd904];
	add.s64 	%rd905, %rd9, %rd903;
	ld.global.u32 	%r1141, [%rd905];
	sub.s32 	%r1142, %r1140, %r1141;
	cvt.u64.u32 	%rd906, %r1142;
	setp.gt.s64 	%p291, %rd306, %rd906;
	selp.u64 	%rd1415, 1, 0, %p291;
$L__BB11_135:
	cvt.u64.u32 	%rd70, %r97;
	add.s64 	%rd908, %rd7, %rd70;
	shl.b64 	%rd909, %rd908, 2;
	add.s64 	%rd910, %rd6, %rd909;
	ld.global.u32 	%r1143, [%rd910];
	add.s64 	%rd911, %rd5, %rd909;
	ld.global.u32 	%r1144, [%rd911];
	sub.s32 	%r1145, %r1143, %r1144;
	cvt.u64.u32 	%rd912, %r1145;
	setp.lt.s64 	%p292, %rd4, %rd912;
	mov.b64 	%rd1416, 4294967296;
	@%p292 bra 	$L__BB11_137;
	add.s64 	%rd913, %rd309, %rd70;
	shl.b64 	%rd914, %rd913, 2;
	add.s64 	%rd915, %rd10, %rd914;
	ld.global.u32 	%r1146, [%rd915];
	add.s64 	%rd916, %rd9, %rd914;
	ld.global.u32 	%r1147, [%rd916];
	sub.s32 	%r1148, %r1146, %r1147;
	cvt.u64.u32 	%rd917, %r1148;
	setp.gt.s64 	%p293, %rd306, %rd917;
	selp.u64 	%rd1416, 1, 0, %p293;
$L__BB11_137:
	cvt.u64.u32 	%rd73, %r98;
	add.s64 	%rd919, %rd7, %rd73;
	shl.b64 	%rd920, %rd919, 2;
	add.s64 	%rd921, %rd6, %rd920;
	ld.global.u32 	%r1149, [%rd921];
	add.s64 	%rd922, %rd5, %rd920;
	ld.global.u32 	%r1150, [%rd922];
	sub.s32 	%r1151, %r1149, %r1150;
	cvt.u64.u32 	%rd923, %r1151;
	setp.lt.s64 	%p294, %rd4, %rd923;
	mov.b64 	%rd1417, 4294967296;
	@%p294 bra 	$L__BB11_139;
	add.s64 	%rd924, %rd309, %rd73;
	shl.b64 	%rd925, %rd924, 2;
	add.s64 	%rd926, %rd10, %rd925;
	ld.global.u32 	%r1152, [%rd926];
	add.s64 	%rd927, %rd9, %rd925;
	ld.global.u32 	%r1153, [%rd927];
	sub.s32 	%r1154, %r1152, %r1153;
	cvt.u64.u32 	%rd928, %r1154;
	setp.gt.s64 	%p295, %rd306, %rd928;
	selp.u64 	%rd1417, 1, 0, %p295;
$L__BB11_139:
	cvt.u64.u32 	%rd76, %r99;
	add.s64 	%rd930, %rd7, %rd76;
	shl.b64 	%rd931, %rd930, 2;
	add.s64 	%rd932, %rd6, %rd931;
	ld.global.u32 	%r1155, [%rd932];
	add.s64 	%rd933, %rd5, %rd931;
	ld.global.u32 	%r1156, [%rd933];
	sub.s32 	%r1157, %r1155, %r1156;
	cvt.u64.u32 	%rd934, %r1157;
	setp.lt.s64 	%p296, %rd4, %rd934;
	mov.b64 	%rd1418, 4294967296;
	@%p296 bra 	$L__BB11_141;
	add.s64 	%rd935, %rd309, %rd76;
	shl.b64 	%rd936, %rd935, 2;
	add.s64 	%rd937, %rd10, %rd936;
	ld.global.u32 	%r1158, [%rd937];
	add.s64 	%rd938, %rd9, %rd936;
	ld.global.u32 	%r1159, [%rd938];
	sub.s32 	%r1160, %r1158, %r1159;
	cvt.u64.u32 	%rd939, %r1160;
	setp.gt.s64 	%p297, %rd306, %rd939;
	selp.u64 	%rd1418, 1, 0, %p297;
$L__BB11_141:
	cvt.u64.u32 	%rd79, %r100;
	add.s64 	%rd941, %rd7, %rd79;
	shl.b64 	%rd942, %rd941, 2;
	add.s64 	%rd943, %rd6, %rd942;
	ld.global.u32 	%r1161, [%rd943];
	add.s64 	%rd944, %rd5, %rd942;
	ld.global.u32 	%r1162, [%rd944];
	sub.s32 	%r1163, %r1161, %r1162;
	cvt.u64.u32 	%rd945, %r1163;
	setp.lt.s64 	%p298, %rd4, %rd945;
	mov.b64 	%rd1419, 4294967296;
	@%p298 bra 	$L__BB11_143;
	add.s64 	%rd946, %rd309, %rd79;
	shl.b64 	%rd947, %rd946, 2;
	add.s64 	%rd948, %rd10, %rd947;
	ld.global.u32 	%r1164, [%rd948];
	add.s64 	%rd949, %rd9, %rd947;
	ld.global.u32 	%r1165, [%rd949];
	sub.s32 	%r1166, %r1164, %r1165;
	cvt.u64.u32 	%rd950, %r1166;
	setp.gt.s64 	%p299, %rd306, %rd950;
	selp.u64 	%rd1419, 1, 0, %p299;
$L__BB11_143:
	cvt.u64.u32 	%rd82, %r101;
	add.s64 	%rd952, %rd7, %rd82;
	shl.b64 	%rd953, %rd952, 2;
	add.s64 	%rd954, %rd6, %rd953;
	ld.global.u32 	%r1167, [%rd954];
	add.s64 	%rd955, %rd5, %rd953;
	ld.global.u32 	%r1168, [%rd955];
	sub.s32 	%r1169, %r1167, %r1168;
	cvt.u64.u32 	%rd956, %r1169;
	setp.lt.s64 	%p300, %rd4, %rd956;
	mov.b64 	%rd1420, 4294967296;
	@%p300 bra 	$L__BB11_145;
	add.s64 	%rd957, %rd309, %rd82;
	shl.b64 	%rd958, %rd957, 2;
	add.s64 	%rd959, %rd10, %rd958;
	ld.global.u32 	%r1170, [%rd959];
	add.s64 	%rd960, %rd9, %rd958;
	ld.global.u32 	%r1171, [%rd960];
	sub.s32 	%r1172, %r1170, %r1171;
	cvt.u64.u32 	%rd961, %r1172;
	setp.gt.s64 	%p301, %rd306, %rd961;
	selp.u64 	%rd1420, 1, 0, %p301;
$L__BB11_145:
	cvt.u64.u32 	%rd85, %r102;
	add.s64 	%rd963, %rd7, %rd85;
	shl.b64 	%rd964, %rd963, 2;
	add.s64 	%rd965, %rd6, %rd964;
	ld.global.u32 	%r1173, [%rd965];
	add.s64 	%rd966, %rd5, %rd964;
	ld.global.u32 	%r1174, [%rd966];
	sub.s32 	%r1175, %r1173, %r1174;
	cvt.u64.u32 	%rd967, %r1175;
	setp.lt.s64 	%p302, %rd4, %rd967;
	mov.b64 	%rd1421, 4294967296;
	@%p302 bra 	$L__BB11_147;
	add.s64 	%rd968, %rd309, %rd85;
	shl.b64 	%rd969, %rd968, 2;
	add.s64 	%rd970, %rd10, %rd969;
	ld.global.u32 	%r1176, [%rd970];
	add.s64 	%rd971, %rd9, %rd969;
	ld.global.u32 	%r1177, [%rd971];
	sub.s32 	%r1178, %r1176, %r1177;
	cvt.u64.u32 	%rd972, %r1178;
	setp.gt.s64 	%p303, %rd306, %rd972;
	selp.u64 	%rd1421, 1, 0, %p303;
$L__BB11_147:
	cvt.u64.u32 	%rd88, %r103;
	add.s64 	%rd974, %rd7, %rd88;
	shl.b64 	%rd975, %rd974, 2;
	add.s64 	%rd976, %rd6, %rd975;
	ld.global.u32 	%r1179, [%rd976];
	add.s64 	%rd977, %rd5, %rd975;
	ld.global.u32 	%r1180, [%rd977];
	sub.s32 	%r1181, %r1179, %r1180;
	cvt.u64.u32 	%rd978, %r1181;
	setp.lt.s64 	%p304, %rd4, %rd978;
	mov.b64 	%rd1422, 4294967296;
	@%p304 bra 	$L__BB11_149;
	add.s64 	%rd979, %rd309, %rd88;
	shl.b64 	%rd980, %rd979, 2;
	add.s64 	%rd981, %rd10, %rd980;
	ld.global.u32 	%r1182, [%rd981];
	add.s64 	%rd982, %rd9, %rd980;
	ld.global.u32 	%r1183, [%rd982];
	sub.s32 	%r1184, %r1182, %r1183;
	cvt.u64.u32 	%rd983, %r1184;
	setp.gt.s64 	%p305, %rd306, %rd983;
	selp.u64 	%rd1422, 1, 0, %p305;
$L__BB11_149:
	cvt.u64.u32 	%rd91, %r104;
	add.s64 	%rd985, %rd7, %rd91;
	shl.b64 	%rd986, %rd985, 2;
	add.s64 	%rd987, %rd6, %rd986;
	ld.global.u32 	%r1185, [%rd987];
	add.s64 	%rd988, %rd5, %rd986;
	ld.global.u32 	%r1186, [%rd988];
	sub.s32 	%r1187, %r1185, %r1186;
	cvt.u64.u32 	%rd989, %r1187;
	setp.lt.s64 	%p306, %rd4, %rd989;
	mov.b64 	%rd1423, 4294967296;
	@%p306 bra 	$L__BB11_151;
	add.s64 	%rd990, %rd309, %rd91;
	shl.b64 	%rd991, %rd990, 2;
	add.s64 	%rd992, %rd10, %rd991;
	ld.global.u32 	%r1188, [%rd992];
	add.s64 	%rd993, %rd9, %rd991;
	ld.global.u32 	%r1189, [%rd993];
	sub.s32 	%r1190, %r1188, %r1189;
	cvt.u64.u32 	%rd994, %r1190;
	setp.gt.s64 	%p307, %rd306, %rd994;
	selp.u64 	%rd1423, 1, 0, %p307;
$L__BB11_151:
	cvt.u64.u32 	%rd95, %r105;
	add.s64 	%rd996, %rd7, %rd95;
	shl.b64 	%rd997, %rd996, 2;
	add.s64 	%rd998, %rd6, %rd997;
	ld.global.u32 	%r1191, [%rd998];
	add.s64 	%rd999, %rd5, %rd997;
	ld.global.u32 	%r1192, [%rd999];
	sub.s32 	%r1193, %r1191, %r1192;
	cvt.u64.u32 	%rd1000, %r1193;
	setp.lt.s64 	%p308, %rd4, %rd1000;
	mov.b64 	%rd1424, 4294967296;
	@%p308 bra 	$L__BB11_153;
	add.s64 	%rd1001, %rd309, %rd95;
	shl.b64 	%rd1002, %rd1001, 2;
	add.s64 	%rd1003, %rd10, %rd1002;
	ld.global.u32 	%r1194, [%rd1003];
	add.s64 	%rd1004, %rd9, %rd1002;
	ld.global.u32 	%r1195, [%rd1004];
	sub.s32 	%r1196, %r1194, %r1195;
	cvt.u64.u32 	%rd1005, %r1196;
	setp.gt.s64 	%p309, %rd306, %rd1005;
	selp.u64 	%rd1424, 1, 0, %p309;
$L__BB11_153:
	cvt.u64.u32 	%rd98, %r106;
	add.s64 	%rd1007, %rd7, %rd98;
	shl.b64 	%rd1008, %rd1007, 2;
	add.s64 	%rd1009, %rd6, %rd1008;
	ld.global.u32 	%r1197, [%rd1009];
	add.s64 	%rd1010, %rd5, %rd1008;
	ld.global.u32 	%r1198, [%rd1010];
	sub.s32 	%r1199, %r1197, %r1198;
	cvt.u64.u32 	%rd1011, %r1199;
	setp.lt.s64 	%p310, %rd4, %rd1011;
	mov.b64 	%rd1425, 4294967296;
	@%p310 bra 	$L__BB11_155;
	add.s64 	%rd1012, %rd309, %rd98;
	shl.b64 	%rd1013, %rd1012, 2;
	add.s64 	%rd1014, %rd10, %rd1013;
	ld.global.u32 	%r1200, [%rd1014];
	add.s64 	%rd1015, %rd9, %rd1013;
	ld.global.u32 	%r1201, [%rd1015];
	sub.s32 	%r1202, %r1200, %r1201;
	cvt.u64.u32 	%rd1016, %r1202;
	setp.gt.s64 	%p311, %rd306, %rd1016;
	selp.u64 	%rd1425, 1, 0, %p311;
$L__BB11_155:
	bar.sync 	0;
	add.s64 	%rd101, %rd1416, %rd1415;
	add.s64 	%rd102, %rd1417, %rd101;
	add.s64 	%rd103, %rd1418, %rd102;
	add.s64 	%rd104, %rd1419, %rd103;
	add.s64 	%rd105, %rd1420, %rd104;
	add.s64 	%rd106, %rd1421, %rd105;
	add.s64 	%rd107, %rd1422, %rd106;
	add.s64 	%rd108, %rd1423, %rd107;
	add.s64 	%rd109, %rd1424, %rd108;
	add.s64 	%rd1017, %rd1425, %rd109;
	mov.b64 	{%r1205, %r1210}, %rd1017;
	// begin inline asm
	mov.u32 %r1203, %laneid;
	// end inline asm
	mov.b32 	%r1211, 1;
	mov.b32 	%r1252, 0;
	mov.b32 	%r1253, -1;
	// begin inline asm
	shfl.sync.up.b32 %r1204, %r1205, %r1211, %r1252, %r1253;
	// end inline asm
	// begin inline asm
	shfl.sync.up.b32 %r1209, %r1210, %r1211, %r1252, %r1253;
	// end inline asm
	mov.b64 	%rd1018, {%r1204, %r1209};
	setp.lt.s32 	%p312, %r1203, 1;
	selp.b64 	%rd1019, 0, %rd1018, %p312;
	add.s64 	%rd1020, %rd1019, %rd1017;
	mov.b64 	{%r1215, %r1220}, %rd1020;
	mov.b32 	%r1221, 2;
	// begin inline asm
	shfl.sync.up.b32 %r1214, %r1215, %r1221, %r1252, %r1253;
	// end inline asm
	// begin inline asm
	shfl.sync.up.b32 %r1219, %r1220, %r1221, %r1252, %r1253;
	// end inline asm
	mov.b64 	%rd1021, {%r1214, %r1219};
	setp.lt.s32 	%p313, %r1203, 2;
	selp.b64 	%rd1022, 0, %rd1021, %p313;
	add.s64 	%rd1023, %rd1022, %rd1020;
	mov.b64 	{%r1225, %r1230}, %rd1023;
	mov.b32 	%r1231, 4;
	// begin inline asm
	shfl.sync.up.b32 %r1224, %r1225, %r1231, %r1252, %r1253;
	// end inline asm
	// begin inline asm
	shfl.sync.up.b32 %r1229, %r1230, %r1231, %r1252, %r1253;
	// end inline asm
	mov.b64 	%rd1024, {%r1224, %r1229};
	setp.lt.s32 	%p314, %r1203, 4;
	selp.b64 	%rd1025, 0, %rd1024, %p314;
	add.s64 	%rd1026, %rd1025, %rd1023;
	mov.b64 	{%r1235, %r1240}, %rd1026;
	mov.b32 	%r1241, 8;
	// begin inline asm
	shfl.sync.up.b32 %r1234, %r1235, %r1241, %r1252, %r1253;
	// end inline asm
	// begin inline asm
	shfl.sync.up.b32 %r1239, %r1240, %r1241, %r1252, %r1253;
	// end inline asm
	mov.b64 	%rd1027, {%r1234, %r1239};
	setp.lt.s32 	%p315, %r1203, 8;
	selp.b64 	%rd1028, 0, %rd1027, %p315;
	add.s64 	%rd1029, %rd1028, %rd1026;
	mov.b64 	{%r1245, %r1250}, %rd1029;
	mov.b32 	%r1251, 16;
	// begin inline asm
	shfl.sync.up.b32 %r1244, %r1245, %r1251, %r1252, %r1253;
	// end inline asm
	// begin inline asm
	shfl.sync.up.b32 %r1249, %r1250, %r1251, %r1252, %r1253;
	// end inline asm
	mov.b64 	%rd1030, {%r1244, %r1249};
	setp.lt.s32 	%p316, %r1203, 16;
	selp.b64 	%rd1031, 0, %rd1030, %p316;
	add.s64 	%rd110, %rd1031, %rd1029;
	setp.ne.s32 	%p317, %r1203, 31;
	@%p317 bra 	$L__BB11_157;
	mov.u32 	%r1254, %tid.x;
	shr.u32 	%r1255, %r1254, 2;
	and.b32  	%r1256, %r1255, 248;
	mov.u32 	%r1257, _ZZN3cub18CUB_300001_SM_10006detail19three_way_partition29DeviceThreeWayPartitionKernelINS2_10policy_hubIjiE10Policy1000EN6thrust24THRUST_300001_SM_1000_NS17counting_iteratorIjNS8_11use_defaultESA_SA_EEPjSC_NS8_16reverse_iteratorISC_EESC_NS0_13ScanTileStateImLb1EEENS0_21DispatchSegmentedSortILNS0_9SortOrderE0EjNS0_8NullTypeElSC_SC_NS1_14segmented_sort10policy_hubIjSJ_EEE22LargeSegmentsSelectorTENSN_22SmallSegmentsSelectorTEiNS2_19streaming_context_tIlEEEEvT0_T1_T2_T3_T4_T5_T6_T7_T8_iT9_E12temp_storage;
	add.s32 	%r1258, %r1257, %r1256;
	st.shared.u64 	[%r1258], %rd110;
$L__BB11_157:
	add.s64 	%rd1032, %rd1425, %rd109;
	sub.s64 	%rd1033, %rd110, %rd1032;
	bar.sync 	0;
	ld.shared.v2.u64 	{%rd1034, %rd1035}, [_ZZN3cub18CUB_300001_SM_10006detail19three_way_partition29DeviceThreeWayPartitionKernelINS2_10policy_hubIjiE10Policy1000EN6thrust24THRUST_300001_SM_1000_NS17counting_iteratorIjNS8_11use_defaultESA_SA_EEPjSC_NS8_16reverse_iteratorISC_EESC_NS0_13ScanTileStateImLb1EEENS0_21DispatchSegmentedSortILNS0_9SortOrderE0EjNS0_8NullTypeElSC_SC_NS1_14segmented_sort10policy_hubIjSJ_EEE22LargeSegmentsSelectorTENSN_22SmallSegmentsSelectorTEiNS2_19streaming_context_tIlEEEEvT0_T1_T2_T3_T4_T5_T6_T7_T8_iT9_E12temp_storage];
	mov.u32 	%r1259, %tid.x;
	shr.u32 	%r1260, %r1259, 5;
	add.s64 	%rd1036, %rd1035, %rd1034;
	setp.eq.s32 	%p318, %r1260, 2;
	selp.b64 	%rd1037, %rd1036, %rd1034, %p318;
	ld.shared.v2.u64 	{%rd1038, %rd1039}, [_ZZN3cub18CUB_300001_SM_10006detail19three_way_partition29DeviceThreeWayPartitionKernelINS2_10policy_hubIjiE10Policy1000EN6thrust24THRUST_300001_SM_1000_NS17counting_iteratorIjNS8_11use_defaultESA_SA_EEPjSC_NS8_16reverse_iteratorISC_EESC_NS0_13ScanTileStateImLb1EEENS0_21DispatchSegmentedSortILNS0_9SortOrderE0EjNS0_8NullTypeElSC_SC_NS1_14segmented_sort10policy_hubIjSJ_EEE22LargeSegmentsSelectorTENSN_22SmallSegmentsSelectorTEiNS2_19streaming_context_tIlEEEEvT0_T1_T2_T3_T4_T5_T6_T7_T8_iT9_E12temp_storage+16];
	add.s64 	%rd1040, %rd1036, %rd1038;
	setp.eq.s32 	%p319, %r1260, 3;
	selp.b64 	%rd1041, %rd1040, %rd1037, %p319;
	add.s64 	%rd1042, %rd1040, %rd1039;
	setp.eq.s32 	%p320, %r1260, 4;
	selp.b64 	%rd1043, %rd1042, %rd1041, %p320;
	ld.shared.v2.u64 	{%rd1044, %rd1045}, [_ZZN3cub18CUB_300001_SM_10006detail19three_way_partition29DeviceThreeWayPartitionKernelINS2_10policy_hubIjiE10Policy1000EN6thrust24THRUST_300001_SM_1000_NS17counting_iteratorIjNS8_11use_defaultESA_SA_EEPjSC_NS8_16reverse_iteratorISC_EESC_NS0_13ScanTileStateImLb1EEENS0_21DispatchSegmentedSortILNS0_9SortOrderE0EjNS0_8NullTypeElSC_SC_NS1_14segmented_sort10policy_hubIjSJ_EEE22LargeSegmentsSelectorTENSN_22SmallSegmentsSelectorTEiNS2_19streaming_context_tIlEEEEvT0_T1_T2_T3_T4_T5_T6_T7_T8_iT9_E12temp_storage+32];
	add.s64 	%rd1046, %rd1042, %rd1044;
	setp.eq.s32 	%p321, %r1260, 5;
	selp.b64 	%rd1047, %rd1046, %rd1043, %p321;
	add.s64 	%rd1048, %rd1046, %rd1045;
	setp.eq.s32 	%p322, %r1260, 6;
	selp.b64 	%rd1049, %rd1048, %rd1047, %p322;
	ld.shared.v2.u64 	{%rd1050, %rd1051}, [_ZZN3cub18CUB_300001_SM_10006detail19three_way_partition29DeviceThreeWayPartitionKernelINS2_10policy_hubIjiE10Policy1000EN6thrust24THRUST_300001_SM_1000_NS17counting_iteratorIjNS8_11use_defaultESA_SA_EEPjSC_NS8_16reverse_iteratorISC_EESC_NS0_13ScanTileStateImLb1EEENS0_21DispatchSegmentedSortILNS0_9SortOrderE0EjNS0_8NullTypeElSC_SC_NS1_14segmented_sort10policy_hubIjSJ_EEE22LargeSegmentsSelectorTENSN_22SmallSegmentsSelectorTEiNS2_19streaming_context_tIlEEEEvT0_T1_T2_T3_T4_T5_T6_T7_T8_iT9_E12temp_storage+48];
	add.s64 	%rd1052, %rd1048, %rd1050;
	setp.eq.s32 	%p323, %r1260, 7;
	selp.b64 	%rd1053, %rd1052, %rd1049, %p323;
	add.s64 	%rd1054, %rd1052, %rd1051;
	setp.eq.s32 	%p324, %r1260, 8;
	selp.b64 	%rd1055, %rd1054, %rd1053, %p324;
	ld.shared.v2.u64 	{%rd1056, %rd1057}, [_ZZN3cub18CUB_300001_SM_10006detail19three_way_partition29DeviceThreeWayPartitionKernelINS2_10policy_hubIjiE10Policy1000EN6thrust24THRUST_300001_SM_1000_NS17counting_iteratorIjNS8_11use_defaultESA_SA_EEPjSC_NS8_16reverse_iteratorISC_EESC_NS0_13ScanTileStateImLb1EEENS0_21DispatchSegmentedSortILNS0_9SortOrderE0EjNS0_8NullTypeElSC_SC_NS1_14segmented_sort10policy_hubIjSJ_EEE22LargeSegmentsSelectorTENSN_22SmallSegmentsSelectorTEiNS2_19streaming_context_tIlEEEEvT0_T1_T2_T3_T4_T5_T6_T7_T8_iT9_E12temp_storage+64];
	add.s64 	%rd1058, %rd1054, %rd1056;
	setp.eq.s32 	%p325, %r1260, 9;
	selp.b64 	%rd1059, %rd1058, %rd1055, %p325;
	add.s64 	%rd1060, %rd1058, %rd1057;
	setp.eq.s32 	%p326, %r1260, 10;
	selp.b64 	%rd1061, %rd1060, %rd1059, %p326;
	ld.shared.v2.u64 	{%rd1062, %rd1063}, [_ZZN3cub18CUB_300001_SM_10006detail19three_way_partition29DeviceThreeWayPartitionKernelINS2_10policy_hubIjiE10Policy1000EN6thrust24THRUST_300001_SM_1000_NS17counting_iteratorIjNS8_11use_defaultESA_SA_EEPjSC_NS8_16reverse_iteratorISC_EESC_NS0_13ScanTileStateImLb1EEENS0_21DispatchSegmentedSortILNS0_9SortOrderE0EjNS0_8NullTypeElSC_SC_NS1_14segmented_sort10policy_hubIjSJ_EEE22LargeSegmentsSelectorTENSN_22SmallSegmentsSelectorTEiNS2_19streaming_context_tIlEEEEvT0_T1_T2_T3_T4_T5_T6_T7_T8_iT9_E12temp_storage+80];
	add.s64 	%rd1064, %rd1060, %rd1062;
	setp.eq.s32 	%p327, %r1260, 11;
	selp.b64 	%rd1065, %rd1064, %rd1061, %p327;
	add.s64 	%rd1066, %rd1064, %rd1063;
	setp.eq.s32 	%p328, %r1260, 12;
	selp.b64 	%rd1067, %rd1066, %rd1065, %p328;
	ld.shared.v2.u64 	{%rd1068, %rd1069}, [_ZZN3cub18CUB_300001_SM_10006detail19three_way_partition29DeviceThreeWayPartitionKernelINS2_10policy_hubIjiE10Policy1000EN6thrust24THRUST_300001_SM_1000_NS17counting_iteratorIjNS8_11use_defaultESA_SA_EEPjSC_NS8_16reverse_iteratorISC_EESC_NS0_13ScanTileStateImLb1EEENS0_21DispatchSegmentedSortILNS0_9SortOrderE0EjNS0_8NullTypeElSC_SC_NS1_14segmented_sort10policy_hubIjSJ_EEE22LargeSegmentsSelectorTENSN_22SmallSegmentsSelectorTEiNS2_19streaming_context_tIlEEEEvT0_T1_T2_T3_T4_T5_T6_T7_T8_iT9_E12temp_storage+96];
	add.s64 	%rd1070, %rd1066, %rd1068;
	setp.eq.s32 	%p329, %r1260, 13;
	selp.b64 	%rd1071, %rd1070, %rd1067, %p329;
	add.s64 	%rd1072, %rd1070, %rd1069;
	setp.eq.s32 	%p330, %r1260, 14;
	selp.b64 	%rd1073, %rd1072, %rd1071, %p330;
	ld.shared.v2.u64 	{%rd1074, %rd1075}, [_ZZN3cub18CUB_300001_SM_10006detail19three_way_partition29DeviceThreeWayPartitionKernelINS2_10policy_hubIjiE10Policy1000EN6thrust24THRUST_300001_SM_1000_NS17counting_iteratorIjNS8_11use_defaultESA_SA_EEPjSC_NS8_16reverse_iteratorISC_EESC_NS0_13ScanTileStateImLb1EEENS0_21DispatchSegmentedSortILNS0_9SortOrderE0EjNS0_8NullTypeElSC_SC_NS1_14segmented_sort10policy_hubIjSJ_EEE22LargeSegmentsSelectorTENSN_22SmallSegmentsSelectorTEiNS2_19streaming_context_tIlEEEEvT0_T1_T2_T3_T4_T5_T6_T7_T8_iT9_E12temp_storage+112];
	add.s64 	%rd1076, %rd1072, %rd1074;
	setp.eq.s32 	%p331, %r1260, 15;
	selp.b64 	%rd1077, %rd1076, %rd1073, %p331;
	add.s64 	%rd111, %rd1076, %rd1075;
	setp.gt.u32 	%p332, %r1259, 31;
	setp.lt.u32 	%p333, %r1259, 32;
	setp.eq.s32 	%p334, %r1203, 0;
	selp.b64 	%rd1078, 0, %rd1033, %p334;
	add.s64 	%rd1432, %rd1077, %rd1078;
	selp.b64 	%rd113, %rd1033, %rd1432, %p333;
	@%p332 bra 	$L__BB11_173;
	mov.u32 	%r1261, %tid.x;
	setp.ne.s32 	%p335, %r1261, 0;
	mov.u32 	%r1262, %ctaid.x;
	mul.wide.u32 	%rd1079, %r1262, 16;
	add.s64 	%rd114, %rd2, %rd1079;
	@%p335 bra 	$L__BB11_160;
	st.shared.u64 	[_ZZN3cub18CUB_300001_SM_10006detail19three_way_partition29DeviceThreeWayPartitionKernelINS2_10policy_hubIjiE10Policy1000EN6thrust24THRUST_300001_SM_1000_NS17counting_iteratorIjNS8_11use_defaultESA_SA_EEPjSC_NS8_16reverse_iteratorISC_EESC_NS0_13ScanTileStateImLb1EEENS0_21DispatchSegmentedSortILNS0_9SortOrderE0EjNS0_8NullTypeElSC_SC_NS1_14segmented_sort10policy_hubIjSJ_EEE22LargeSegmentsSelectorTENSN_22SmallSegmentsSelectorTEiNS2_19streaming_context_tIlEEEEvT0_T1_T2_T3_T4_T5_T6_T7_T8_iT9_E12temp_storage+184], %rd111;
	add.s64 	%rd1080, %rd114, 512;
	mov.b64 	%rd1081, 100;
	// begin inline asm
	st.relaxed.gpu.v2.u64 [%rd1080], {%rd1081, %rd111};
	// end inline asm
$L__BB11_160:
	mov.u32 	%r1720, %ctaid.x;
	mov.u32 	%r1265, %tid.x;
	mov.b32 	%r1263, 840;
	// begin inline asm
	nanosleep.u32 %r1263;
	// end inline asm
	mul.wide.u32 	%rd1086, %r1265, 16;
	xor.b64  	%rd1087, %rd1086, -16;
	add.s64 	%rd1088, %rd114, %rd1087;
	add.s64 	%rd1085, %rd1088, 512;
	// begin inline asm
	ld.relaxed.gpu.v2.u64 {%rd1430, %rd1427}, [%rd1085];
	// end inline asm
	mov.b32 	%r1716, 36;
$L__BB11_161:
	setp.eq.s64 	%p336, %rd1430, 99;
	mov.b32 	%r1266, -1;
	vote.sync.any.pred 	%p337, %p336, %r1266;
	not.pred 	%p338, %p337;
	@%p338 bra 	$L__BB11_163;
	mul.lo.s32 	%r1496, %r1720, 16807;
	and.b32  	%r1720, %r1496, 2147483647;
	add.s32 	%r1497, %r1716, 1;
	rem.u32 	%r1495, %r1720, %r1497;
	// begin inline asm
	nanosleep.u32 %r1495;
	// end inline asm
	shr.u32 	%r1716, %r1716, 1;
	mov.u32 	%r1498, %tid.x;
	mul.wide.u32 	%rd1172, %r1498, 16;
	xor.b64  	%rd1173, %rd1172, -16;
	add.s64 	%rd1174, %rd114, %rd1173;
	add.s64 	%rd1171, %rd1174, 512;
	// begin inline asm
	ld.relaxed.gpu.v2.u64 {%rd1430, %rd1427}, [%rd1171];
	// end inline asm
	bra.uni 	$L__BB11_161;
$L__BB11_163:
	setp.eq.s64 	%p339, %rd1430, 101;
	mov.b32 	%r1318, -1;
	vote.sync.ballot.b32 	%r1320, %p339, %r1318;
	// begin inline asm
	mov.u32 %r1268, %lanemask_ge;
	// end inline asm
	and.b32  	%r1321, %r1320, %r1268;
	or.b32  	%r1322, %r1321, -2147483648;
	add.s32 	%r1323, %r1322, -1;
	not.b32 	%r1324, %r1322;
	and.b32  	%r1325, %r1324, %r1323;
	popc.b32 	%r1272, %r1325;
	mov.b64 	{%r1270, %r1275}, %rd1427;
	mov.b32 	%r1276, 1;
	// begin inline asm
	shfl.sync.down.b32 %r1269, %r1270, %r1276, %r1272, %r1318;
	// end inline asm
	// begin inline asm
	shfl.sync.down.b32 %r1274, %r1275, %r1276, %r1272, %r1318;
	// end inline asm
	mov.b64 	%rd1089, {%r1269, %r1274};
	setp.lt.s32 	%p341, %r1203, %r1272;
	selp.b64 	%rd1090, %rd1089, 0, %p341;
	add.s64 	%rd1091, %rd1090, %rd1427;
	mov.b64 	{%r1280, %r1285}, %rd1091;
	mov.b32 	%r1286, 2;
	// begin inline asm
	shfl.sync.down.b32 %r1279, %r1280, %r1286, %r1272, %r1318;
	// end inline asm
	// begin inline asm
	shfl.sync.down.b32 %r1284, %r1285, %r1286, %r1272, %r1318;
	// end inline asm
	mov.b64 	%rd1092, {%r1279, %r1284};
	add.s32 	%r1326, %r1203, 2;
	setp.gt.s32 	%p342, %r1326, %r1272;
	selp.b64 	%rd1093, 0, %rd1092, %p342;
	add.s64 	%rd1094, %rd1093, %rd1091;
	mov.b64 	{%r1290, %r1295}, %rd1094;
	mov.b32 	%r1296, 4;
	// begin inline asm
	shfl.sync.down.b32 %r1289, %r1290, %r1296, %r1272, %r1318;
	// end inline asm
	// begin inline asm
	shfl.sync.down.b32 %r1294, %r1295, %r1296, %r1272, %r1318;
	// end inline asm
	mov.b64 	%rd1095, {%r1289, %r1294};
	add.s32 	%r1327, %r1203, 4;
	setp.gt.s32 	%p343, %r1327, %r1272;
	selp.b64 	%rd1096, 0, %rd1095, %p343;
	add.s64 	%rd1097, %rd1096, %rd1094;
	mov.b64 	{%r1300, %r1305}, %rd1097;
	mov.b32 	%r1306, 8;
	// begin inline asm
	shfl.sync.down.b32 %r1299, %r1300, %r1306, %r1272, %r1318;
	// end inline asm
	// begin inline asm
	shfl.sync.down.b32 %r1304, %r1305, %r1306, %r1272, %r1318;
	// end inline asm
	mov.b64 	%rd1098, {%r1299, %r1304};
	add.s32 	%r1328, %r1203, 8;
	setp.gt.s32 	%p344, %r1328, %r1272;
	selp.b64 	%rd1099, 0, %rd1098, %p344;
	add.s64 	%rd1100, %rd1099, %rd1097;
	mov.b64 	{%r1310, %r1315}, %rd1100;
	mov.b32 	%r1316, 16;
	// begin inline asm
	shfl.sync.down.b32 %r1309, %r1310, %r1316, %r1272, %r1318;
	// end inline asm
	// begin inline asm
	shfl.sync.down.b32 %r1314, %r1315, %r1316, %r1272, %r1318;
	// end inline asm
	mov.b64 	%rd1101, {%r1309, %r1314};
	add.s32 	%r1329, %r1203, 16;
	setp.gt.s32 	%p345, %r1329, %r1272;
	selp.b64 	%rd1102, 0, %rd1101, %p345;
	add.s64 	%rd1428, %rd1102, %rd1100;
	add.s64 	%rd124, %rd2, 512;
	mov.u32 	%r1330, %tid.x;
	not.b32 	%r1331, %r1330;
	mov.u32 	%r1332, %ctaid.x;
	add.s32 	%r1719, %r1332, %r1331;
	mov.b32 	%r1718, 36;
$L__BB11_164:
	setp.ne.s64 	%p346, %rd1430, 101;
	mov.b32 	%r1333, -1;
	vote.sync.all.pred 	%p347, %p346, %r1333;
	not.pred 	%p348, %p347;
	@%p348 bra 	$L__BB11_169;
	shr.u32 	%r1718, %r1718, 1;
	mul.wide.s32 	%rd1147, %r1719, 16;
	add.s64 	%rd1148, %rd124, %rd1147;
	add.s64 	%rd1146, %rd1148, -512;
	// begin inline asm
	ld.relaxed.gpu.v2.u64 {%rd1430, %rd1431}, [%rd1146];
	// end inline asm
	mov.u32 	%r1721, %r1718;
$L__BB11_166:
	setp.eq.s64 	%p399, %rd1430, 99;
	mov.b32 	%r1430, -1;
	vote.sync.any.pred 	%p400, %p399, %r1430;
	not.pred 	%p401, %p400;
	@%p401 bra 	$L__BB11_168;
	mul.lo.s32 	%r1493, %r1720, 16807;
	and.b32  	%r1720, %r1493, 2147483647;
	add.s32 	%r1494, %r1721, 1;
	rem.u32 	%r1492, %r1720, %r1494;
	// begin inline asm
	nanosleep.u32 %r1492;
	// end inline asm
	shr.u32 	%r1721, %r1721, 1;
	mul.wide.s32 	%rd1167, %r1719, 16;
	add.s64 	%rd1168, %rd124, %rd1167;
	add.s64 	%rd1166, %rd1168, -512;
	// begin inline asm
	ld.relaxed.gpu.v2.u64 {%rd1430, %rd1431}, [%rd1166];
	// end inline asm
	bra.uni 	$L__BB11_166;
$L__BB11_168:
	setp.eq.s64 	%p402, %rd1430, 101;
	mov.b32 	%r1481, -1;
	vote.sync.ballot.b32 	%r1482, %p402, %r1481;
	and.b32  	%r1483, %r1482, %r1268;
	or.b32  	%r1484, %r1483, -2147483648;
	add.s32 	%r1485, %r1484, -1;
	not.b32 	%r1486, %r1484;
	and.b32  	%r1487, %r1486, %r1485;
	popc.b32 	%r1435, %r1487;
	mov.b64 	{%r1433, %r1438}, %rd1431;
	mov.b32 	%r1439, 1;
	// begin inline asm
	shfl.sync.down.b32 %r1432, %r1433, %r1439, %r1435, %r1481;
	// end inline asm
	// begin inline asm
	shfl.sync.down.b32 %r1437, %r1438, %r1439, %r1435, %r1481;
	// end inline asm
	mov.b64 	%rd1149, {%r1432, %r1437};
	setp.lt.s32 	%p404, %r1203, %r1435;
	selp.b64 	%rd1150, %rd1149, 0, %p404;
	add.s64 	%rd1151, %rd1150, %rd1431;
	mov.b64 	{%r1443, %r1448}, %rd1151;
	mov.b32 	%r1449, 2;
	// begin inline asm
	shfl.sync.down.b32 %r1442, %r1443, %r1449, %r1435, %r1481;
	// end inline asm
	// begin inline asm
	shfl.sync.down.b32 %r1447, %r1448, %r1449, %r1435, %r1481;
	// end inline asm
	mov.b64 	%rd1152, {%r1442, %r1447};
	add.s32 	%r1488, %r1203, 2;
	setp.gt.s32 	%p405, %r1488, %r1435;
	selp.b64 	%rd1153, 0, %rd1152, %p405;
	add.s64 	%rd1154, %rd1151, %rd1153;
	mov.b64 	{%r1453, %r1458}, %rd1154;
	mov.b32 	%r1459, 4;
	// begin inline asm
	shfl.sync.down.b32 %r1452, %r1453, %r1459, %r1435, %r1481;
	// end inline asm
	// begin inline asm
	shfl.sync.down.b32 %r1457, %r1458, %r1459, %r1435, %r1481;
	// end inline asm
	mov.b64 	%rd1155, {%r1452, %r1457};
	add.s32 	%r1489, %r1203, 4;
	setp.gt.s32 	%p406, %r1489, %r1435;
	selp.b64 	%rd1156, 0, %rd1155, %p406;
	add.s64 	%rd1157, %rd1156, %rd1154;
	mov.b64 	{%r1463, %r1468}, %rd1157;
	mov.b32 	%r1469, 8;
	// begin inline asm
	shfl.sync.down.b32 %r1462, %r1463, %r1469, %r1435, %r1481;
	// end inline asm
	// begin inline asm
	shfl.sync.down.b32 %r1467, %r1468, %r1469, %r1435, %r1481;
	// end inline asm
	mov.b64 	%rd1158, {%r1462, %r1467};
	add.s32 	%r1490, %r1203, 8;
	setp.gt.s32 	%p407, %r1490, %r1435;
	selp.b64 	%rd1159, 0, %rd1158, %p407;
	add.s64 	%rd1160, %rd1159, %rd1157;
	mov.b64 	{%r1473, %r1478}, %rd1160;
	mov.b32 	%r1479, 16;
	// begin inline asm
	shfl.sync.down.b32 %r1472, %r1473, %r1479, %r1435, %r1481;
	// end inline asm
	// begin inline asm
	shfl.sync.down.b32 %r1477, %r1478, %r1479, %r1435, %r1481;
	// end inline asm
	mov.b64 	%rd1161, {%r1472, %r1477};
	add.s32 	%r1491, %r1203, 16;
	setp.gt.s32 	%p408, %r1491, %r1435;
	selp.b64 	%rd1162, 0, %rd1161, %p408;
	add.s64 	%rd1163, %rd1160, %rd1428;
	add.s64 	%rd1428, %rd1163, %rd1162;
	add.s32 	%r1719, %r1719, -32;
	bra.uni 	$L__BB11_164;
$L__BB11_169:
	mov.u32 	%r1335, %tid.x;
	setp.ne.s32 	%p349, %r1335, 0;
	@%p349 bra 	$L__BB11_171;
	add.s64 	%rd1105, %rd1428, %rd111;
	add.s64 	%rd1103, %rd114, 512;
	mov.b64 	%rd1104, 101;
	// begin inline asm
	st.relaxed.gpu.v2.u64 [%rd1103], {%rd1104, %rd1105};
	// end inline asm
	st.shared.u64 	[_ZZN3cub18CUB_300001_SM_10006detail19three_way_partition29DeviceThreeWayPartitionKernelINS2_10policy_hubIjiE10Policy1000EN6thrust24THRUST_300001_SM_1000_NS17counting_iteratorIjNS8_11use_defaultESA_SA_EEPjSC_NS8_16reverse_iteratorISC_EESC_NS0_13ScanTileStateImLb1EEENS0_21DispatchSegmentedSortILNS0_9SortOrderE0EjNS0_8NullTypeElSC_SC_NS1_14segmented_sort10policy_hubIjSJ_EEE22LargeSegmentsSelectorTENSN_22SmallSegmentsSelectorTEiNS2_19streaming_context_tIlEEEEvT0_T1_T2_T3_T4_T5_T6_T7_T8_iT9_E12temp_storage+168], %rd1428;
	st.shared.u64 	[_ZZN3cub18CUB_300001_SM_10006detail19three_way_partition29DeviceThreeWayPartitionKernelINS2_10policy_hubIjiE10Policy1000EN6thrust24THRUST_300001_SM_1000_NS17counting_iteratorIjNS8_11use_defaultESA_SA_EEPjSC_NS8_16reverse_iteratorISC_EESC_NS0_13ScanTileStateImLb1EEENS0_21DispatchSegmentedSortILNS0_9SortOrderE0EjNS0_8NullTypeElSC_SC_NS1_14segmented_sort10policy_hubIjSJ_EEE22LargeSegmentsSelectorTENSN_22SmallSegmentsSelectorTEiNS2_19streaming_context_tIlEEEEvT0_T1_T2_T3_T4_T5_T6_T7_T8_iT9_E12temp_storage+176], %rd1105;
$L__BB11_171:
	setp.ne.s32 	%p350, %r1203, 0;
	mov.u64 	%rd1432, %rd113;
	@%p350 bra 	$L__BB11_173;
	st.shared.u64 	[_ZZN3cub18CUB_300001_SM_10006detail19three_way_partition29DeviceThreeWayPartitionKernelINS2_10policy_hubIjiE10Policy1000EN6thrust24THRUST_300001_SM_1000_NS17counting_iteratorIjNS8_11use_defaultESA_SA_EEPjSC_NS8_16reverse_iteratorISC_EESC_NS0_13ScanTileStateImLb1EEENS0_21DispatchSegmentedSortILNS0_9SortOrderE0EjNS0_8NullTypeElSC_SC_NS1_14segmented_sort10policy_hubIjSJ_EEE22LargeSegmentsSelectorTENSN_22SmallSegmentsSelectorTEiNS2_19streaming_context_tIlEEEEvT0_T1_T2_T3_T4_T5_T6_T7_T8_iT9_E12temp_storage+144], %rd1428;
	mov.u64 	%rd1432, %rd1428;
$L__BB11_173:
	bar.sync 	0;
	mov.u32 	%r1336, %tid.x;
	setp.eq.s32 	%p351, %r1336, 0;
	ld.shared.u64 	%rd1106, [_ZZN3cub18CUB_300001_SM_10006detail19three_way_partition29DeviceThreeWayPartitionKernelINS2_10policy_hubIjiE10Policy1000EN6thrust24THRUST_300001_SM_1000_NS17counting_iteratorIjNS8_11use_defaultESA_SA_EEPjSC_NS8_16reverse_iteratorISC_EESC_NS0_13ScanTileStateImLb1EEENS0_21DispatchSegmentedSortILNS0_9SortOrderE0EjNS0_8NullTypeElSC_SC_NS1_14segmented_sort10policy_hubIjSJ_EEE22LargeSegmentsSelectorTENSN_22SmallSegmentsSelectorTEiNS2_19streaming_context_tIlEEEEvT0_T1_T2_T3_T4_T5_T6_T7_T8_iT9_E12temp_storage+144];
	selp.b64 	%rd1107, 0, %rd1106, %p351;
	add.s64 	%rd137, %rd1107, %rd1432;
	ld.shared.u64 	%rd1108, [_ZZN3cub18CUB_300001_SM_10006detail19three_way_partition29DeviceThreeWayPartitionKernelINS2_10policy_hubIjiE10Policy1000EN6thrust24THRUST_300001_SM_1000_NS17counting_iteratorIjNS8_11use_defaultESA_SA_EEPjSC_NS8_16reverse_iteratorISC_EESC_NS0_13ScanTileStateImLb1EEENS0_21DispatchSegmentedSortILNS0_9SortOrderE0EjNS0_8NullTypeElSC_SC_NS1_14segmented_sort10policy_hubIjSJ_EEE22LargeSegmentsSelectorTENSN_22SmallSegmentsSelectorTEiNS2_19streaming_context_tIlEEEEvT0_T1_T2_T3_T4_T5_T6_T7_T8_iT9_E12temp_storage+184];
	ld.shared.u64 	%rd138, [_ZZN3cub18CUB_300001_SM_10006detail19three_way_partition29DeviceThreeWayPartitionKernelINS2_10policy_hubIjiE10Policy1000EN6thrust24THRUST_300001_SM_1000_NS17counting_iteratorIjNS8_11use_defaultESA_SA_EEPjSC_NS8_16reverse_iteratorISC_EESC_NS0_13ScanTileStateImLb1EEENS0_21DispatchSegmentedSortILNS0_9SortOrderE0EjNS0_8NullTypeElSC_SC_NS1_14segmented_sort10policy_hubIjSJ_EEE22LargeSegmentsSelectorTENSN_22SmallSegmentsSelectorTEiNS2_19streaming_context_tIlEEEEvT0_T1_T2_T3_T4_T5_T6_T7_T8_iT9_E12temp_storage+168];
	bar.sync 	0;
	bar.sync 	0;
	{ .reg .b32 tmp; mov.b64 {tmp, %r124}, %rd1108; }
	cvt.u32.u64 	%r1337, %rd1108;
	add.s32 	%r125, %r124, %r1337;
	setp.lt.u64 	%p352, %rd1415, 4294967296;
	@%p352 bra 	$L__BB11_175;
	{ .reg .b32 tmp; mov.b64 {tmp, %r1338}, %rd137; }
	{ .reg .b32 tmp; mov.b64 {tmp, %r1339}, %rd138; }
	sub.s32 	%r1722, %r1338, %r1339;
	bra.uni 	$L__BB11_178;
$L__BB11_175:
	setp.eq.s64 	%p353, %rd1415, 0;
	@%p353 bra 	$L__BB11_177;
	cvt.u32.u64 	%r1340, %rd137;
	cvt.u32.u64 	%r1341, %rd138;
	sub.s32 	%r1342, %r124, %r1341;
	add.s32 	%r1722, %r1342, %r1340;
	bra.uni 	$L__BB11_178;
$L__BB11_177:
	cvt.u32.u64 	%r1343, %rd137;
	{ .reg .b32 tmp; mov.b64 {tmp, %r1344}, %rd137; }
	add.s32 	%r1345, %r1343, %r1344;
	mov.u32 	%r1346, %tid.x;
	cvt.u32.u64 	%r1347, %rd138;
	mad.lo.s32 	%r1348, %r1346, 11, %r1347;
	add.s32 	%r1349, %r1348, %r125;
	{ .reg .b32 tmp; mov.b64 {tmp, %r1350}, %rd138; }
	add.s32 	%r1351, %r1349, %r1350;
	sub.s32 	%r1722, %r1351, %r1345;
$L__BB11_178:
	add.s64 	%rd1109, %rd137, %rd1415;
	shl.b32 	%r1352, %r1722, 2;
	mov.u32 	%r1353, _ZZN3cub18CUB_300001_SM_10006detail19three_way_partition29DeviceThreeWayPartitionKernelINS2_10policy_hubIjiE10Policy1000EN6thrust24THRUST_300001_SM_1000_NS17counting_iteratorIjNS8_11use_defaultESA_SA_EEPjSC_NS8_16reverse_iteratorISC_EESC_NS0_13ScanTileStateImLb1EEENS0_21DispatchSegmentedSortILNS0_9SortOrderE0EjNS0_8NullTypeElSC_SC_NS1_14segmented_sort10policy_hubIjSJ_EEE22LargeSegmentsSelectorTENSN_22SmallSegmentsSelectorTEiNS2_19streaming_context_tIlEEEEvT0_T1_T2_T3_T4_T5_T6_T7_T8_iT9_E12temp_storage;
	add.s32 	%r1354, %r1353, %r1352;
	st.shared.u32 	[%r1354], %r96;
	{ .reg .b32 tmp; mov.b64 {tmp, %r130}, %rd1109; }
	cvt.u32.u64 	%r131, %rd1109;
	setp.lt.u64 	%p354, %rd1416, 4294967296;
	@%p354 bra 	$L__BB11_180;
	{ .reg .b32 tmp; mov.b64 {tmp, %r1355}, %rd138; }
	sub.s32 	%r1723, %r130, %r1355;
	bra.uni 	$L__BB11_183;
$L__BB11_180:
	setp.eq.s64 	%p355, %rd1416, 0;
	@%p355 bra 	$L__BB11_182;
	cvt.u32.u64 	%r1356, %rd138;
	sub.s32 	%r1357, %r124, %r1356;
	add.s32 	%r1723, %r1357, %r131;
	bra.uni 	$L__BB11_183;
$L__BB11_182:
	mov.u32 	%r1358, %tid.x;
	cvt.u32.u64 	%r1359, %rd138;
	mad.lo.s32 	%r1360, %r1358, 11, %r1359;
	add.s32 	%r1361, %r1360, %r125;
	{ .reg .b32 tmp; mov.b64 {tmp, %r1362}, %rd138; }
	add.s32 	%r1363, %r1361, %r1362;
	add.s32 	%r1364, %r131, %r130;
	sub.s32 	%r1365, %r1363, %r1364;
	add.s32 	%r1723, %r1365, 1;
$L__BB11_183:
	mov.u32 	%r136, %tid.x;
	cvt.u32.u64 	%r1366, %rd138;
	mad.lo.s32 	%r1367, %r136, 11, %r1366;
	add.s32 	%r1368, %r1367, %r125;
	{ .reg .b32 tmp; mov.b64 {tmp, %r137}, %rd138; }
	add.s32 	%r138, %r1368, %r137;
	add.s64 	%rd1110, %rd101, %rd137;
	shl.b32 	%r1369, %r1723, 2;
	add.s32 	%r1371, %r1353, %r1369;
	st.shared.u32 	[%r1371], %r97;
	{ .reg .b32 tmp; mov.b64 {tmp, %r139}, %rd1110; }
	cvt.u32.u64 	%r140, %rd1110;
	setp.lt.u64 	%p356, %rd1417, 4294967296;
	@%p356 bra 	$L__BB11_185;
	sub.s32 	%r1724, %r139, %r137;
	bra.uni 	$L__BB11_188;
$L__BB11_185:
	setp.eq.s64 	%p357, %rd1417, 0;
	@%p357 bra 	$L__BB11_187;
	sub.s32 	%r1373, %r124, %r1366;
	add.s32 	%r1724, %r1373, %r140;
	bra.uni 	$L__BB11_188;
$L__BB11_187:
	add.s32 	%r1374, %r140, %r139;
	sub.s32 	%r1375, %r138, %r1374;
	add.s32 	%r1724, %r1375, 2;
$L__BB11_188:
	sub.s32 	%r145, %r124, %r1366;
	add.s64 	%rd1111, %rd102, %rd137;
	shl.b32 	%r1377, %r1724, 2;
	add.s32 	%r1379, %r1353, %r1377;
	st.shared.u32 	[%r1379], %r98;
	{ .reg .b32 tmp; mov.b64 {tmp, %r146}, %rd1111; }
	cvt.u32.u64 	%r147, %rd1111;
	setp.lt.u64 	%p358, %rd1418, 4294967296;
	@%p358 bra 	$L__BB11_190;
	sub.s32 	%r1725, %r146, %r137;
	bra.uni 	$L__BB11_193;
$L__BB11_190:
	setp.eq.s64 	%p359, %rd1418, 0;
	@%p359 bra 	$L__BB11_192;
	add.s32 	%r1725, %r145, %r147;
	bra.uni 	$L__BB11_193;
$L__BB11_192:
	add.s32 	%r1380, %r147, %r146;
	sub.s32 	%r1381, %r138, %r1380;
	add.s32 	%r1725, %r1381, 3;
$L__BB11_193:
	add.s64 	%rd1112, %rd103, %rd137;
	shl.b32 	%r1382, %r1725, 2;
	add.s32 	%r1384, %r1353, %r1382;
	st.shared.u32 	[%r1384], %r99;
	{ .reg .b32 tmp; mov.b64 {tmp, %r152}, %rd1112; }
	cvt.u32.u64 	%r153, %rd1112;
	setp.lt.u64 	%p360, %rd1419, 4294967296;
	@%p360 bra 	$L__BB11_195;
	sub.s32 	%r1726, %r152, %r137;
	bra.uni 	$L__BB11_198;
$L__BB11_195:
	setp.eq.s64 	%p361, %rd1419, 0;
	@%p361 bra 	$L__BB11_197;
	add.s32 	%r1726, %r145, %r153;
	bra.uni 	$L__BB11_198;
$L__BB11_197:
	add.s32 	%r1385, %r153, %r152;
	sub.s32 	%r1386, %r138, %r1385;
	add.s32 	%r1726, %r1386, 4;
$L__BB11_198:
	add.s64 	%rd1113, %rd104, %rd137;
	shl.b32 	%r1387, %r1726, 2;
	add.s32 	%r1389, %r1353, %r1387;
	st.shared.u32 	[%r1389], %r100;
	{ .reg .b32 tmp; mov.b64 {tmp, %r158}, %rd1113; }
	cvt.u32.u64 	%r159, %rd1113;
	setp.lt.u64 	%p362, %rd1420, 4294967296;
	@%p362 bra 	$L__BB11_200;
	sub.s32 	%r1727, %r158, %r137;
	bra.uni 	$L__BB11_203;
$L__BB11_200:
	setp.eq.s64 	%p363, %rd1420, 0;
	@%p363 bra 	$L__BB11_202;
	add.s32 	%r1727, %r145, %r159;
	bra.uni 	$L__BB11_203;
$L__BB11_202:
	add.s32 	%r1390, %r159, %r158;
	sub.s32 	%r1391, %r138, %r1390;
	add.s32 	%r1727, %r1391, 5;
$L__BB11_203:
	add.s64 	%rd1114, %rd105, %rd137;
	shl.b32 	%r1392, %r1727, 2;
	add.s32 	%r1394, %r1353, %r1392;
	st.shared.u32 	[%r1394], %r101;
	{ .reg .b32 tmp; mov.b64 {tmp, %r164}, %rd1114; }
	cvt.u32.u64 	%r165, %rd1114;
	setp.lt.u64 	%p364, %rd1421, 4294967296;
	@%p364 bra 	$L__BB11_205;
	sub.s32 	%r1728, %r164, %r137;
	bra.uni 	$L__BB11_208;
$L__BB11_205:
	setp.eq.s64 	%p365, %rd1421, 0;
	@%p365 bra 	$L__BB11_207;
	add.s32 	%r1728, %r145, %r165;
	bra.uni 	$L__BB11_208;
$L__BB11_207:
	add.s32 	%r1395, %r165, %r164;
	sub.s32 	%r1396, %r138, %r1395;
	add.s32 	%r1728, %r1396, 6;
$L__BB11_208:
	add.s64 	%rd1115, %rd106, %rd137;
	shl.b32 	%r1397, %r1728, 2;
	add.s32 	%r1399, %r1353, %r1397;
	st.shared.u32 	[%r1399], %r102;
	{ .reg .b32 tmp; mov.b64 {tmp, %r170}, %rd1115; }
	cvt.u32.u64 	%r171, %rd1115;
	setp.lt.u64 	%p366, %rd1422, 4294967296;
	@%p366 bra 	$L__BB11_210;
	sub.s32 	%r1729, %r170, %r137;
	bra.uni 	$L__BB11_213;
$L__BB11_210:
	setp.eq.s64 	%p367, %rd1422, 0;
	@%p367 bra 	$L__BB11_212;
	add.s32 	%r1729, %r145, %r171;
	bra.uni 	$L__BB11_213;
$L__BB11_212:
	add.s32 	%r1400, %r171, %r170;
	sub.s32 	%r1401, %r138, %r1400;
	add.s32 	%r1729, %r1401, 7;
$L__BB11_213:
	add.s64 	%rd1116, %rd107, %rd137;
	shl.b32 	%r1402, %r1729, 2;
	add.s32 	%r1404, %r1353, %r1402;
	st.shared.u32 	[%r1404], %r103;
	{ .reg .b32 tmp; mov.b64 {tmp, %r176}, %rd1116; }
	cvt.u32.u64 	%r177, %rd1116;
	setp.lt.u64 	%p368, %rd1423, 4294967296;
	@%p368 bra 	$L__BB11_215;
	sub.s32 	%r1730, %r176, %r137;
	bra.uni 	$L__BB11_218;
$L__BB11_215:
	setp.eq.s64 	%p369, %rd1423, 0;
	@%p369 bra 	$L__BB11_217;
	add.s32 	%r1730, %r145, %r177;
	bra.uni 	$L__BB11_218;
$L__BB11_217:
	add.s32 	%r1405, %r177, %r176;
	sub.s32 	%r1406, %r138, %r1405;
	add.s32 	%r1730, %r1406, 8;
$L__BB11_218:
	add.s64 	%rd1117, %rd108, %rd137;
	shl.b32 	%r1407, %r1730, 2;
	add.s32 	%r1409, %r1353, %r1407;
	st.shared.u32 	[%r1409], %r104;
	{ .reg .b32 tmp; mov.b64 {tmp, %r182}, %rd1117; }
	cvt.u32.u64 	%r183, %rd1117;
	setp.lt.u64 	%p370, %rd1424, 4294967296;
	@%p370 bra 	$L__BB11_220;
	sub.s32 	%r1731, %r182, %r137;
	bra.uni 	$L__BB11_223;
$L__BB11_220:
	setp.eq.s64 	%p371, %rd1424, 0;
	@%p371 bra 	$L__BB11_222;
	add.s32 	%r1731, %r145, %r183;
	bra.uni 	$L__BB11_223;
$L__BB11_222:
	add.s32 	%r1410, %r183, %r182;
	sub.s32 	%r1411, %r138, %r1410;
	add.s32 	%r1731, %r1411, 9;
$L__BB11_223:
	add.s64 	%rd1118, %rd109, %rd137;
	shl.b32 	%r1412, %r1731, 2;
	add.s32 	%r1414, %r1353, %r1412;
	st.shared.u32 	[%r1414], %r105;
	{ .reg .b32 tmp; mov.b64 {tmp, %r188}, %rd1118; }
	cvt.u32.u64 	%r189, %rd1118;
	setp.lt.u64 	%p372, %rd1425, 4294967296;
	@%p372 bra 	$L__BB11_225;
	sub.s32 	%r1732, %r188, %r137;
	bra.uni 	$L__BB11_228;
$L__BB11_225:
	setp.eq.s64 	%p373, %rd1425, 0;
	@%p373 bra 	$L__BB11_227;
	add.s32 	%r1732, %r145, %r189;
	bra.uni 	$L__BB11_228;
$L__BB11_227:
	add.s32 	%r1415, %r189, %r188;
	sub.s32 	%r1416, %r138, %r1415;
	add.s32 	%r1732, %r1416, 10;
$L__BB11_228:
	shl.b32 	%r1417, %r1732, 2;
	add.s32 	%r1419, %r1353, %r1417;
	st.shared.u32 	[%r1419], %r106;
	bar.sync 	0;
	mov.u64 	%rd139, %rd310;
	ld.param.u8 	%rs16, [%rd139];
	setp.ne.s16 	%p374, %rs16, 0;
	mov.b64 	%rd1433, 0;
	@%p374 bra 	$L__BB11_230;
	ld.param.u64 	%rd1120, [%rd139+16];
	cvta.to.global.u64 	%rd1121, %rd1120;
	ld.global.u64 	%rd1433, [%rd1121];
$L__BB11_230:
	setp.ne.s16 	%p375, %rs16, 0;
	mov.b64 	%rd1434, 0;
	@%p375 bra 	$L__BB11_232;
	ld.param.u64 	%rd1123, [%rd139+16];
	cvta.to.global.u64 	%rd1124, %rd1123;
	ld.global.u64 	%rd1434, [%rd1124+8];
$L__BB11_232:
	cvt.s64.s32 	%rd1126, %rd138;
	add.s64 	%rd144, %rd1434, %rd1126;
	setp.ne.s16 	%p376, %rs16, 0;
	mov.b64 	%rd1435, 0;
	@%p376 bra 	$L__BB11_234;
	ld.param.u64 	%rd1127, [%rd139+16];
	cvta.to.global.u64 	%rd1128, %rd1127;
	ld.global.u64 	%rd1435, [%rd1128+16];
$L__BB11_234:
	ld.param.u64 	%rd1398, [_ZN3cub18CUB_300001_SM_10006detail19three_way_partition29DeviceThreeWayPartitionKernelINS2_10policy_hubIjiE10Policy1000EN6thrust24THRUST_300001_SM_1000_NS17counting_iteratorIjNS8_11use_defaultESA_SA_EEPjSC_NS8_16reverse_iteratorISC_EESC_NS0_13ScanTileStateImLb1EEENS0_21DispatchSegmentedSortILNS0_9SortOrderE0EjNS0_8NullTypeElSC_SC_NS1_14segmented_sort10policy_hubIjSJ_EEE22LargeSegmentsSelectorTENSN_22SmallSegmentsSelectorTEiNS2_19streaming_context_tIlEEEEvT0_T1_T2_T3_T4_T5_T6_T7_T8_iT9__param_2];
	ld.param.u64 	%rd1394, [_ZN3cub18CUB_300001_SM_10006detail19three_way_partition29DeviceThreeWayPartitionKernelINS2_10policy_hubIjiE10Policy1000EN6thrust24THRUST_300001_SM_1000_NS17counting_iteratorIjNS8_11use_defaultESA_SA_EEPjSC_NS8_16reverse_iteratorISC_EESC_NS0_13ScanTileStateImLb1EEENS0_21DispatchSegmentedSortILNS0_9SortOrderE0EjNS0_8NullTypeElSC_SC_NS1_14segmented_sort10policy_hubIjSJ_EEE22LargeSegmentsSelectorTENSN_22SmallSegmentsSelectorTEiNS2_19streaming_context_tIlEEEEvT0_T1_T2_T3_T4_T5_T6_T7_T8_iT9__param_1];
	mov.u32 	%r1420, %ctaid.x;
	mul.lo.s32 	%r1421, %r1420, 5632;
	add.s32 	%r1424, %r1366, %r137;
	sub.s32 	%r1425, %r1421, %r1424;
	cvt.s64.s32 	%rd1129, %r1425;
	add.s64 	%rd1130, %rd1435, %rd1129;
	shl.b32 	%r1426, %r136, 2;
	mov.u32 	%r1427, _ZZN3cub18CUB_300001_SM_10006detail19three_way_partition29DeviceThreeWayPartitionKernelINS2_10policy_hubIjiE10Policy1000EN6thrust24THRUST_300001_SM_1000_NS17counting_iteratorIjNS8_11use_defaultESA_SA_EEPjSC_NS8_16reverse_iteratorISC_EESC_NS0_13ScanTileStateImLb1EEENS0_21DispatchSegmentedSortILNS0_9SortOrderE0EjNS0_8NullTypeElSC_SC_NS1_14segmented_sort10policy_hubIjSJ_EEE22LargeSegmentsSelectorTENSN_22SmallSegmentsSelectorTEiNS2_19streaming_context_tIlEEEEvT0_T1_T2_T3_T4_T5_T6_T7_T8_iT9_E12temp_storage;
	add.s32 	%r194, %r1427, %r1426;
	ld.shared.u32 	%r195, [%r194];
	setp.ge.s32 	%p377, %r136, %r124;
	cvt.u64.u32 	%rd1131, %r136;
	shr.s64 	%rd1132, %rd138, 32;
	add.s64 	%rd1133, %rd1433, %rd1132;
	add.s64 	%rd1134, %rd1133, %rd1131;
	cvta.to.global.u64 	%rd1135, %rd1394;
	shl.b64 	%rd1136, %rd1134, 2;
	add.s64 	%rd147, %rd1135, %rd1136;
	sub.s32 	%r1428, %r136, %r124;
	cvt.s64.s32 	%rd1137, %r1428;
	add.s64 	%rd1138, %rd144, %rd1137;
	cvta.to.global.u64 	%rd1139, %rd1398;
	shl.b64 	%rd1140, %rd1138, 2;
	add.s64 	%rd148, %rd1139, %rd1140;
	sub.s32 	%r1429, %r136, %r125;
	cvt.s64.s32 	%rd1141, %r1429;
	add.s64 	%rd1142, %rd1130, %rd1141;
	shl.b64 	%rd1143, %rd1142, 2;
	sub.s64 	%rd149, %rd3, %rd1143;
	@%p377 bra 	$L__BB11_236;
	st.global.u32 	[%rd147], %r195;
	bra.uni 	$L__BB11_239;
$L__BB11_236:
	setp.ge.s32 	%p378, %r136, %r125;
	@%p378 bra 	$L__BB11_238;
	st.global.u32 	[%rd148], %r195;
	bra.uni 	$L__BB11_239;
$L__BB11_238:
	st.global.u32 	[%rd149+-4], %r195;
$L__BB11_239:
	add.s32 	%r196, %r136, 512;
	ld.shared.u32 	%r197, [%r194+2048];
	setp.lt.s32 	%p379, %r196, %r124;
	@%p379 bra 	$L__BB11_243;
	setp.lt.s32 	%p380, %r196, %r125;
	@%p380 bra 	$L__BB11_242;
	st.global.u32 	[%rd149+-2052], %r197;
	bra.uni 	$L__BB11_244;
$L__BB11_242:
	st.global.u32 	[%rd148+2048], %r197;
	bra.uni 	$L__BB11_244;
$L__BB11_243:
	st.global.u32 	[%rd147+2048], %r197;
$L__BB11_244:
	or.b32  	%r198, %r136, 1024;
	ld.shared.u32 	%r199, [%r194+4096];
	setp.lt.s32 	%p381, %r198, %r124;
	@%p381 bra 	$L__BB11_248;
	setp.lt.s32 	%p382, %r198, %r125;
	@%p382 bra 	$L__BB11_247;
	st.global.u32 	[%rd149+-4100], %r199;
	bra.uni 	$L__BB11_249;
$L__BB11_247:
	st.global.u32 	[%rd148+4096], %r199;
	bra.uni 	$L__BB11_249;
$L__BB11_248:
	st.global.u32 	[%rd147+4096], %r199;
$L__BB11_249:
	add.s32 	%r200, %r136, 1536;
	ld.shared.u32 	%r201, [%r194+6144];
	setp.lt.s32 	%p383, %r200, %r124;
	@%p383 bra 	$L__BB11_253;
	setp.lt.s32 	%p384, %r200, %r125;
	@%p384 bra 	$L__BB11_252;
	st.global.u32 	[%rd149+-6148], %r201;
	bra.uni 	$L__BB11_254;
$L__BB11_252:
	st.global.u32 	[%rd148+6144], %r201;
	bra.uni 	$L__BB11_254;
$L__BB11_253:
	st.global.u32 	[%rd147+6144], %r201;
$L__BB11_254:
	or.b32  	%r202, %r136, 2048;
	ld.shared.u32 	%r203, [%r194+8192];
	setp.lt.s32 	%p385, %r202, %r124;
	@%p385 bra 	$L__BB11_258;
	setp.lt.s32 	%p386, %r202, %r125;
	@%p386 bra 	$L__BB11_257;
	st.global.u32 	[%rd149+-8196], %r203;
	bra.uni 	$L__BB11_259;
$L__BB11_257:
	st.global.u32 	[%rd148+8192], %r203;
	bra.uni 	$L__BB11_259;
$L__BB11_258:
	st.global.u32 	[%rd147+8192], %r203;
$L__BB11_259:
	add.s32 	%r204, %r136, 2560;
	ld.shared.u32 	%r205, [%r194+10240];
	setp.lt.s32 	%p387, %r204, %r124;
	@%p387 bra 	$L__BB11_263;
	setp.lt.s32 	%p388, %r204, %r125;
	@%p388 bra 	$L__BB11_262;
	st.global.u32 	[%rd149+-10244], %r205;
	bra.uni 	$L__BB11_264;
$L__BB11_262:
	st.global.u32 	[%rd148+10240], %r205;
	bra.uni 	$L__BB11_264;
$L__BB11_263:
	st.global.u32 	[%rd147+10240], %r205;
$L__BB11_264:
	or.b32  	%r206, %r136, 3072;
	ld.shared.u32 	%r207, [%r194+12288];
	setp.lt.s32 	%p389, %r206, %r124;
	@%p389 bra 	$L__BB11_268;
	setp.lt.s32 	%p390, %r206, %r125;
	@%p390 bra 	$L__BB11_267;
	st.global.u32 	[%rd149+-12292], %r207;
	bra.uni 	$L__BB11_269;
$L__BB11_267:
	st.global.u32 	[%rd148+12288], %r207;
	bra.uni 	$L__BB11_269;
$L__BB11_268:
	st.global.u32 	[%rd147+12288], %r207;
$L__BB11_269:
	add.s32 	%r208, %r136, 3584;
	ld.shared.u32 	%r209, [%r194+14336];
	setp.lt.s32 	%p391, %r208, %r124;
	@%p391 bra 	$L__BB11_273;
	setp.lt.s32 	%p392, %r208, %r125;
	@%p392 bra 	$L__BB11_272;
	st.global.u32 	[%rd149+-14340], %r209;
	bra.uni 	$L__BB11_274;
$L__BB11_272:
	st.global.u32 	[%rd148+14336], %r209;
	bra.uni 	$L__BB11_274;
$L__BB11_273:
	st.global.u32 	[%rd147+14336], %r209;
$L__BB11_274:
	or.b32  	%r210, %r136, 4096;
	ld.shared.u32 	%r211, [%r194+16384];
	setp.lt.s32 	%p393, %r210, %r124;
	@%p393 bra 	$L__BB11_278;
	setp.lt.s32 	%p394, %r210, %r125;
	@%p394 bra 	$L__BB11_277;
	st.global.u32 	[%rd149+-16388], %r211;
	bra.uni 	$L__BB11_279;
$L__BB11_277:
	st.global.u32 	[%rd148+16384], %r211;
	bra.uni 	$L__BB11_279;
$L__BB11_278:
	st.global.u32 	[%rd147+16384], %r211;
$L__BB11_279:
	add.s32 	%r212, %r136, 4608;
	ld.shared.u32 	%r213, [%r194+18432];
	setp.lt.s32 	%p395, %r212, %r124;
	@%p395 bra 	$L__BB11_283;
	setp.lt.s32 	%p396, %r212, %r125;
	@%p396 bra 	$L__BB11_282;
	st.global.u32 	[%rd149+-18436], %r213;
	bra.uni 	$L__BB11_284;
$L__BB11_282:
	st.global.u32 	[%rd148+18432], %r213;
	bra.uni 	$L__BB11_284;
$L__BB11_283:
	st.global.u32 	[%rd147+18432], %r213;
$L__BB11_284:
	or.b32  	%r214, %r136, 5120;
	ld.shared.u32 	%r215, [%r194+20480];
	setp.lt.s32 	%p397, %r214, %r124;
	@%p397 bra 	$L__BB11_288;
	setp.lt.s32 	%p398, %r214, %r125;
	@%p398 bra 	$L__BB11_287;
	st.global.u32 	[%rd149+-20484], %r215;
	bra.uni 	$L__BB11_677;
$L__BB11_287:
	st.global.u32 	[%rd148+20480], %r215;
	bra.uni 	$L__BB11_677;
$L__BB11_288:
	st.global.u32 	[%rd147+20480], %r215;
	bra.uni 	$L__BB11_677;
$L__BB11_289:
	ld.param.u32 	%r1693, [_ZN3cub18CUB_300001_SM_10006detail19three_way_partition29DeviceThreeWayPartitionKernelINS2_10policy_hubIjiE10Policy1000EN6thrust24THRUST_300001_SM_1000_NS17counting_iteratorIjNS8_11use_defaultESA_SA_EEPjSC_NS8_16reverse_iteratorISC_EESC_NS0_13ScanTileStateImLb1EEENS0_21DispatchSegmentedSortILNS0_9SortOrderE0EjNS0_8NullTypeElSC_SC_NS1_14segmented_sort10policy_hubIjSJ_EEE22LargeSegmentsSelectorTENSN_22SmallSegmentsSelectorTEiNS2_19streaming_context_tIlEEEEvT0_T1_T2_T3_T4_T5_T6_T7_T8_iT9__param_8];
	sub.s32 	%r216, %r1693, %r3;
	setp.ne.s32 	%p2, %r2, 0;
	@%p2 bra 	$L__BB11_463;
	ld.param.u8 	%rs5, [%rd1];
	setp.eq.s16 	%p156, %rs5, 0;
	ld.param.u32 	%r884, [%rd1+8];
	selp.b32 	%r885, %r884, 0, %p156;
	mov.u32 	%r217, %tid.x;
	mul.lo.s32 	%r886, %r217, 11;
	add.s32 	%r887, %r1, %r3;
	add.s32 	%r888, %r887, %r885;
	setp.ge.s32 	%p157, %r886, %r216;
	add.s32 	%r218, %r888, %r886;
	add.s32 	%r219, %r886, 1;
	add.s32 	%r220, %r218, 1;
	add.s32 	%r221, %r886, 2;
	add.s32 	%r222, %r218, 2;
	add.s32 	%r223, %r886, 3;
	add.s32 	%r224, %r218, 3;
	add.s32 	%r225, %r886, 4;
	add.s32 	%r226, %r218, 4;
	add.s32 	%r227, %r886, 5;
	add.s32 	%r228, %r218, 5;
	add.s32 	%r229, %r886, 6;
	add.s32 	%r230, %r218, 6;
	add.s32 	%r231, %r886, 7;
	add.s32 	%r232, %r218, 7;
	add.s32 	%r233, %r218, 8;
	add.s32 	%r234, %r218, 9;
	add.s32 	%r235, %r218, 10;
	mov.b64 	%rd1436, 4294967297;
	@%p157 bra 	$L__BB11_293;
	cvt.u64.u32 	%rd150, %r218;
	add.s64 	%rd618, %rd7, %rd150;
	shl.b64 	%rd619, %rd618, 2;
	add.s64 	%rd620, %rd6, %rd619;
	ld.global.u32 	%r889, [%rd620];
	add.s64 	%rd621, %rd5, %rd619;
	ld.global.u32 	%r890, [%rd621];
	sub.s32 	%r891, %r889, %r890;
	cvt.u64.u32 	%rd622, %r891;
	setp.lt.s64 	%p158, %rd4, %rd622;
	mov.b64 	%rd1436, 4294967296;
	@%p158 bra 	$L__BB11_293;
	add.s64 	%rd623, %rd309, %rd150;
	shl.b64 	%rd624, %rd623, 2;
	add.s64 	%rd625, %rd10, %rd624;
	ld.global.u32 	%r892, [%rd625];
	add.s64 	%rd626, %rd9, %rd624;
	ld.global.u32 	%r893, [%rd626];
	sub.s32 	%r894, %r892, %r893;
	cvt.u64.u32 	%rd627, %r894;
	setp.gt.s64 	%p159, %rd306, %rd627;
	selp.u64 	%rd1436, 1, 0, %p159;
$L__BB11_293:
	setp.ge.s32 	%p160, %r219, %r216;
	mov.b64 	%rd1437, 4294967297;
	@%p160 bra 	$L__BB11_296;
	cvt.u64.u32 	%rd153, %r220;
	add.s64 	%rd630, %rd7, %rd153;
	shl.b64 	%rd631, %rd630, 2;
	add.s64 	%rd632, %rd6, %rd631;
	ld.global.u32 	%r895, [%rd632];
	add.s64 	%rd633, %rd5, %rd631;
	ld.global.u32 	%r896, [%rd633];
	sub.s32 	%r897, %r895, %r896;
	cvt.u64.u32 	%rd634, %r897;
	setp.lt.s64 	%p161, %rd4, %rd634;
	mov.b64 	%rd1437, 4294967296;
	@%p161 bra 	$L__BB11_296;
	add.s64 	%rd635, %rd309, %rd153;
	shl.b64 	%rd636, %rd635, 2;
	add.s64 	%rd637, %rd10, %rd636;
	ld.global.u32 	%r898, [%rd637];
	add.s64 	%rd638, %rd9, %rd636;
	ld.global.u32 	%r899, [%rd638];
	sub.s32 	%r900, %r898, %r899;
	cvt.u64.u32 	%rd639, %r900;
	setp.gt.s64 	%p162, %rd306, %rd639;
	selp.u64 	%rd1437, 1, 0, %p162;
$L__BB11_296:
	setp.ge.s32 	%p163, %r221, %r216;
	mov.b64 	%rd1438, 4294967297;
	@%p163 bra 	$L__BB11_299;
	cvt.u64.u32 	%rd156, %r222;
	add.s64 	%rd642, %rd7, %rd156;
	shl.b64 	%rd643, %rd642, 2;
	add.s64 	%rd644, %rd6, %rd643;
	ld.global.u32 	%r901, [%rd644];
	add.s64 	%rd645, %rd5, %rd643;
	ld.global.u32 	%r902, [%rd645];
	sub.s32 	%r903, %r901, %r902;
	cvt.u64.u32 	%rd646, %r903;
	setp.lt.s64 	%p164, %rd4, %rd646;
	mov.b64 	%rd1438, 4294967296;
	@%p164 bra 	$L__BB11_299;
	add.s64 	%rd647, %rd309, %rd156;
	shl.b64 	%rd648, %rd647, 2;
	add.s64 	%rd649, %rd10, %rd648;
	ld.global.u32 	%r904, [%rd649];
	add.s64 	%rd650, %rd9, %rd648;
	ld.global.u32 	%r905, [%rd650];
	sub.s32 	%r906, %r904, %r905;
	cvt.u64.u32 	%rd651, %r906;
	setp.gt.s64 	%p165, %rd306, %rd651;
	selp.u64 	%rd1438, 1, 0, %p165;
$L__BB11_299:
	setp.ge.s32 	%p166, %r223, %r216;
	mov.b64 	%rd1439, 4294967297;
	@%p166 bra 	$L__BB11_302;
	cvt.u64.u32 	%rd159, %r224;
	add.s64 	%rd654, %rd7, %rd159;
	shl.b64 	%rd655, %rd654, 2;
	add.s64 	%rd656, %rd6, %rd655;
	ld.global.u32 	%r907, [%rd656];
	add.s64 	%rd657, %rd5, %rd655;
	ld.global.u32 	%r908, [%rd657];
	sub.s32 	%r909, %r907, %r908;
	cvt.u64.u32 	%rd658, %r909;
	setp.lt.s64 	%p167, %rd4, %rd658;
	mov.b64 	%rd1439, 4294967296;
	@%p167 bra 	$L__BB11_302;
	add.s64 	%rd659, %rd309, %rd159;
	shl.b64 	%rd660, %rd659, 2;
	add.s64 	%rd661, %rd10, %rd660;
	ld.global.u32 	%r910, [%rd661];
	add.s64 	%rd662, %rd9, %rd660;
	ld.global.u32 	%r911, [%rd662];
	sub.s32 	%r912, %r910, %r911;
	cvt.u64.u32 	%rd663, %r912;
	setp.gt.s64 	%p168, %rd306, %rd663;
	selp.u64 	%rd1439, 1, 0, %p168;
$L__BB11_302:
	setp.ge.s32 	%p169, %r225, %r216;
	mov.b64 	%rd1440, 4294967297;
	@%p169 bra 	$L__BB11_305;
	cvt.u64.u32 	%rd162, %r226;
	add.s64 	%rd666, %rd7, %rd162;
	shl.b64 	%rd667, %rd666, 2;
	add.s64 	%rd668, %rd6, %rd667;
	ld.global.u32 	%r913, [%rd668];
	add.s64 	%rd669, %rd5, %rd667;
	ld.global.u32 	%r914, [%rd669];
	sub.s32 	%r915, %r913, %r914;
	cvt.u64.u32 	%rd670, %r915;
	setp.lt.s64 	%p170, %rd4, %rd670;
	mov.b64 	%rd1440, 4294967296;
	@%p170 bra 	$L__BB11_305;
	add.s64 	%rd671, %rd309, %rd162;
	shl.b64 	%rd672, %rd671, 2;
	add.s64 	%rd673, %rd10, %rd672;
	ld.global.u32 	%r916, [%rd673];
	add.s64 	%rd674, %rd9, %rd672;
	ld.global.u32 	%r917, [%rd674];
	sub.s32 	%r918, %r916, %r917;
	cvt.u64.u32 	%rd675, %r918;
	setp.gt.s64 	%p171, %rd306, %rd675;
	selp.u64 	%rd1440, 1, 0, %p171;
$L__BB11_305:
	setp.ge.s32 	%p172, %r227, %r216;
	mov.b64 	%rd1441, 4294967297;
	@%p172 bra 	$L__BB11_308;
	cvt.u64.u32 	%rd165, %r228;
	add.s64 	%rd678, %rd7, %rd165;
	shl.b64 	%rd679, %rd678, 2;
	add.s64 	%rd680, %rd6, %rd679;
	ld.global.u32 	%r919, [%rd680];
	add.s64 	%rd681, %rd5, %rd679;
	ld.global.u32 	%r920, [%rd681];
	sub.s32 	%r921, %r919, %r920;
	cvt.u64.u32 	%rd682, %r921;
	setp.lt.s64 	%p173, %rd4, %rd682;
	mov.b64 	%rd1441, 4294967296;
	@%p173 bra 	$L__BB11_308;
	add.s64 	%rd683, %rd309, %rd165;
	shl.b64 	%rd684, %rd683, 2;
	add.s64 	%rd685, %rd10, %rd684;
	ld.global.u32 	%r922, [%rd685];
	add.s64 	%rd686, %rd9, %rd684;
	ld.global.u32 	%r923, [%rd686];
	sub.s32 	%r924, %r922, %r923;
	cvt.u64.u32 	%rd687, %r924;
	setp.gt.s64 	%p174, %rd306, %rd687;
	selp.u64 	%rd1441, 1, 0, %p174;
$L__BB11_308:
	setp.ge.s32 	%p175, %r229, %r216;
	mov.b64 	%rd1442, 4294967297;
	@%p175 bra 	$L__BB11_311;
	cvt.u64.u32 	%rd168, %r230;
	add.s64 	%rd690, %rd7, %rd168;
	shl.b64 	%rd691, %rd690, 2;
	add.s64 	%rd692, %rd6, %rd691;
	ld.global.u32 	%r925, [%rd692];
	add.s64 	%rd693, %rd5, %rd691;
	ld.global.u32 	%r926, [%rd693];
	sub.s32 	%r927, %r925, %r926;
	cvt.u64.u32 	%rd694, %r927;
	setp.lt.s64 	%p176, %rd4, %rd694;
	mov.b64 	%rd1442, 4294967296;
	@%p176 bra 	$L__BB11_311;
	add.s64 	%rd695, %rd309, %rd168;
	shl.b64 	%rd696, %rd695, 2;
	add.s64 	%rd697, %rd10, %rd696;
	ld.global.u32 	%r928, [%rd697];
	add.s64 	%rd698, %rd9, %rd696;
	ld.global.u32 	%r929, [%rd698];
	sub.s32 	%r930, %r928, %r929;
	cvt.u64.u32 	%rd699, %r930;
	setp.gt.s64 	%p177, %rd306, %rd699;
	selp.u64 	%rd1442, 1, 0, %p177;
$L__BB11_311:
	setp.ge.s32 	%p178, %r231, %r216;
	mov.b64 	%rd1443, 4294967297;
	@%p178 bra 	$L__BB11_314;
	cvt.u64.u32 	%rd171, %r232;
	add.s64 	%rd702, %rd7, %rd171;
	shl.b64 	%rd703, %rd702, 2;
	add.s64 	%rd704, %rd6, %rd703;
	ld.global.u32 	%r931, [%rd704];
	add.s64 	%rd705, %rd5, %rd703;
	ld.global.u32 	%r932, [%rd705];
	sub.s32 	%r933, %r931, %r932;
	cvt.u64.u32 	%rd706, %r933;
	setp.lt.s64 	%p179, %rd4, %rd706;
	mov.b64 	%rd1443, 4294967296;
	@%p179 bra 	$L__BB11_314;
	add.s64 	%rd707, %rd309, %rd171;
	shl.b64 	%rd708, %rd707, 2;
	add.s64 	%rd709, %rd10, %rd708;
	ld.global.u32 	%r934, [%rd709];
	add.s64 	%rd710, %rd9, %rd708;
	ld.global.u32 	%r935, [%rd710];
	sub.s32 	%r936, %r934, %r935;
	cvt.u64.u32 	%rd711, %r936;
	setp.gt.s64 	%p180, %rd306, %rd711;
	selp.u64 	%rd1443, 1, 0, %p180;
$L__BB11_314:
	mad.lo.s32 	%r937, %r217, 11, 8;
	setp.ge.s32 	%p181, %r937, %r216;
	mov.b64 	%rd1444, 4294967297;
	@%p181 bra 	$L__BB11_317;
	cvt.u64.u32 	%rd174, %r233;
	add.s64 	%rd714, %rd7, %rd174;
	shl.b64 	%rd715, %rd714, 2;
	add.s64 	%rd716, %rd6, %rd715;
	ld.global.u32 	%r938, [%rd716];
	add.s64 	%rd717, %rd5, %rd715;
	ld.global.u32 	%r939, [%rd717];
	sub.s32 	%r940, %r938, %r939;
	cvt.u64.u32 	%rd718, %r940;
	setp.lt.s64 	%p182, %rd4, %rd718;
	mov.b64 	%rd1444, 4294967296;
	@%p182 bra 	$L__BB11_317;
	add.s64 	%rd719, %rd309, %rd174;
	shl.b64 	%rd720, %rd719, 2;
	add.s64 	%rd721, %rd10, %rd720;
	ld.global.u32 	%r941, [%rd721];
	add.s64 	%rd722, %rd9, %rd720;
	ld.global.u32 	%r942, [%rd722];
	sub.s32 	%r943, %r941, %r942;
	cvt.u64.u32 	%rd723, %r943;
	setp.gt.s64 	%p183, %rd306, %rd723;
	selp.u64 	%rd1444, 1, 0, %p183;
$L__BB11_317:
	mad.lo.s32 	%r944, %r217, 11, 9;
	setp.ge.s32 	%p184, %r944, %r216;
	mov.b64 	%rd1445, 4294967297;
	@%p184 bra 	$L__BB11_320;
	cvt.u64.u32 	%rd726, %r234;
	add.s64 	%rd727, %rd7, %rd726;
	shl.b64 	%rd728, %rd727, 2;
	add.s64 	%rd729, %rd6, %rd728;
	ld.global.u32 	%r945, [%rd729];
	add.s64 	%rd730, %rd5, %rd728;
	ld.global.u32 	%r946, [%rd730];
	sub.s32 	%r947, %r945, %r946;
	cvt.u64.u32 	%rd731, %r947;
	setp.lt.s64 	%p185, %rd4, %rd731;
	mov.b64 	%rd1445, 4294967296;
	@%p185 bra 	$L__BB11_320;
	add.s64 	%rd733, %rd309, %rd726;
	shl.b64 	%rd734, %rd733, 2;
	add.s64 	%rd735, %rd10, %rd734;
	ld.global.u32 	%r948, [%rd735];
	add.s64 	%rd736, %rd9, %rd734;
	ld.global.u32 	%r949, [%rd736];
	sub.s32 	%r950, %r948, %r949;
	cvt.u64.u32 	%rd737, %r950;
	setp.gt.s64 	%p186, %rd306, %rd737;
	selp.u64 	%rd1445, 1, 0, %p186;
$L__BB11_320:
	mad.lo.s32 	%r951, %r217, 11, 10;
	setp.ge.s32 	%p187, %r951, %r216;
	mov.b64 	%rd1446, 4294967297;
	@%p187 bra 	$L__BB11_323;
	cvt.u64.u32 	%rd179, %r235;
	add.s64 	%rd740, %rd7, %rd179;
	shl.b64 	%rd741, %rd740, 2;
	add.s64 	%rd742, %rd6, %rd741;
	ld.global.u32 	%r952, [%rd742];
	add.s64 	%rd743, %rd5, %rd741;
	ld.global.u32 	%r953, [%rd743];
	sub.s32 	%r954, %r952, %r953;
	cvt.u64.u32 	%rd744, %r954;
	setp.lt.s64 	%p188, %rd4, %rd744;
	mov.b64 	%rd1446, 4294967296;
	@%p188 bra 	$L__BB11_323;
	add.s64 	%rd745, %rd309, %rd179;
	shl.b64 	%rd746, %rd745, 2;
	add.s64 	%rd747, %rd10, %rd746;
	ld.global.u32 	%r955, [%rd747];
	add.s64 	%rd748, %rd9, %rd746;
	ld.global.u32 	%r956, [%rd748];
	sub.s32 	%r957, %r955, %r956;
	cvt.u64.u32 	%rd749, %r957;
	setp.gt.s64 	%p189, %rd306, %rd749;
	selp.u64 	%rd1446, 1, 0, %p189;
$L__BB11_323:
	bar.sync 	0;
	add.s64 	%rd182, %rd1437, %rd1436;
	add.s64 	%rd183, %rd1438, %rd182;
	add.s64 	%rd184, %rd1439, %rd183;
	add.s64 	%rd185, %rd1440, %rd184;
	add.s64 	%rd186, %rd1441, %rd185;
	add.s64 	%rd187, %rd1442, %rd186;
	add.s64 	%rd188, %rd1443, %rd187;
	add.s64 	%rd189, %rd1444, %rd188;
	add.s64 	%rd190, %rd1445, %rd189;
	add.s64 	%rd750, %rd1446, %rd190;
	mov.b64 	{%r960, %r965}, %rd750;
	// begin inline asm
	mov.u32 %r958, %laneid;
	// end inline asm
	mov.b32 	%r966, 1;
	mov.b32 	%r1007, 0;
	mov.b32 	%r1008, -1;
	// begin inline asm
	shfl.sync.up.b32 %r959, %r960, %r966, %r1007, %r1008;
	// end inline asm
	// begin inline asm
	shfl.sync.up.b32 %r964, %r965, %r966, %r1007, %r1008;
	// end inline asm
	mov.b64 	%rd751, {%r959, %r964};
	setp.lt.s32 	%p190, %r958, 1;
	selp.b64 	%rd752, 0, %rd751, %p190;
	add.s64 	%rd753, %rd752, %rd750;
	mov.b64 	{%r970, %r975}, %rd753;
	mov.b32 	%r976, 2;
	// begin inline asm
	shfl.sync.up.b32 %r969, %r970, %r976, %r1007, %r1008;
	// end inline asm
	// begin inline asm
	shfl.sync.up.b32 %r974, %r975, %r976, %r1007, %r1008;
	// end inline asm
	mov.b64 	%rd754, {%r969, %r974};
	setp.lt.s32 	%p191, %r958, 2;
	selp.b64 	%rd755, 0, %rd754, %p191;
	add.s64 	%rd756, %rd755, %rd753;
	mov.b64 	{%r980, %r985}, %rd756;
	mov.b32 	%r986, 4;
	// begin inline asm
	shfl.sync.up.b32 %r979, %r980, %r986, %r1007, %r1008;
	// end inline asm
	// begin inline asm
	shfl.sync.up.b32 %r984, %r985, %r986, %r1007, %r1008;
	// end inline asm
	mov.b64 	%rd757, {%r979, %r984};
	setp.lt.s32 	%p192, %r958, 4;
	selp.b64 	%rd758, 0, %rd757, %p192;
	add.s64 	%rd759, %rd758, %rd756;
	mov.b64 	{%r990, %r995}, %rd759;
	mov.b32 	%r996, 8;
	// begin inline asm
	shfl.sync.up.b32 %r989, %r990, %r996, %r1007, %r1008;
	// end inline asm
	// begin inline asm
	shfl.sync.up.b32 %r994, %r995, %r996, %r1007, %r1008;
	// end inline asm
	mov.b64 	%rd760, {%r989, %r994};
	setp.lt.s32 	%p193, %r958, 8;
	selp.b64 	%rd761, 0, %rd760, %p193;
	add.s64 	%rd762, %rd761, %rd759;
	mov.b64 	{%r1000, %r1005}, %rd762;
	mov.b32 	%r1006, 16;
	// begin inline asm
	shfl.sync.up.b32 %r999, %r1000, %r1006, %r1007, %r1008;
	// end inline asm
	// begin inline asm
	shfl.sync.up.b32 %r1004, %r1005, %r1006, %r1007, %r1008;
	// end inline asm
	mov.b64 	%rd763, {%r999, %r1004};
	setp.lt.s32 	%p194, %r958, 16;
	selp.b64 	%rd764, 0, %rd763, %p194;
	add.s64 	%rd191, %rd764, %rd762;
	setp.ne.s32 	%p195, %r958, 31;
	@%p195 bra 	$L__BB11_325;
	shr.u32 	%r1010, %r217, 2;
	and.b32  	%r1011, %r1010, 248;
	mov.u32 	%r1012, _ZZN3cub18CUB_300001_SM_10006detail19three_way_partition29DeviceThreeWayPartitionKernelINS2_10policy_hubIjiE10Policy1000EN6thrust24THRUST_300001_SM_1000_NS17counting_iteratorIjNS8_11use_defaultESA_SA_EEPjSC_NS8_16reverse_iteratorISC_EESC_NS0_13ScanTileStateImLb1EEENS0_21DispatchSegmentedSortILNS0_9SortOrderE0EjNS0_8NullTypeElSC_SC_NS1_14segmented_sort10policy_hubIjSJ_EEE22LargeSegmentsSelectorTENSN_22SmallSegmentsSelectorTEiNS2_19streaming_context_tIlEEEEvT0_T1_T2_T3_T4_T5_T6_T7_T8_iT9_E12temp_storage;
	add.s32 	%r1013, %r1012, %r1011;
	st.shared.u64 	[%r1013], %rd191;
$L__BB11_325:
	ld.param.u32 	%r1699, [_ZN3cub18CUB_300001_SM_10006detail19three_way_partition29DeviceThreeWayPartitionKernelINS2_10policy_hubIjiE10Policy1000EN6thrust24THRUST_300001_SM_1000_NS17counting_iteratorIjNS8_11use_defaultESA_SA_EEPjSC_NS8_16reverse_iteratorISC_EESC_NS0_13ScanTileStateImLb1EEENS0_21DispatchSegmentedSortILNS0_9SortOrderE0EjNS0_8NullTypeElSC_SC_NS1_14segmented_sort10policy_hubIjSJ_EEE22LargeSegmentsSelectorTENSN_22SmallSegmentsSelectorTEiNS2_19streaming_context_tIlEEEEvT0_T1_T2_T3_T4_T5_T6_T7_T8_iT9__param_8];
	mov.u32 	%r1014, %tid.x;
	mul.lo.s32 	%r1015, %r1014, 11;
	mov.u32 	%r1016, %ctaid.x;
	mul.lo.s32 	%r1017, %r1016, 5632;
	sub.s32 	%r1018, %r1699, %r1017;
	setp.ge.s32 	%p196, %r1015, %r1018;
	bar.sync 	0;
	ld.shared.v2.u64 	{%rd765, %rd766}, [_ZZN3cub18CUB_300001_SM_10006detail19three_way_partition29DeviceThreeWayPartitionKernelINS2_10policy_hubIjiE10Policy1000EN6thrust24THRUST_300001_SM_1000_NS17counting_iteratorIjNS8_11use_defaultESA_SA_EEPjSC_NS8_16reverse_iteratorISC_EESC_NS0_13ScanTileStateImLb1EEENS0_21DispatchSegmentedSortILNS0_9SortOrderE0EjNS0_8NullTypeElSC_SC_NS1_14segmented_sort10policy_hubIjSJ_EEE22LargeSegmentsSelectorTENSN_22SmallSegmentsSelectorTEiNS2_19streaming_context_tIlEEEEvT0_T1_T2_T3_T4_T5_T6_T7_T8_iT9_E12temp_storage];
	shr.u32 	%r1019, %r1014, 5;
	add.s64 	%rd767, %rd766, %rd765;
	setp.eq.s32 	%p197, %r1019, 2;
	selp.b64 	%rd768, %rd767, %rd765, %p197;
	ld.shared.v2.u64 	{%rd769, %rd770}, [_ZZN3cub18CUB_300001_SM_10006detail19three_way_partition29DeviceThreeWayPartitionKernelINS2_10policy_hubIjiE10Policy1000EN6thrust24THRUST_300001_SM_1000_NS17counting_iteratorIjNS8_11use_defaultESA_SA_EEPjSC_NS8_16reverse_iteratorISC_EESC_NS0_13ScanTileStateImLb1EEENS0_21DispatchSegmentedSortILNS0_9SortOrderE0EjNS0_8NullTypeElSC_SC_NS1_14segmented_sort10policy_hubIjSJ_EEE22LargeSegmentsSelectorTENSN_22SmallSegmentsSelectorTEiNS2_19streaming_context_tIlEEEEvT0_T1_T2_T3_T4_T5_T6_T7_T8_iT9_E12temp_storage+16];
	add.s64 	%rd771, %rd767, %rd769;
	setp.eq.s32 	%p198, %r1019, 3;
	selp.b64 	%rd772, %rd771, %rd768, %p198;
	add.s64 	%rd773, %rd771, %rd770;
	setp.eq.s32 	%p199, %r1019, 4;
	selp.b64 	%rd774, %rd773, %rd772, %p199;
	ld.shared.v2.u64 	{%rd775, %rd776}, [_ZZN3cub18CUB_300001_SM_10006detail19three_way_partition29DeviceThreeWayPartitionKernelINS2_10policy_hubIjiE10Policy1000EN6thrust24THRUST_300001_SM_1000_NS17counting_iteratorIjNS8_11use_defaultESA_SA_EEPjSC_NS8_16reverse_iteratorISC_EESC_NS0_13ScanTileStateImLb1EEENS0_21DispatchSegmentedSortILNS0_9SortOrderE0EjNS0_8NullTypeElSC_SC_NS1_14segmented_sort10policy_hubIjSJ_EEE22LargeSegmentsSelectorTENSN_22SmallSegmentsSelectorTEiNS2_19streaming_context_tIlEEEEvT0_T1_T2_T3_T4_T5_T6_T7_T8_iT9_E12temp_storage+32];
	add.s64 	%rd777, %rd773, %rd775;
	setp.eq.s32 	%p200, %r1019, 5;
	selp.b64 	%rd778, %rd777, %rd774, %p200;
	add.s64 	%rd779, %rd777, %rd776;
	setp.eq.s32 	%p201, %r1019, 6;
	selp.b64 	%rd780, %rd779, %rd778, %p201;
	ld.shared.v2.u64 	{%rd781, %rd782}, [_ZZN3cub18CUB_300001_SM_10006detail19three_way_partition29DeviceThreeWayPartitionKernelINS2_10policy_hubIjiE10Policy1000EN6thrust24THRUST_300001_SM_1000_NS17counting_iteratorIjNS8_11use_defaultESA_SA_EEPjSC_NS8_16reverse_iteratorISC_EESC_NS0_13ScanTileStateImLb1EEENS0_21DispatchSegmentedSortILNS0_9SortOrderE0EjNS0_8NullTypeElSC_SC_NS1_14segmented_sort10policy_hubIjSJ_EEE22LargeSegmentsSelectorTENSN_22SmallSegmentsSelectorTEiNS2_19streaming_context_tIlEEEEvT0_T1_T2_T3_T4_T5_T6_T7_T8_iT9_E12temp_storage+48];
	add.s64 	%rd783, %rd779, %rd781;
	setp.eq.s32 	%p202, %r1019, 7;
	selp.b64 	%rd784, %rd783, %rd780, %p202;
	add.s64 	%rd785, %rd783, %rd782;
	setp.eq.s32 	%p203, %r1019, 8;
	selp.b64 	%rd786, %rd785, %rd784, %p203;
	ld.shared.v2.u64 	{%rd787, %rd788}, [_ZZN3cub18CUB_300001_SM_10006detail19three_way_partition29DeviceThreeWayPartitionKernelINS2_10policy_hubIjiE10Policy1000EN6thrust24THRUST_300001_SM_1000_NS17counting_iteratorIjNS8_11use_defaultESA_SA_EEPjSC_NS8_16reverse_iteratorISC_EESC_NS0_13ScanTileStateImLb1EEENS0_21DispatchSegmentedSortILNS0_9SortOrderE0EjNS0_8NullTypeElSC_SC_NS1_14segmented_sort10policy_hubIjSJ_EEE22LargeSegmentsSelectorTENSN_22SmallSegmentsSelectorTEiNS2_19streaming_context_tIlEEEEvT0_T1_T2_T3_T4_T5_T6_T7_T8_iT9_E12temp_storage+64];
	add.s64 	%rd789, %rd785, %rd787;
	setp.eq.s32 	%p204, %r1019, 9;
	selp.b64 	%rd790, %rd789, %rd786, %p204;
	add.s64 	%rd791, %rd789, %rd788;
	setp.eq.s32 	%p205, %r1019, 10;
	selp.b64 	%rd792, %rd791, %rd790, %p205;
	ld.shared.v2.u64 	{%rd793, %rd794}, [_ZZN3cub18CUB_300001_SM_10006detail19three_way_partition29DeviceThreeWayPartitionKernelINS2_10policy_hubIjiE10Policy1000EN6thrust24THRUST_300001_SM_1000_NS17counting_iteratorIjNS8_11use_defaultESA_SA_EEPjSC_NS8_16reverse_iteratorISC_EESC_NS0_13ScanTileStateImLb1EEENS0_21DispatchSegmentedSortILNS0_9SortOrderE0EjNS0_8NullTypeElSC_SC_NS1_14segmented_sort10policy_hubIjSJ_EEE22LargeSegmentsSelectorTENSN_22SmallSegmentsSelectorTEiNS2_19streaming_context_tIlEEEEvT0_T1_T2_T3_T4_T5_T6_T7_T8_iT9_E12temp_storage+80];
	add.s64 	%rd795, %rd791, %rd793;
	setp.eq.s32 	%p206, %r1019, 11;
	selp.b64 	%rd796, %rd795, %rd792, %p206;
	add.s64 	%rd797, %rd795, %rd794;
	setp.eq.s32 	%p207, %r1019, 12;
	selp.b64 	%rd798, %rd797, %rd796, %p207;
	ld.shared.v2.u64 	{%rd799, %rd800}, [_ZZN3cub18CUB_300001_SM_10006detail19three_way_partition29DeviceThreeWayPartitionKernelINS2_10policy_hubIjiE10Policy1000EN6thrust24THRUST_300001_SM_1000_NS17counting_iteratorIjNS8_11use_defaultESA_SA_EEPjSC_NS8_16reverse_iteratorISC_EESC_NS0_13ScanTileStateImLb1EEENS0_21DispatchSegmentedSortILNS0_9SortOrderE0EjNS0_8NullTypeElSC_SC_NS1_14segmented_sort10policy_hubIjSJ_EEE22LargeSegmentsSelectorTENSN_22SmallSegmentsSelectorTEiNS2_19streaming_context_tIlEEEEvT0_T1_T2_T3_T4_T5_T6_T7_T8_iT9_E12temp_storage+96];
	add.s64 	%rd801, %rd797, %rd799;
	setp.eq.s32 	%p208, %r1019, 13;
	selp.b64 	%rd802, %rd801, %rd798, %p208;
	add.s64 	%rd803, %rd801, %rd800;
	setp.eq.s32 	%p209, %r1019, 14;
	selp.b64 	%rd804, %rd803, %rd802, %p209;
	ld.shared.v2.u64 	{%rd805, %rd806}, [_ZZN3cub18CUB_300001_SM_10006detail19three_way_partition29DeviceThreeWayPartitionKernelINS2_10policy_hubIjiE10Policy1000EN6thrust24THRUST_300001_SM_1000_NS17counting_iteratorIjNS8_11use_defaultESA_SA_EEPjSC_NS8_16reverse_iteratorISC_EESC_NS0_13ScanTileStateImLb1EEENS0_21DispatchSegmentedSortILNS0_9SortOrderE0EjNS0_8NullTypeElSC_SC_NS1_14segmented_sort10policy_hubIjSJ_EEE22LargeSegmentsSelectorTENSN_22SmallSegmentsSelectorTEiNS2_19streaming_context_tIlEEEEvT0_T1_T2_T3_T4_T5_T6_T7_T8_iT9_E12temp_storage+112];
	add.s64 	%rd807, %rd803, %rd805;
	setp.eq.s32 	%p210, %r1019, 15;
	selp.b64 	%rd808, %rd807, %rd804, %p210;
	add.s64 	%rd192, %rd807, %rd806;
	setp.lt.u32 	%p211, %r1014, 32;
	selp.b64 	%rd809, 0, %rd808, %p211;
	setp.eq.s32 	%p212, %r958, 0;
	add.s64 	%rd810, %rd1446, %rd190;
	sub.s64 	%rd811, %rd191, %rd810;
	selp.b64 	%rd812, 0, %rd811, %p212;
	add.s64 	%rd193, %rd809, %rd812;
	bar.sync 	0;
	@%p196 bra 	$L__BB11_331;
	{ .reg .b32 tmp; mov.b64 {tmp, %r1733}, %rd193; }
	setp.gt.u64 	%p213, %rd1436, 4294967295;
	@%p213 bra 	$L__BB11_330;
	setp.eq.s64 	%p214, %rd1436, 0;
	@%p214 bra 	$L__BB11_329;
	ld.param.u32 	%r1700, [_ZN3cub18CUB_300001_SM_10006detail19three_way_partition29DeviceThreeWayPartitionKernelINS2_10policy_hubIjiE10Policy1000EN6thrust24THRUST_300001_SM_1000_NS17counting_iteratorIjNS8_11use_defaultESA_SA_EEPjSC_NS8_16reverse_iteratorISC_EESC_NS0_13ScanTileStateImLb1EEENS0_21DispatchSegmentedSortILNS0_9SortOrderE0EjNS0_8NullTypeElSC_SC_NS1_14segmented_sort10policy_hubIjSJ_EEE22LargeSegmentsSelectorTENSN_22SmallSegmentsSelectorTEiNS2_19streaming_context_tIlEEEEvT0_T1_T2_T3_T4_T5_T6_T7_T8_iT9__param_8];
	cvt.u32.u64 	%r1020, %rd193;
	{ .reg .b32 tmp; mov.b64 {tmp, %r1021}, %rd192; }
	mov.u32 	%r1022, %ctaid.x;
	mul.lo.s32 	%r1023, %r1022, 5632;
	sub.s32 	%r1024, %r1023, %r1700;
	add.s32 	%r1025, %r1024, 5632;
	sub.s32 	%r1026, %r1021, %r1025;
	cvt.u64.u32 	%rd813, %r1026;
	shl.b64 	%rd814, %rd813, 32;
	cvt.u32.u64 	%r1027, %rd192;
	sub.s32 	%r1028, %r1027, %r1025;
	cvt.s64.s32 	%rd815, %r1028;
	or.b64  	%rd816, %rd814, %rd815;
	{ .reg .b32 tmp; mov.b64 {tmp, %r1029}, %rd816; }
	add.s32 	%r1733, %r1020, %r1029;
	bra.uni 	$L__BB11_330;
$L__BB11_329:
	ld.param.u32 	%r1701, [_ZN3cub18CUB_300001_SM_10006detail19three_way_partition29DeviceThreeWayPartitionKernelINS2_10policy_hubIjiE10Policy1000EN6thrust24THRUST_300001_SM_1000_NS17counting_iteratorIjNS8_11use_defaultESA_SA_EEPjSC_NS8_16reverse_iteratorISC_EESC_NS0_13ScanTileStateImLb1EEENS0_21DispatchSegmentedSortILNS0_9SortOrderE0EjNS0_8NullTypeElSC_SC_NS1_14segmented_sort10policy_hubIjSJ_EEE22LargeSegmentsSelectorTENSN_22SmallSegmentsSelectorTEiNS2_19streaming_context_tIlEEEEvT0_T1_T2_T3_T4_T5_T6_T7_T8_iT9__param_8];
	mov.u32 	%r1030, %tid.x;
	cvt.u32.u64 	%r1031, %rd192;
	mov.u32 	%r1032, %ctaid.x;
	mul.lo.s32 	%r1033, %r1032, 5632;
	sub.s32 	%r1034, %r1033, %r1701;
	add.s32 	%r1035, %r1034, 5632;
	sub.s32 	%r1036, %r1031, %r1035;
	{ .reg .b32 tmp; mov.b64 {tmp, %r1037}, %rd192; }
	sub.s32 	%r1038, %r1037, %r1035;
	cvt.u64.u32 	%rd817, %r1038;
	shl.b64 	%rd818, %rd817, 32;
	cvt.s64.s32 	%rd819, %r1036;
	or.b64  	%rd820, %rd818, %rd819;
	{ .reg .b32 tmp; mov.b64 {tmp, %r1039}, %rd820; }
	add.s32 	%r1040, %r1036, %r1039;
	mad.lo.s32 	%r1041, %r1030, 11, %r1040;
	cvt.u32.u64 	%r1042, %rd193;
	{ .reg .b32 tmp; mov.b64 {tmp, %r1043}, %rd193; }
	add.s32 	%r1044, %r1042, %r1043;
	sub.s32 	%r1733, %r1041, %r1044;
$L__BB11_330:
	shl.b32 	%r1045, %r1733, 2;
	mov.u32 	%r1046, _ZZN3cub18CUB_300001_SM_10006detail19three_way_partition29DeviceThreeWayPartitionKernelINS2_10policy_hubIjiE10Policy1000EN6thrust24THRUST_300001_SM_1000_NS17counting_iteratorIjNS8_11use_defaultESA_SA_EEPjSC_NS8_16reverse_iteratorISC_EESC_NS0_13ScanTileStateImLb1EEENS0_21DispatchSegmentedSortILNS0_9SortOrderE0EjNS0_8NullTypeElSC_SC_NS1_14segmented_sort10policy_hubIjSJ_EEE22LargeSegmentsSelectorTENSN_22SmallSegmentsSelectorTEiNS2_19streaming_context_tIlEEEEvT0_T1_T2_T3_T4_T5_T6_T7_T8_iT9_E12temp_storage;
	add.s32 	%r1047, %r1046, %r1045;
	st.shared.u32 	[%r1047], %r218;
$L__BB11_331:
	ld.param.u32 	%r1702, [_ZN3cub18CUB_300001_SM_10006detail19three_way_partition29DeviceThreeWayPartitionKernelINS2_10policy_hubIjiE10Policy1000EN6thrust24THRUST_300001_SM_1000_NS17counting_iteratorIjNS8_11use_defaultESA_SA_EEPjSC_NS8_16reverse_iteratorISC_EESC_NS0_13ScanTileStateImLb1EEENS0_21DispatchSegmentedSortILNS0_9SortOrderE0EjNS0_8NullTypeElSC_SC_NS1_14segmented_sort10policy_hubIjSJ_EEE22LargeSegmentsSelectorTENSN_22SmallSegmentsSelectorTEiNS2_19streaming_context_tIlEEEEvT0_T1_T2_T3_T4_T5_T6_T7_T8_iT9__param_8];
	add.s64 	%rd821, %rd193, %rd1436;
	mov.u32 	%r1048, %tid.x;
	mad.lo.s32 	%r1049, %r1048, 11, 1;
	mov.u32 	%r1050, %ctaid.x;
	mul.lo.s32 	%r1051, %r1050, 5632;
	sub.s32 	%r241, %r1702, %r1051;
	setp.ge.s32 	%p215, %r1049, %r241;
	{ .reg .b32 tmp; mov.b64 {tmp, %r1734}, %rd821; }
	cvt.u32.u64 	%r243, %rd821;
	@%p215 bra 	$L__BB11_337;
	setp.gt.u64 	%p216, %rd1437, 4294967295;
	@%p216 bra 	$L__BB11_336;
	setp.eq.s64 	%p217, %rd1437, 0;
	@%p217 bra 	$L__BB11_335;
	{ .reg .b32 tmp; mov.b64 {tmp, %r1052}, %rd192; }
	sub.s32 	%r1053, 5632, %r241;
	sub.s32 	%r1054, %r1052, %r1053;
	cvt.u64.u32 	%rd822, %r1054;
	shl.b64 	%rd823, %rd822, 32;
	cvt.u32.u64 	%r1055, %rd192;
	sub.s32 	%r1056, %r1055, %r1053;
	cvt.s64.s32 	%rd824, %r1056;
	or.b64  	%rd825, %rd823, %rd824;
	{ .reg .b32 tmp; mov.b64 {tmp, %r1057}, %rd825; }
	add.s32 	%r1734, %r243, %r1057;
	bra.uni 	$L__BB11_336;
$L__BB11_335:
	mov.u32 	%r1058, %tid.x;
	cvt.u32.u64 	%r1059, %rd192;
	sub.s32 	%r1060, 5632, %r241;
	sub.s32 	%r1061, %r1059, %r1060;
	{ .reg .b32 tmp; mov.b64 {tmp, %r1062}, %rd192; }
	sub.s32 	%r1063, %r1062, %r1060;
	cvt.u64.u32 	%rd826, %r1063;
	shl.b64 	%rd827, %rd826, 32;
	cvt.s64.s32 	%rd828, %r1061;
	or.b64  	%rd829, %rd827, %rd828;
	{ .reg .b32 tmp; mov.b64 {tmp, %r1064}, %rd829; }
	add.s32 	%r1065, %r1061, %r1064;
	mad.lo.s32 	%r1066, %r1058, 11, %r1065;
	add.s32 	%r1067, %r243, %r1734;
	sub.s32 	%r1068, %r1066, %r1067;
	add.s32 	%r1734, %r1068, 1;
$L__BB11_336:
	shl.b32 	%r1069, %r1734, 2;
	mov.u32 	%r1070, _ZZN3cub18CUB_300001_SM_10006detail19three_way_partition29DeviceThreeWayPartitionKernelINS2_10policy_hubIjiE10Policy1000EN6thrust24THRUST_300001_SM_1000_NS17counting_iteratorIjNS8_11use_defaultESA_SA_EEPjSC_NS8_16reverse_iteratorISC_EESC_NS0_13ScanTileStateImLb1EEENS0_21DispatchSegmentedSortILNS0_9SortOrderE0EjNS0_8NullTypeElSC_SC_NS1_14segmented_sort10policy_hubIjSJ_EEE22LargeSegmentsSelectorTENSN_22SmallSegmentsSelectorTEiNS2_19streaming_context_tIlEEEEvT0_T1_T2_T3_T4_T5_T6_T7_T8_iT9_E12temp_storage;
	add.s32 	%r1071, %r1070, %r1069;
	st.shared.u32 	[%r1071], %r220;
$L__BB11_337:
	cvt.u32.u64 	%r1072, %rd192;
	sub.s32 	%r1073, 5632, %r241;
	sub.s32 	%r1074, %r1072, %r1073;
	{ .reg .b32 tmp; mov.b64 {tmp, %r1075}, %rd192; }
	sub.s32 	%r1076, %r1075, %r1073;
	cvt.u64.u32 	%rd830, %r1076;
	shl.b64 	%rd831, %rd830, 32;
	cvt.s64.s32 	%rd832, %r1074;
	or.b64  	%rd1471, %rd831, %rd832;
	{ .reg .b32 tmp; mov.b64 {tmp, %r248}, %rd1471; }
	add.s32 	%r247, %r1074, %r248;
	add.s64 	%rd833, %rd182, %rd193;
	mov.u32 	%r249, %tid.x;
	mad.lo.s32 	%r1077, %r249, 11, 2;
	setp.ge.s32 	%p218, %r1077, %r241;
	{ .reg .b32 tmp; mov.b64 {tmp, %r1735}, %rd833; }
	cvt.u32.u64 	%r251, %rd833;
	@%p218 bra 	$L__BB11_343;
	setp.gt.u64 	%p219, %rd1438, 4294967295;
	@%p219 bra 	$L__BB11_342;
	setp.eq.s64 	%p220, %rd1438, 0;
	@%p220 bra 	$L__BB11_341;
	add.s32 	%r1735, %r251, %r248;
	bra.uni 	$L__BB11_342;
$L__BB11_341:
	mad.lo.s32 	%r1078, %r249, 11, %r247;
	add.s32 	%r1079, %r251, %r1735;
	sub.s32 	%r1080, %r1078, %r1079;
	add.s32 	%r1735, %r1080, 2;
$L__BB11_342:
	shl.b32 	%r1081, %r1735, 2;
	mov.u32 	%r1082, _ZZN3cub18CUB_300001_SM_10006detail19three_way_partition29DeviceThreeWayPartitionKernelINS2_10policy_hubIjiE10Policy1000EN6thrust24THRUST_300001_SM_1000_NS17counting_iteratorIjNS8_11use_defaultESA_SA_EEPjSC_NS8_16reverse_iteratorISC_EESC_NS0_13ScanTileStateImLb1EEENS0_21DispatchSegmentedSortILNS0_9SortOrderE0EjNS0_8NullTypeElSC_SC_NS1_14segmented_sort10policy_hubIjSJ_EEE22LargeSegmentsSelectorTENSN_22SmallSegmentsSelectorTEiNS2_19streaming_context_tIlEEEEvT0_T1_T2_T3_T4_T5_T6_T7_T8_iT9_E12temp_storage;
	add.s32 	%r1083, %r1082, %r1081;
	st.shared.u32 	[%r1083], %r222;
$L__BB11_343:
	add.s64 	%rd834, %rd183, %rd193;
	mad.lo.s32 	%r255, %r249, 11, 3;
	setp.ge.s32 	%p221, %r255, %r241;
	{ .reg .b32 tmp; mov.b64 {tmp, %r1736}, %rd834; }
	cvt.u32.u64 	%r257, %rd834;
	@%p221 bra 	$L__BB11_349;
	setp.gt.u64 	%p222, %rd1439, 4294967295;
	@%p222 bra 	$L__BB11_348;
	setp.eq.s64 	%p223, %rd1439, 0;
	@%p223 bra 	$L__BB11_347;
	add.s32 	%r1736, %r257, %r248;
	bra.uni 	$L__BB11_348;
$L__BB11_347:
	add.s32 	%r1084, %r255, %r247;
	add.s32 	%r1085, %r257, %r1736;
	sub.s32 	%r1736, %r1084, %r1085;
$L__BB11_348:
	shl.b32 	%r1086, %r1736, 2;
	mov.u32 	%r1087, _ZZN3cub18CUB_300001_SM_10006detail19three_way_partition29DeviceThreeWayPartitionKernelINS2_10policy_hubIjiE10Policy1000EN6thrust24THRUST_300001_SM_1000_NS17counting_iteratorIjNS8_11use_defaultESA_SA_EEPjSC_NS8_16reverse_iteratorISC_EESC_NS0_13ScanTileStateImLb1EEENS0_21DispatchSegmentedSortILNS0_9SortOrderE0EjNS0_8NullTypeElSC_SC_NS1_14segmented_sort10policy_hubIjSJ_EEE22LargeSegmentsSelectorTENSN_22SmallSegmentsSelectorTEiNS2_19streaming_context_tIlEEEEvT0_T1_T2_T3_T4_T5_T6_T7_T8_iT9_E12temp_storage;
	add.s32 	%r1088, %r1087, %r1086;
	st.shared.u32 	[%r1088], %r224;
$L__BB11_349:
	add.s64 	%rd835, %rd184, %rd193;
	mad.lo.s32 	%r261, %r249, 11, 4;
	setp.ge.s32 	%p224, %r261, %r241;
	{ .reg .b32 tmp; mov.b64 {tmp, %r1737}, %rd835; }
	cvt.u32.u64 	%r263, %rd835;
	@%p224 bra 	$L__BB11_355;
	setp.gt.u64 	%p225, %rd1440, 4294967295;
	@%p225 bra 	$L__BB11_354;
	setp.eq.s64 	%p226, %rd1440, 0;
	@%p226 bra 	$L__BB11_353;
	add.s32 	%r1737, %r263, %r248;
	bra.uni 	$L__BB11_354;
$L__BB11_353:
	add.s32 	%r1089, %r261, %r247;
	add.s32 	%r1090, %r263, %r1737;
	sub.s32 	%r1737, %r1089, %r1090;
$L__BB11_354:
	shl.b32 	%r1091, %r1737, 2;
	mov.u32 	%r1092, _ZZN3cub18CUB_300001_SM_10006detail19three_way_partition29DeviceThreeWayPartitionKernelINS2_10policy_hubIjiE10Policy1000EN6thrust24THRUST_300001_SM_1000_NS17counting_iteratorIjNS8_11use_defaultESA_SA_EEPjSC_NS8_16reverse_iteratorISC_EESC_NS0_13ScanTileStateImLb1EEENS0_21DispatchSegmentedSortILNS0_9SortOrderE0EjNS0_8NullTypeElSC_SC_NS1_14segmented_sort10policy_hubIjSJ_EEE22LargeSegmentsSelectorTENSN_22SmallSegmentsSelectorTEiNS2_19streaming_context_tIlEEEEvT0_T1_T2_T3_T4_T5_T6_T7_T8_iT9_E12temp_storage;
	add.s32 	%r1093, %r1092, %r1091;
	st.shared.u32 	[%r1093], %r226;
$L__BB11_355:
	add.s64 	%rd836, %rd185, %rd193;
	mad.lo.s32 	%r267, %r249, 11, 5;
	setp.ge.s32 	%p227, %r267, %r241;
	{ .reg .b32 tmp; mov.b64 {tmp, %r1738}, %rd836; }
	cvt.u32.u64 	%r269, %rd836;
	@%p227 bra 	$L__BB11_361;
	setp.gt.u64 	%p228, %rd1441, 4294967295;
	@%p228 bra 	$L__BB11_360;
	setp.eq.s64 	%p229, %rd1441, 0;
	@%p229 bra 	$L__BB11_359;
	add.s32 	%r1738, %r269, %r248;
	bra.uni 	$L__BB11_360;
$L__BB11_359:
	add.s32 	%r1094, %r267, %r247;
	add.s32 	%r1095, %r269, %r1738;
	sub.s32 	%r1738, %r1094, %r1095;
$L__BB11_360:
	shl.b32 	%r1096, %r1738, 2;
	mov.u32 	%r1097, _ZZN3cub18CUB_300001_SM_10006detail19three_way_partition29DeviceThreeWayPartitionKernelINS2_10policy_hubIjiE10Policy1000EN6thrust24THRUST_300001_SM_1000_NS17counting_iteratorIjNS8_11use_defaultESA_SA_EEPjSC_NS8_16reverse_iteratorISC_EESC_NS0_13ScanTileStateImLb1EEENS0_21DispatchSegmentedSortILNS0_9SortOrderE0EjNS0_8NullTypeElSC_SC_NS1_14segmented_sort10policy_hubIjSJ_EEE22LargeSegmentsSelectorTENSN_22SmallSegmentsSelectorTEiNS2_19streaming_context_tIlEEEEvT0_T1_T2_T3_T4_T5_T6_T7_T8_iT9_E12temp_storage;
	add.s32 	%r1098, %r1097, %r1096;
	st.shared.u32 	[%r1098], %r228;
$L__BB11_361:
	add.s64 	%rd837, %rd186, %rd193;
	mad.lo.s32 	%r273, %r249, 11, 6;
	setp.ge.s32 	%p230, %r273, %r241;
	{ .reg .b32 tmp; mov.b64 {tmp, %r1739}, %rd837; }
	cvt.u32.u64 	%r275, %rd837;
	@%p230 bra 	$L__BB11_367;
	setp.gt.u64 	%p231, %rd1442, 4294967295;
	@%p231 bra 	$L__BB11_366;
	setp.eq.s64 	%p232, %rd1442, 0;
	@%p232 bra 	$L__BB11_365;
	add.s32 	%r1739, %r275, %r248;
	bra.uni 	$L__BB11_366;
$L__BB11_365:
	add.s32 	%r1099, %r273, %r247;
	add.s32 	%r1100, %r275, %r1739;
	sub.s32 	%r1739, %r1099, %r1100;
$L__BB11_366:
	shl.b32 	%r1101, %r1739, 2;
	mov.u32 	%r1102, _ZZN3cub18CUB_300001_SM_10006detail19three_way_partition29DeviceThreeWayPartitionKernelINS2_10policy_hubIjiE10Policy1000EN6thrust24THRUST_300001_SM_1000_NS17counting_iteratorIjNS8_11use_defaultESA_SA_EEPjSC_NS8_16reverse_iteratorISC_EESC_NS0_13ScanTileStateImLb1EEENS0_21DispatchSegmentedSortILNS0_9SortOrderE0EjNS0_8NullTypeElSC_SC_NS1_14segmented_sort10policy_hubIjSJ_EEE22LargeSegmentsSelectorTENSN_22SmallSegmentsSelectorTEiNS2_19streaming_context_tIlEEEEvT0_T1_T2_T3_T4_T5_T6_T7_T8_iT9_E12temp_storage;
	add.s32 	%r1103, %r1102, %r1101;
	st.shared.u32 	[%r1103], %r230;
$L__BB11_367:
	add.s64 	%rd838, %rd187, %rd193;
	mad.lo.s32 	%r279, %r249, 11, 7;
	setp.ge.s32 	%p233, %r279, %r241;
	{ .reg .b32 tmp; mov.b64 {tmp, %r1740}, %rd838; }
	cvt.u32.u64 	%r281, %rd838;
	@%p233 bra 	$L__BB11_373;
	setp.gt.u64 	%p234, %rd1443, 4294967295;
	@%p234 bra 	$L__BB11_372;
	setp.eq.s64 	%p235, %rd1443, 0;
	@%p235 bra 	$L__BB11_371;
	add.s32 	%r1740, %r281, %r248;
	bra.uni 	$L__BB11_372;
$L__BB11_371:
	add.s32 	%r1104, %r279, %r247;
	add.s32 	%r1105, %r281, %r1740;
	sub.s32 	%r1740, %r1104, %r1105;
$L__BB11_372:
	shl.b32 	%r1106, %r1740, 2;
	mov.u32 	%r1107, _ZZN3cub18CUB_300001_SM_10006detail19three_way_partition29DeviceThreeWayPartitionKernelINS2_10policy_hubIjiE10Policy1000EN6thrust24THRUST_300001_SM_1000_NS17counting_iteratorIjNS8_11use_defaultESA_SA_EEPjSC_NS8_16reverse_iteratorISC_EESC_NS0_13ScanTileStateImLb1EEENS0_21DispatchSegmentedSortILNS0_9SortOrderE0EjNS0_8NullTypeElSC_SC_NS1_14segmented_sort10policy_hubIjSJ_EEE22LargeSegmentsSelectorTENSN_22SmallSegmentsSelectorTEiNS2_19streaming_context_tIlEEEEvT0_T1_T2_T3_T4_T5_T6_T7_T8_iT9_E12temp_storage;
	add.s32 	%r1108, %r1107, %r1106;
	st.shared.u32 	[%r1108], %r232;
$L__BB11_373:
	add.s64 	%rd839, %rd188, %rd193;
	mad.lo.s32 	%r285, %r249, 11, 8;
	setp.ge.s32 	%p236, %r285, %r241;
	{ .reg .b32 tmp; mov.b64 {tmp, %r1741}, %rd839; }
	cvt.u32.u64 	%r287, %rd839;
	@%p236 bra 	$L__BB11_379;
	setp.gt.u64 	%p237, %rd1444, 4294967295;
	@%p237 bra 	$L__BB11_378;
	setp.eq.s64 	%p238, %rd1444, 0;
	@%p238 bra 	$L__BB11_377;
	add.s32 	%r1741, %r287, %r248;
	bra.uni 	$L__BB11_378;
$L__BB11_377:
	add.s32 	%r1109, %r285, %r247;
	add.s32 	%r1110, %r287, %r1741;
	sub.s32 	%r1741, %r1109, %r1110;
$L__BB11_378:
	shl.b32 	%r1111, %r1741, 2;
	mov.u32 	%r1112, _ZZN3cub18CUB_300001_SM_10006detail19three_way_partition29DeviceThreeWayPartitionKernelINS2_10policy_hubIjiE10Policy1000EN6thrust24THRUST_300001_SM_1000_NS17counting_iteratorIjNS8_11use_defaultESA_SA_EEPjSC_NS8_16reverse_iteratorISC_EESC_NS0_13ScanTileStateImLb1EEENS0_21DispatchSegmentedSortILNS0_9SortOrderE0EjNS0_8NullTypeElSC_SC_NS1_14segmented_sort10policy_hubIjSJ_EEE22LargeSegmentsSelectorTENSN_22SmallSegmentsSelectorTEiNS2_19streaming_context_tIlEEEEvT0_T1_T2_T3_T4_T5_T6_T7_T8_iT9_E12temp_storage;
	add.s32 	%r1113, %r1112, %r1111;
	st.shared.u32 	[%r1113], %r233;
$L__BB11_379:
	add.s64 	%rd840, %rd189, %rd193;
	mad.lo.s32 	%r291, %r249, 11, 9;
	setp.ge.s32 	%p239, %r291, %r241;
	{ .reg .b32 tmp; mov.b64 {tmp, %r1742}, %rd840; }
	cvt.u32.u64 	%r293, %rd840;
	@%p239 bra 	$L__BB11_385;
	setp.gt.u64 	%p240, %rd1445, 4294967295;
	@%p240 bra 	$L__BB11_384;
	setp.eq.s64 	%p241, %rd1445, 0;
	@%p241 bra 	$L__BB11_383;
	add.s32 	%r1742, %r293, %r248;
	bra.uni 	$L__BB11_384;
$L__BB11_383:
	add.s32 	%r1114, %r291, %r247;
	add.s32 	%r1115, %r293, %r1742;
	sub.s32 	%r1742, %r1114, %r1115;
$L__BB11_384:
	shl.b32 	%r1116, %r1742, 2;
	mov.u32 	%r1117, _ZZN3cub18CUB_300001_SM_10006detail19three_way_partition29DeviceThreeWayPartitionKernelINS2_10policy_hubIjiE10Policy1000EN6thrust24THRUST_300001_SM_1000_NS17counting_iteratorIjNS8_11use_defaultESA_SA_EEPjSC_NS8_16reverse_iteratorISC_EESC_NS0_13ScanTileStateImLb1EEENS0_21DispatchSegmentedSortILNS0_9SortOrderE0EjNS0_8NullTypeElSC_SC_NS1_14segmented_sort10policy_hubIjSJ_EEE22LargeSegmentsSelectorTENSN_22SmallSegmentsSelectorTEiNS2_19streaming_context_tIlEEEEvT0_T1_T2_T3_T4_T5_T6_T7_T8_iT9_E12temp_storage;
	add.s32 	%r1118, %r1117, %r1116;
	st.shared.u32 	[%r1118], %r234;
$L__BB11_385:
	add.s64 	%rd841, %rd190, %rd193;
	mad.lo.s32 	%r297, %r249, 11, 10;
	setp.ge.s32 	%p242, %r297, %r241;
	{ .reg .b32 tmp; mov.b64 {tmp, %r1743}, %rd841; }
	cvt.u32.u64 	%r299, %rd841;
	@%p242 bra 	$L__BB11_391;
	setp.gt.u64 	%p243, %rd1446, 4294967295;
	@%p243 bra 	$L__BB11_390;
	setp.eq.s64 	%p244, %rd1446, 0;
	@%p244 bra 	$L__BB11_389;
	add.s32 	%r1743, %r299, %r248;
	bra.uni 	$L__BB11_390;
$L__BB11_389:
	add.s32 	%r1119, %r297, %r247;
	add.s32 	%r1120, %r299, %r1743;
	sub.s32 	%r1743, %r1119, %r1120;
$L__BB11_390:
	shl.b32 	%r1121, %r1743, 2;
	mov.u32 	%r1122, _ZZN3cub18CUB_300001_SM_10006detail19three_way_partition29DeviceThreeWayPartitionKernelINS2_10policy_hubIjiE10Policy1000EN6thrust24THRUST_300001_SM_1000_NS17counting_iteratorIjNS8_11use_defaultESA_SA_EEPjSC_NS8_16reverse_iteratorISC_EESC_NS0_13ScanTileStateImLb1EEENS0_21DispatchSegmentedSortILNS0_9SortOrderE0EjNS0_8NullTypeElSC_SC_NS1_14segmented_sort10policy_hubIjSJ_EEE22LargeSegmentsSelectorTENSN_22SmallSegmentsSelectorTEiNS2_19streaming_context_tIlEEEEvT0_T1_T2_T3_T4_T5_T6_T7_T8_iT9_E12temp_storage;
	add.s32 	%r1123, %r1122, %r1121;
	st.shared.u32 	[%r1123], %r235;
$L__BB11_391:
	bar.sync 	0;
	mov.u64 	%rd195, %rd310;
	ld.param.u8 	%rs6, [%rd195];
	setp.ne.s16 	%p245, %rs6, 0;
	mov.b64 	%rd1447, 0;
	@%p245 bra 	$L__BB11_393;
	ld.param.u64 	%rd843, [%rd195+16];
	cvta.to.global.u64 	%rd844, %rd843;
	ld.global.u64 	%rd1447, [%rd844];
$L__BB11_393:
	setp.ne.s16 	%p246, %rs6, 0;
	mov.b64 	%rd1448, 0;
	@%p246 bra 	$L__BB11_395;
	ld.param.u64 	%rd846, [%rd195+16];
	cvta.to.global.u64 	%rd847, %rd846;
	ld.global.u64 	%rd1448, [%rd847+8];
$L__BB11_395:
	setp.ne.s16 	%p247, %rs6, 0;
	mov.b64 	%rd1449, 0;
	@%p247 bra 	$L__BB11_397;
	ld.param.u64 	%rd849, [%rd195+16];
	cvta.to.global.u64 	%rd850, %rd849;
	ld.global.u64 	%rd1449, [%rd850+16];
$L__BB11_397:
	ld.param.u64 	%rd1397, [_ZN3cub18CUB_300001_SM_10006detail19three_way_partition29DeviceThreeWayPartitionKernelINS2_10policy_hubIjiE10Policy1000EN6thrust24THRUST_300001_SM_1000_NS17counting_iteratorIjNS8_11use_defaultESA_SA_EEPjSC_NS8_16reverse_iteratorISC_EESC_NS0_13ScanTileStateImLb1EEENS0_21DispatchSegmentedSortILNS0_9SortOrderE0EjNS0_8NullTypeElSC_SC_NS1_14segmented_sort10policy_hubIjSJ_EEE22LargeSegmentsSelectorTENSN_22SmallSegmentsSelectorTEiNS2_19streaming_context_tIlEEEEvT0_T1_T2_T3_T4_T5_T6_T7_T8_iT9__param_2];
	ld.param.u64 	%rd1393, [_ZN3cub18CUB_300001_SM_10006detail19three_way_partition29DeviceThreeWayPartitionKernelINS2_10policy_hubIjiE10Policy1000EN6thrust24THRUST_300001_SM_1000_NS17counting_iteratorIjNS8_11use_defaultESA_SA_EEPjSC_NS8_16reverse_iteratorISC_EESC_NS0_13ScanTileStateImLb1EEENS0_21DispatchSegmentedSortILNS0_9SortOrderE0EjNS0_8NullTypeElSC_SC_NS1_14segmented_sort10policy_hubIjSJ_EEE22LargeSegmentsSelectorTENSN_22SmallSegmentsSelectorTEiNS2_19streaming_context_tIlEEEEvT0_T1_T2_T3_T4_T5_T6_T7_T8_iT9__param_1];
	add.s64 	%rd202, %rd3, -4;
	setp.ge.s32 	%p248, %r249, %r241;
	shl.b32 	%r1124, %r249, 2;
	mov.u32 	%r1125, _ZZN3cub18CUB_300001_SM_10006detail19three_way_partition29DeviceThreeWayPartitionKernelINS2_10policy_hubIjiE10Policy1000EN6thrust24THRUST_300001_SM_1000_NS17counting_iteratorIjNS8_11use_defaultESA_SA_EEPjSC_NS8_16reverse_iteratorISC_EESC_NS0_13ScanTileStateImLb1EEENS0_21DispatchSegmentedSortILNS0_9SortOrderE0EjNS0_8NullTypeElSC_SC_NS1_14segmented_sort10policy_hubIjSJ_EEE22LargeSegmentsSelectorTENSN_22SmallSegmentsSelectorTEiNS2_19streaming_context_tIlEEEEvT0_T1_T2_T3_T4_T5_T6_T7_T8_iT9_E12temp_storage;
	add.s32 	%r303, %r1125, %r1124;
	cvt.u64.u32 	%rd203, %r249;
	add.s64 	%rd851, %rd1447, %rd203;
	cvta.to.global.u64 	%rd852, %rd1393;
	shl.b64 	%rd853, %rd851, 2;
	add.s64 	%rd204, %rd852, %rd853;
	sub.s32 	%r1126, %r249, %r248;
	cvt.s64.s32 	%rd854, %r1126;
	add.s64 	%rd855, %rd1448, %rd854;
	cvta.to.global.u64 	%rd856, %rd1397;
	shl.b64 	%rd857, %rd855, 2;
	add.s64 	%rd205, %rd856, %rd857;
	@%p248 bra 	$L__BB11_403;
	ld.shared.u32 	%r304, [%r303];
	setp.ge.s32 	%p249, %r249, %r248;
	@%p249 bra 	$L__BB11_400;
	st.global.u32 	[%rd204], %r304;
	bra.uni 	$L__BB11_403;
$L__BB11_400:
	setp.ge.s32 	%p250, %r249, %r247;
	@%p250 bra 	$L__BB11_402;
	st.global.u32 	[%rd205], %r304;
	bra.uni 	$L__BB11_403;
$L__BB11_402:
	shr.s64 	%rd858, %rd1471, 32;
	cvt.s64.s32 	%rd859, %rd192;
	cvt.s64.s32 	%rd860, %r241;
	add.s64 	%rd861, %rd859, %rd860;
	add.s64 	%rd862, %rd861, %rd858;
	add.s64 	%rd863, %rd1449, %rd203;
	sub.s64 	%rd864, %rd862, %rd863;
	shl.b64 	%rd865, %rd864, 2;
	add.s64 	%rd866, %rd202, %rd865;
	st.global.u32 	[%rd866+-22528], %r304;
$L__BB11_403:
	add.s32 	%r305, %r249, 512;
	setp.ge.s32 	%p251, %r305, %r241;
	cvt.s64.s32 	%rd867, %r247;
	add.s64 	%rd868, %rd1449, %rd203;
	sub.s64 	%rd869, %rd867, %rd868;
	shl.b64 	%rd870, %rd869, 2;
	add.s64 	%rd206, %rd202, %rd870;
	@%p251 bra 	$L__BB11_409;
	ld.shared.u32 	%r306, [%r303+2048];
	setp.lt.s32 	%p252, %r305, %r248;
	@%p252 bra 	$L__BB11_408;
	setp.lt.s32 	%p253, %r305, %r247;
	@%p253 bra 	$L__BB11_407;
	st.global.u32 	[%rd206+-2048], %r306;
	bra.uni 	$L__BB11_409;
$L__BB11_407:
	st.global.u32 	[%rd205+2048], %r306;
	bra.uni 	$L__BB11_409;
$L__BB11_408:
	st.global.u32 	[%rd204+2048], %r306;
$L__BB11_409:
	or.b32  	%r307, %r249, 1024;
	setp.ge.s32 	%p254, %r307, %r241;
	@%p254 bra 	$L__BB11_415;
	ld.shared.u32 	%r308, [%r303+4096];
	setp.lt.s32 	%p255, %r307, %r248;
	@%p255 bra 	$L__BB11_414;
	setp.lt.s32 	%p256, %r307, %r247;
	@%p256 bra 	$L__BB11_413;
	st.global.u32 	[%rd206+-4096], %r308;
	bra.uni 	$L__BB11_415;
$L__BB11_413:
	st.global.u32 	[%rd205+4096], %r308;
	bra.uni 	$L__BB11_415;
$L__BB11_414:
	st.global.u32 	[%rd204+4096], %r308;
$L__BB11_415:
	add.s32 	%r309, %r249, 1536;
	setp.ge.s32 	%p257, %r309, %r241;
	@%p257 bra 	$L__BB11_421;
	ld.shared.u32 	%r310, [%r303+6144];
	setp.lt.s32 	%p258, %r309, %r248;
	@%p258 bra 	$L__BB11_420;
	setp.lt.s32 	%p259, %r309, %r247;
	@%p259 bra 	$L__BB11_419;
	st.global.u32 	[%rd206+-6144], %r310;
	bra.uni 	$L__BB11_421;
$L__BB11_419:
	st.global.u32 	[%rd205+6144], %r310;
	bra.uni 	$L__BB11_421;
$L__BB11_420:
	st.global.u32 	[%rd204+6144], %r310;
$L__BB11_421:
	or.b32  	%r311, %r249, 2048;
	setp.ge.s32 	%p260, %r311, %r241;
	@%p260 bra 	$L__BB11_427;
	ld.shared.u32 	%r312, [%r303+8192];
	setp.lt.s32 	%p261, %r311, %r248;
	@%p261 bra 	$L__BB11_426;
	setp.lt.s32 	%p262, %r311, %r247;
	@%p262 bra 	$L__BB11_425;
	st.global.u32 	[%rd206+-8192], %r312;
	bra.uni 	$L__BB11_427;
$L__BB11_425:
	st.global.u32 	[%rd205+8192], %r312;
	bra.uni 	$L__BB11_427;
$L__BB11_426:
	st.global.u32 	[%rd204+8192], %r312;
$L__BB11_427:
	add.s32 	%r313, %r249, 2560;
	setp.ge.s32 	%p263, %r313, %r241;
	@%p263 bra 	$L__BB11_433;
	ld.shared.u32 	%r314, [%r303+10240];
	setp.lt.s32 	%p264, %r313, %r248;
	@%p264 bra 	$L__BB11_432;
	setp.lt.s32 	%p265, %r313, %r247;
	@%p265 bra 	$L__BB11_431;
	st.global.u32 	[%rd206+-10240], %r314;
	bra.uni 	$L__BB11_433;
$L__BB11_431:
	st.global.u32 	[%rd205+10240], %r314;
	bra.uni 	$L__BB11_433;
$L__BB11_432:
	st.global.u32 	[%rd204+10240], %r314;
$L__BB11_433:
	or.b32  	%r315, %r249, 3072;
	setp.ge.s32 	%p266, %r315, %r241;
	@%p266 bra 	$L__BB11_439;
	ld.shared.u32 	%r316, [%r303+12288];
	setp.lt.s32 	%p267, %r315, %r248;
	@%p267 bra 	$L__BB11_438;
	setp.lt.s32 	%p268, %r315, %r247;
	@%p268 bra 	$L__BB11_437;
	st.global.u32 	[%rd206+-12288], %r316;
	bra.uni 	$L__BB11_439;
$L__BB11_437:
	st.global.u32 	[%rd205+12288], %r316;
	bra.uni 	$L__BB11_439;
$L__BB11_438:
	st.global.u32 	[%rd204+12288], %r316;
$L__BB11_439:
	add.s32 	%r317, %r249, 3584;
	setp.ge.s32 	%p269, %r317, %r241;
	@%p269 bra 	$L__BB11_445;
	ld.shared.u32 	%r318, [%r303+14336];
	setp.lt.s32 	%p270, %r317, %r248;
	@%p270 bra 	$L__BB11_444;
	setp.lt.s32 	%p271, %r317, %r247;
	@%p271 bra 	$L__BB11_443;
	st.global.u32 	[%rd206+-14336], %r318;
	bra.uni 	$L__BB11_445;
$L__BB11_443:
	st.global.u32 	[%rd205+14336], %r318;
	bra.uni 	$L__BB11_445;
$L__BB11_444:
	st.global.u32 	[%rd204+14336], %r318;
$L__BB11_445:
	or.b32  	%r319, %r249, 4096;
	setp.ge.s32 	%p272, %r319, %r241;
	@%p272 bra 	$L__BB11_451;
	ld.shared.u32 	%r320, [%r303+16384];
	setp.lt.s32 	%p273, %r319, %r248;
	@%p273 bra 	$L__BB11_450;
	setp.lt.s32 	%p274, %r319, %r247;
	@%p274 bra 	$L__BB11_449;
	st.global.u32 	[%rd206+-16384], %r320;
	bra.uni 	$L__BB11_451;
$L__BB11_449:
	st.global.u32 	[%rd205+16384], %r320;
	bra.uni 	$L__BB11_451;
$L__BB11_450:
	st.global.u32 	[%rd204+16384], %r320;
$L__BB11_451:
	add.s32 	%r321, %r249, 4608;
	setp.ge.s32 	%p275, %r321, %r241;
	@%p275 bra 	$L__BB11_457;
	ld.shared.u32 	%r322, [%r303+18432];
	setp.lt.s32 	%p276, %r321, %r248;
	@%p276 bra 	$L__BB11_456;
	setp.lt.s32 	%p277, %r321, %r247;
	@%p277 bra 	$L__BB11_455;
	st.global.u32 	[%rd206+-18432], %r322;
	bra.uni 	$L__BB11_457;
$L__BB11_455:
	st.global.u32 	[%rd205+18432], %r322;
	bra.uni 	$L__BB11_457;
$L__BB11_456:
	st.global.u32 	[%rd204+18432], %r322;
$L__BB11_457:
	or.b32  	%r323, %r249, 5120;
	setp.ge.s32 	%p278, %r323, %r241;
	@%p278 bra 	$L__BB11_663;
	ld.shared.u32 	%r324, [%r303+20480];
	setp.lt.s32 	%p279, %r323, %r248;
	@%p279 bra 	$L__BB11_462;
	setp.lt.s32 	%p280, %r323, %r247;
	@%p280 bra 	$L__BB11_461;
	st.global.u32 	[%rd206+-20480], %r324;
	bra.uni 	$L__BB11_663;
$L__BB11_461:
	st.global.u32 	[%rd205+20480], %r324;
	bra.uni 	$L__BB11_663;
$L__BB11_462:
	st.global.u32 	[%rd204+20480], %r324;
	bra.uni 	$L__BB11_663;
$L__BB11_463:
	ld.param.u8 	%rs1, [%rd1];
	setp.eq.s16 	%p3, %rs1, 0;
	ld.param.u32 	%r470, [%rd1+8];
	selp.b32 	%r471, %r470, 0, %p3;
	mov.u32 	%r325, %tid.x;
	mul.lo.s32 	%r472, %r325, 11;
	add.s32 	%r473, %r1, %r3;
	add.s32 	%r474, %r473, %r471;
	setp.ge.s32 	%p4, %r472, %r216;
	add.s32 	%r326, %r474, %r472;
	add.s32 	%r327, %r472, 1;
	add.s32 	%r328, %r326, 1;
	add.s32 	%r329, %r472, 2;
	add.s32 	%r330, %r326, 2;
	add.s32 	%r331, %r472, 3;
	add.s32 	%r332, %r326, 3;
	add.s32 	%r333, %r472, 4;
	add.s32 	%r334, %r326, 4;
	add.s32 	%r335, %r326, 5;
	add.s32 	%r336, %r326, 6;
	add.s32 	%r337, %r326, 7;
	add.s32 	%r338, %r326, 8;
	add.s32 	%r339, %r326, 9;
	add.s32 	%r340, %r326, 10;
	mov.b64 	%rd1450, 4294967297;
	@%p4 bra 	$L__BB11_466;
	cvt.u64.u32 	%rd207, %r326;
	add.s64 	%rd316, %rd7, %rd207;
	shl.b64 	%rd317, %rd316, 2;
	add.s64 	%rd318, %rd6, %rd317;
	ld.global.u32 	%r475, [%rd318];
	add.s64 	%rd319, %rd5, %rd317;
	ld.global.u32 	%r476, [%rd319];
	sub.s32 	%r477, %r475, %r476;
	cvt.u64.u32 	%rd320, %r477;
	setp.lt.s64 	%p5, %rd4, %rd320;
	mov.b64 	%rd1450, 4294967296;
	@%p5 bra 	$L__BB11_466;
	add.s64 	%rd321, %rd309, %rd207;
	shl.b64 	%rd322, %rd321, 2;
	add.s64 	%rd323, %rd10, %rd322;
	ld.global.u32 	%r478, [%rd323];
	add.s64 	%rd324, %rd9, %rd322;
	ld.global.u32 	%r479, [%rd324];
	sub.s32 	%r480, %r478, %r479;
	cvt.u64.u32 	%rd325, %r480;
	setp.gt.s64 	%p6, %rd306, %rd325;
	selp.u64 	%rd1450, 1, 0, %p6;
$L__BB11_466:
	setp.ge.s32 	%p7, %r327, %r216;
	mov.b64 	%rd1451, 4294967297;
	@%p7 bra 	$L__BB11_469;
	cvt.u64.u32 	%rd210, %r328;
	add.s64 	%rd328, %rd7, %rd210;
	shl.b64 	%rd329, %rd328, 2;
	add.s64 	%rd330, %rd6, %rd329;
	ld.global.u32 	%r481, [%rd330];
	add.s64 	%rd331, %rd5, %rd329;
	ld.global.u32 	%r482, [%rd331];
	sub.s32 	%r483, %r481, %r482;
	cvt.u64.u32 	%rd332, %r483;
	setp.lt.s64 	%p8, %rd4, %rd332;
	mov.b64 	%rd1451, 4294967296;
	@%p8 bra 	$L__BB11_469;
	add.s64 	%rd333, %rd309, %rd210;
	shl.b64 	%rd334, %rd333, 2;
	add.s64 	%rd335, %rd10, %rd334;
	ld.global.u32 	%r484, [%rd335];
	add.s64 	%rd336, %rd9, %rd334;
	ld.global.u32 	%r485, [%rd336];
	sub.s32 	%r486, %r484, %r485;
	cvt.u64.u32 	%rd337, %r486;
	setp.gt.s64 	%p9, %rd306, %rd337;
	selp.u64 	%rd1451, 1, 0, %p9;
$L__BB11_469:
	setp.ge.s32 	%p10, %r329, %r216;
	mov.b64 	%rd1452, 4294967297;
	@%p10 bra 	$L__BB11_472;
	cvt.u64.u32 	%rd213, %r330;
	add.s64 	%rd340, %rd7, %rd213;
	shl.b64 	%rd341, %rd340, 2;
	add.s64 	%rd342, %rd6, %rd341;
	ld.global.u32 	%r487, [%rd342];
	add.s64 	%rd343, %rd5, %rd341;
	ld.global.u32 	%r488, [%rd343];
	sub.s32 	%r489, %r487, %r488;
	cvt.u64.u32 	%rd344, %r489;
	setp.lt.s64 	%p11, %rd4, %rd344;
	mov.b64 	%rd1452, 4294967296;
	@%p11 bra 	$L__BB11_472;
	add.s64 	%rd345, %rd309, %rd213;
	shl.b64 	%rd346, %rd345, 2;
	add.s64 	%rd347, %rd10, %rd346;
	ld.global.u32 	%r490, [%rd347];
	add.s64 	%rd348, %rd9, %rd346;
	ld.global.u32 	%r491, [%rd348];
	sub.s32 	%r492, %r490, %r491;
	cvt.u64.u32 	%rd349, %r492;
	setp.gt.s64 	%p12, %rd306, %rd349;
	selp.u64 	%rd1452, 1, 0, %p12;
$L__BB11_472:
	setp.ge.s32 	%p13, %r331, %r216;
	mov.b64 	%rd1453, 4294967297;
	@%p13 bra 	$L__BB11_475;
	cvt.u64.u32 	%rd216, %r332;
	add.s64 	%rd352, %rd7, %rd216;
	shl.b64 	%rd353, %rd352, 2;
	add.s64 	%rd354, %rd6, %rd353;
	ld.global.u32 	%r493, [%rd354];
	add.s64 	%rd355, %rd5, %rd353;
	ld.global.u32 	%r494, [%rd355];
	sub.s32 	%r495, %r493, %r494;
	cvt.u64.u32 	%rd356, %r495;
	setp.lt.s64 	%p14, %rd4, %rd356;
	mov.b64 	%rd1453, 4294967296;
	@%p14 bra 	$L__BB11_475;
	add.s64 	%rd357, %rd309, %rd216;
	shl.b64 	%rd358, %rd357, 2;
	add.s64 	%rd359, %rd10, %rd358;
	ld.global.u32 	%r496, [%rd359];
	add.s64 	%rd360, %rd9, %rd358;
	ld.global.u32 	%r497, [%rd360];
	sub.s32 	%r498, %r496, %r497;
	cvt.u64.u32 	%rd361, %r498;
	setp.gt.s64 	%p15, %rd306, %rd361;
	selp.u64 	%rd1453, 1, 0, %p15;
$L__BB11_475:
	setp.ge.s32 	%p16, %r333, %r216;
	mov.b64 	%rd1454, 4294967297;
	@%p16 bra 	$L__BB11_478;
	cvt.u64.u32 	%rd219, %r334;
	add.s64 	%rd364, %rd7, %rd219;
	shl.b64 	%rd365, %rd364, 2;
	add.s64 	%rd366, %rd6, %rd365;
	ld.global.u32 	%r499, [%rd366];
	add.s64 	%rd367, %rd5, %rd365;
	ld.global.u32 	%r500, [%rd367];
	sub.s32 	%r501, %r499, %r500;
	cvt.u64.u32 	%rd368, %r501;
	setp.lt.s64 	%p17, %rd4, %rd368;
	mov.b64 	%rd1454, 4294967296;
	@%p17 bra 	$L__BB11_478;
	add.s64 	%rd369, %rd309, %rd219;
	shl.b64 	%rd370, %rd369, 2;
	add.s64 	%rd371, %rd10, %rd370;
	ld.global.u32 	%r502, [%rd371];
	add.s64 	%rd372, %rd9, %rd370;
	ld.global.u32 	%r503, [%rd372];
	sub.s32 	%r504, %r502, %r503;
	cvt.u64.u32 	%rd373, %r504;
	setp.gt.s64 	%p18, %rd306, %rd373;
	selp.u64 	%rd1454, 1, 0, %p18;
$L__BB11_478:
	mad.lo.s32 	%r505, %r325, 11, 5;
	setp.ge.s32 	%p19, %r505, %r216;
	mov.b64 	%rd1455, 4294967297;
	@%p19 bra 	$L__BB11_481;
	cvt.u64.u32 	%rd222, %r335;
	add.s64 	%rd376, %rd7, %rd222;
	shl.b64 	%rd377, %rd376, 2;
	add.s64 	%rd378, %rd6, %rd377;
	ld.global.u32 	%r506, [%rd378];
	add.s64 	%rd379, %rd5, %rd377;
	ld.global.u32 	%r507, [%rd379];
	sub.s32 	%r508, %r506, %r507;
	cvt.u64.u32 	%rd380, %r508;
	setp.lt.s64 	%p20, %rd4, %rd380;
	mov.b64 	%rd1455, 4294967296;
	@%p20 bra 	$L__BB11_481;
	add.s64 	%rd381, %rd309, %rd222;
	shl.b64 	%rd382, %rd381, 2;
	add.s64 	%rd383, %rd10, %rd382;
	ld.global.u32 	%r509, [%rd383];
	add.s64 	%rd384, %rd9, %rd382;
	ld.global.u32 	%r510, [%rd384];
	sub.s32 	%r511, %r509, %r510;
	cvt.u64.u32 	%rd385, %r511;
	setp.gt.s64 	%p21, %rd306, %rd385;
	selp.u64 	%rd1455, 1, 0, %p21;
$L__BB11_481:
	mad.lo.s32 	%r512, %r325, 11, 6;
	setp.ge.s32 	%p22, %r512, %r216;
	mov.b64 	%rd1456, 4294967297;
	@%p22 bra 	$L__BB11_484;
	cvt.u64.u32 	%rd225, %r336;
	add.s64 	%rd388, %rd7, %rd225;
	shl.b64 	%rd389, %rd388, 2;
	add.s64 	%rd390, %rd6, %rd389;
	ld.global.u32 	%r513, [%rd390];
	add.s64 	%rd391, %rd5, %rd389;
	ld.global.u32 	%r514, [%rd391];
	sub.s32 	%r515, %r513, %r514;
	cvt.u64.u32 	%rd392, %r515;
	setp.lt.s64 	%p23, %rd4, %rd392;
	mov.b64 	%rd1456, 4294967296;
	@%p23 bra 	$L__BB11_484;
	add.s64 	%rd393, %rd309, %rd225;
	shl.b64 	%rd394, %rd393, 2;
	add.s64 	%rd395, %rd10, %rd394;
	ld.global.u32 	%r516, [%rd395];
	add.s64 	%rd396, %rd9, %rd394;
	ld.global.u32 	%r517, [%rd396];
	sub.s32 	%r518, %r516, %r517;
	cvt.u64.u32 	%rd397, %r518;
	setp.gt.s64 	%p24, %rd306, %rd397;
	selp.u64 	%rd1456, 1, 0, %p24;
$L__BB11_484:
	mad.lo.s32 	%r519, %r325, 11, 7;
	setp.ge.s32 	%p25, %r519, %r216;
	mov.b64 	%rd1457, 4294967297;
	@%p25 bra 	$L__BB11_487;
	cvt.u64.u32 	%rd228, %r337;
	add.s64 	%rd400, %rd7, %rd228;
	shl.b64 	%rd401, %rd400, 2;
	add.s64 	%rd402, %rd6, %rd401;
	ld.global.u32 	%r520, [%rd402];
	add.s64 	%rd403, %rd5, %rd401;
	ld.global.u32 	%r521, [%rd403];
	sub.s32 	%r522, %r520, %r521;
	cvt.u64.u32 	%rd404, %r522;
	setp.lt.s64 	%p26, %rd4, %rd404;
	mov.b64 	%rd1457, 4294967296;
	@%p26 bra 	$L__BB11_487;
	add.s64 	%rd405, %rd309, %rd228;
	shl.b64 	%rd406, %rd405, 2;
	add.s64 	%rd407, %rd10, %rd406;
	ld.global.u32 	%r523, [%rd407];
	add.s64 	%rd408, %rd9, %rd406;
	ld.global.u32 	%r524, [%rd408];
	sub.s32 	%r525, %r523, %r524;
	cvt.u64.u32 	%rd409, %r525;
	setp.gt.s64 	%p27, %rd306, %rd409;
	selp.u64 	%rd1457, 1, 0, %p27;
$L__BB11_487:
	mad.lo.s32 	%r526, %r325, 11, 8;
	setp.ge.s32 	%p28, %r526, %r216;
	mov.b64 	%rd1458, 4294967297;
	@%p28 bra 	$L__BB11_490;
	cvt.u64.u32 	%rd231, %r338;
	add.s64 	%rd412, %rd7, %rd231;
	shl.b64 	%rd413, %rd412, 2;
	add.s64 	%rd414, %rd6, %rd413;
	ld.global.u32 	%r527, [%rd414];
	add.s64 	%rd415, %rd5, %rd413;
	ld.global.u32 	%r528, [%rd415];
	sub.s32 	%r529, %r527, %r528;
	cvt.u64.u32 	%rd416, %r529;
	setp.lt.s64 	%p29, %rd4, %rd416;
	mov.b64 	%rd1458, 4294967296;
	@%p29 bra 	$L__BB11_490;
	add.s64 	%rd417, %rd309, %rd231;
	shl.b64 	%rd418, %rd417, 2;
	add.s64 	%rd419, %rd10, %rd418;
	ld.global.u32 	%r530, [%rd419];
	add.s64 	%rd420, %rd9, %rd418;
	ld.global.u32 	%r531, [%rd420];
	sub.s32 	%r532, %r530, %r531;
	cvt.u64.u32 	%rd421, %r532;
	setp.gt.s64 	%p30, %rd306, %rd421;
	selp.u64 	%rd1458, 1, 0, %p30;
$L__BB11_490:
	mad.lo.s32 	%r533, %r325, 11, 9;
	setp.ge.s32 	%p31, %r533, %r216;
	mov.b64 	%rd1459, 4294967297;
	@%p31 bra 	$L__BB11_493;
	cvt.u64.u32 	%rd424, %r339;
	add.s64 	%rd425, %rd7, %rd424;
	shl.b64 	%rd426, %rd425, 2;
	add.s64 	%rd427, %rd6, %rd426;
	ld.global.u32 	%r534, [%rd427];
	add.s64 	%rd428, %rd5, %rd426;
	ld.global.u32 	%r535, [%rd428];
	sub.s32 	%r536, %r534, %r535;
	cvt.u64.u32 	%rd429, %r536;
	setp.lt.s64 	%p32, %rd4, %rd429;
	mov.b64 	%rd1459, 4294967296;
	@%p32 bra 	$L__BB11_493;
	add.s64 	%rd431, %rd309, %rd424;
	shl.b64 	%rd432, %rd431, 2;
	add.s64 	%rd433, %rd10, %rd432;
	ld.global.u32 	%r537, [%rd433];
	add.s64 	%rd434, %rd9, %rd432;
	ld.global.u32 	%r538, [%rd434];
	sub.s32 	%r539, %r537, %r538;
	cvt.u64.u32 	%rd435, %r539;
	setp.gt.s64 	%p33, %rd306, %rd435;
	selp.u64 	%rd1459, 1, 0, %p33;
$L__BB11_493:
	mad.lo.s32 	%r540, %r325, 11, 10;
	setp.ge.s32 	%p34, %r540, %r216;
	mov.b64 	%rd1460, 4294967297;
	@%p34 bra 	$L__BB11_496;
	cvt.u64.u32 	%rd236, %r340;
	add.s64 	%rd438, %rd7, %rd236;
	shl.b64 	%rd439, %rd438, 2;
	add.s64 	%rd440, %rd6, %rd439;
	ld.global.u32 	%r541, [%rd440];
	add.s64 	%rd441, %rd5, %rd439;
	ld.global.u32 	%r542, [%rd441];
	sub.s32 	%r543, %r541, %r542;
	cvt.u64.u32 	%rd442, %r543;
	setp.lt.s64 	%p35, %rd4, %rd442;
	mov.b64 	%rd1460, 4294967296;
	@%p35 bra 	$L__BB11_496;
	add.s64 	%rd443, %rd309, %rd236;
	shl.b64 	%rd444, %rd443, 2;
	add.s64 	%rd445, %rd10, %rd444;
	ld.global.u32 	%r544, [%rd445];
	add.s64 	%rd446, %rd9, %rd444;
	ld.global.u32 	%r545, [%rd446];
	sub.s32 	%r546, %r544, %r545;
	cvt.u64.u32 	%rd447, %r546;
	setp.gt.s64 	%p36, %rd306, %rd447;
	selp.u64 	%rd1460, 1, 0, %p36;
$L__BB11_496:
	bar.sync 	0;
	add.s64 	%rd239, %rd1451, %rd1450;
	add.s64 	%rd240, %rd1452, %rd239;
	add.s64 	%rd241, %rd1453, %rd240;
	add.s64 	%rd242, %rd1454, %rd241;
	add.s64 	%rd243, %rd1455, %rd242;
	add.s64 	%rd244, %rd1456, %rd243;
	add.s64 	%rd245, %rd1457, %rd244;
	add.s64 	%rd246, %rd1458, %rd245;
	add.s64 	%rd247, %rd1459, %rd246;
	add.s64 	%rd448, %rd1460, %rd247;
	mov.b64 	{%r549, %r554}, %rd448;
	// begin inline asm
	mov.u32 %r547, %laneid;
	// end inline asm
	mov.b32 	%r555, 1;
	mov.b32 	%r596, 0;
	mov.b32 	%r597, -1;
	// begin inline asm
	shfl.sync.up.b32 %r548, %r549, %r555, %r596, %r597;
	// end inline asm
	// begin inline asm
	shfl.sync.up.b32 %r553, %r554, %r555, %r596, %r597;
	// end inline asm
	mov.b64 	%rd449, {%r548, %r553};
	setp.lt.s32 	%p37, %r547, 1;
	selp.b64 	%rd450, 0, %rd449, %p37;
	add.s64 	%rd451, %rd450, %rd448;
	mov.b64 	{%r559, %r564}, %rd451;
	mov.b32 	%r565, 2;
	// begin inline asm
	shfl.sync.up.b32 %r558, %r559, %r565, %r596, %r597;
	// end inline asm
	// begin inline asm
	shfl.sync.up.b32 %r563, %r564, %r565, %r596, %r597;
	// end inline asm
	mov.b64 	%rd452, {%r558, %r563};
	setp.lt.s32 	%p38, %r547, 2;
	selp.b64 	%rd453, 0, %rd452, %p38;
	add.s64 	%rd454, %rd453, %rd451;
	mov.b64 	{%r569, %r574}, %rd454;
	mov.b32 	%r575, 4;
	// begin inline asm
	shfl.sync.up.b32 %r568, %r569, %r575, %r596, %r597;
	// end inline asm
	// begin inline asm
	shfl.sync.up.b32 %r573, %r574, %r575, %r596, %r597;
	// end inline asm
	mov.b64 	%rd455, {%r568, %r573};
	setp.lt.s32 	%p39, %r547, 4;
	selp.b64 	%rd456, 0, %rd455, %p39;
	add.s64 	%rd457, %rd456, %rd454;
	mov.b64 	{%r579, %r584}, %rd457;
	mov.b32 	%r585, 8;
	// begin inline asm
	shfl.sync.up.b32 %r578, %r579, %r585, %r596, %r597;
	// end inline asm
	// begin inline asm
	shfl.sync.up.b32 %r583, %r584, %r585, %r596, %r597;
	// end inline asm
	mov.b64 	%rd458, {%r578, %r583};
	setp.lt.s32 	%p40, %r547, 8;
	selp.b64 	%rd459, 0, %rd458, %p40;
	add.s64 	%rd460, %rd459, %rd457;
	mov.b64 	{%r589, %r594}, %rd460;
	mov.b32 	%r595, 16;
	// begin inline asm
	shfl.sync.up.b32 %r588, %r589, %r595, %r596, %r597;
	// end inline asm
	// begin inline asm
	shfl.sync.up.b32 %r593, %r594, %r595, %r596, %r597;
	// end inline asm
	mov.b64 	%rd461, {%r588, %r593};
	setp.lt.s32 	%p41, %r547, 16;
	selp.b64 	%rd462, 0, %rd461, %p41;
	add.s64 	%rd248, %rd462, %rd460;
	setp.ne.s32 	%p42, %r547, 31;
	@%p42 bra 	$L__BB11_498;
	mov.u32 	%r598, %tid.x;
	shr.u32 	%r599, %r598, 2;
	and.b32  	%r600, %r599, 248;
	mov.u32 	%r601, _ZZN3cub18CUB_300001_SM_10006detail19three_way_partition29DeviceThreeWayPartitionKernelINS2_10policy_hubIjiE10Policy1000EN6thrust24THRUST_300001_SM_1000_NS17counting_iteratorIjNS8_11use_defaultESA_SA_EEPjSC_NS8_16reverse_iteratorISC_EESC_NS0_13ScanTileStateImLb1EEENS0_21DispatchSegmentedSortILNS0_9SortOrderE0EjNS0_8NullTypeElSC_SC_NS1_14segmented_sort10policy_hubIjSJ_EEE22LargeSegmentsSelectorTENSN_22SmallSegmentsSelectorTEiNS2_19streaming_context_tIlEEEEvT0_T1_T2_T3_T4_T5_T6_T7_T8_iT9_E12temp_storage;
	add.s32 	%r602, %r601, %r600;
	st.shared.u64 	[%r602], %rd248;
$L__BB11_498:
	add.s64 	%rd463, %rd1460, %rd247;
	sub.s64 	%rd464, %rd248, %rd463;
	bar.sync 	0;
	ld.shared.v2.u64 	{%rd465, %rd466}, [_ZZN3cub18CUB_300001_SM_10006detail19three_way_partition29DeviceThreeWayPartitionKernelINS2_10policy_hubIjiE10Policy1000EN6thrust24THRUST_300001_SM_1000_NS17counting_iteratorIjNS8_11use_defaultESA_SA_EEPjSC_NS8_16reverse_iteratorISC_EESC_NS0_13ScanTileStateImLb1EEENS0_21DispatchSegmentedSortILNS0_9SortOrderE0EjNS0_8NullTypeElSC_SC_NS1_14segmented_sort10policy_hubIjSJ_EEE22LargeSegmentsSelectorTENSN_22SmallSegmentsSelectorTEiNS2_19streaming_context_tIlEEEEvT0_T1_T2_T3_T4_T5_T6_T7_T8_iT9_E12temp_storage];
	mov.u32 	%r603, %tid.x;
	shr.u32 	%r604, %r603, 5;
	add.s64 	%rd467, %rd466, %rd465;
	setp.eq.s32 	%p43, %r604, 2;
	selp.b64 	%rd468, %rd467, %rd465, %p43;
	ld.shared.v2.u64 	{%rd469, %rd470}, [_ZZN3cub18CUB_300001_SM_10006detail19three_way_partition29DeviceThreeWayPartitionKernelINS2_10policy_hubIjiE10Policy1000EN6thrust24THRUST_300001_SM_1000_NS17counting_iteratorIjNS8_11use_defaultESA_SA_EEPjSC_NS8_16reverse_iteratorISC_EESC_NS0_13ScanTileStateImLb1EEENS0_21DispatchSegmentedSortILNS0_9SortOrderE0EjNS0_8NullTypeElSC_SC_NS1_14segmented_sort10policy_hubIjSJ_EEE22LargeSegmentsSelectorTENSN_22SmallSegmentsSelectorTEiNS2_19streaming_context_tIlEEEEvT0_T1_T2_T3_T4_T5_T6_T7_T8_iT9_E12temp_storage+16];
	add.s64 	%rd471, %rd467, %rd469;
	setp.eq.s32 	%p44, %r604, 3;
	selp.b64 	%rd472, %rd471, %rd468, %p44;
	add.s64 	%rd473, %rd471, %rd470;
	setp.eq.s32 	%p45, %r604, 4;
	selp.b64 	%rd474, %rd473, %rd472, %p45;
	ld.shared.v2.u64 	{%rd475, %rd476}, [_ZZN3cub18CUB_300001_SM_10006detail19three_way_partition29DeviceThreeWayPartitionKernelINS2_10policy_hubIjiE10Policy1000EN6thrust24THRUST_300001_SM_1000_NS17counting_iteratorIjNS8_11use_defaultESA_SA_EEPjSC_NS8_16reverse_iteratorISC_EESC_NS0_13ScanTileStateImLb1EEENS0_21DispatchSegmentedSortILNS0_9SortOrderE0EjNS0_8NullTypeElSC_SC_NS1_14segmented_sort10policy_hubIjSJ_EEE22LargeSegmentsSelectorTENSN_22SmallSegmentsSelectorTEiNS2_19streaming_context_tIlEEEEvT0_T1_T2_T3_T4_T5_T6_T7_T8_iT9_E12temp_storage+32];
	add.s64 	%rd477, %rd473, %rd475;
	setp.eq.s32 	%p46, %r604, 5;
	selp.b64 	%rd478, %rd477, %rd474, %p46;
	add.s64 	%rd479, %rd477, %rd476;
	setp.eq.s32 	%p47, %r604, 6;
	selp.b64 	%rd480, %rd479, %rd478, %p47;
	ld.shared.v2.u64 	{%rd481, %rd482}, [_ZZN3cub18CUB_300001_SM_10006detail19three_way_partition29DeviceThreeWayPartitionKernelINS2_10policy_hubIjiE10Policy1000EN6thrust24THRUST_300001_SM_1000_NS17counting_iteratorIjNS8_11use_defaultESA_SA_EEPjSC_NS8_16reverse_iteratorISC_EESC_NS0_13ScanTileStateImLb1EEENS0_21DispatchSegmentedSortILNS0_9SortOrderE0EjNS0_8NullTypeElSC_SC_NS1_14segmented_sort10policy_hubIjSJ_EEE22LargeSegmentsSelectorTENSN_22SmallSegmentsSelectorTEiNS2_19streaming_context_tIlEEEEvT0_T1_T2_T3_T4_T5_T6_T7_T8_iT9_E12temp_storage+48];
	add.s64 	%rd483, %rd479, %rd481;
	setp.eq.s32 	%p48, %r604, 7;
	selp.b64 	%rd484, %rd483, %rd480, %p48;
	add.s64 	%rd485, %rd483, %rd482;
	setp.eq.s32 	%p49, %r604, 8;
	selp.b64 	%rd486, %rd485, %rd484, %p49;
	ld.shared.v2.u64 	{%rd487, %rd488}, [_ZZN3cub18CUB_300001_SM_10006detail19three_way_partition29DeviceThreeWayPartitionKernelINS2_10policy_hubIjiE10Policy1000EN6thrust24THRUST_300001_SM_1000_NS17counting_iteratorIjNS8_11use_defaultESA_SA_EEPjSC_NS8_16reverse_iteratorISC_EESC_NS0_13ScanTileStateImLb1EEENS0_21DispatchSegmentedSortILNS0_9SortOrderE0EjNS0_8NullTypeElSC_SC_NS1_14segmented_sort10policy_hubIjSJ_EEE22LargeSegmentsSelectorTENSN_22SmallSegmentsSelectorTEiNS2_19streaming_context_tIlEEEEvT0_T1_T2_T3_T4_T5_T6_T7_T8_iT9_E12temp_storage+64];
	add.s64 	%rd489, %rd485, %rd487;
	setp.eq.s32 	%p50, %r604, 9;
	selp.b64 	%rd490, %rd489, %rd486, %p50;
	add.s64 	%rd491, %rd489, %rd488;
	setp.eq.s32 	%p51, %r604, 10;
	selp.b64 	%rd492, %rd491, %rd490, %p51;
	ld.shared.v2.u64 	{%rd493, %rd494}, [_ZZN3cub18CUB_300001_SM_10006detail19three_way_partition29DeviceThreeWayPartitionKernelINS2_10policy_hubIjiE10Policy1000EN6thrust24THRUST_300001_SM_1000_NS17counting_iteratorIjNS8_11use_defaultESA_SA_EEPjSC_NS8_16reverse_iteratorISC_EESC_NS0_13ScanTileStateImLb1EEENS0_21DispatchSegmentedSortILNS0_9SortOrderE0EjNS0_8NullTypeElSC_SC_NS1_14segmented_sort10policy_hubIjSJ_EEE22LargeSegmentsSelectorTENSN_22SmallSegmentsSelectorTEiNS2_19streaming_context_tIlEEEEvT0_T1_T2_T3_T4_T5_T6_T7_T8_iT9_E12temp_storage+80];
	add.s64 	%rd495, %rd491, %rd493;
	setp.eq.s32 	%p52, %r604, 11;
	selp.b64 	%rd496, %rd495, %rd492, %p52;
	add.s64 	%rd497, %rd495, %rd494;
	setp.eq.s32 	%p53, %r604, 12;
	selp.b64 	%rd498, %rd497, %rd496, %p53;
	ld.shared.v2.u64 	{%rd499, %rd500}, [_ZZN3cub18CUB_300001_SM_10006detail19three_way_partition29DeviceThreeWayPartitionKernelINS2_10policy_hubIjiE10Policy1000EN6thrust24THRUST_300001_SM_1000_NS17counting_iteratorIjNS8_11use_defaultESA_SA_EEPjSC_NS8_16reverse_iteratorISC_EESC_NS0_13ScanTileStateImLb1EEENS0_21DispatchSegmentedSortILNS0_9SortOrderE0EjNS0_8NullTypeElSC_SC_NS1_14segmented_sort10policy_hubIjSJ_EEE22LargeSegmentsSelectorTENSN_22SmallSegmentsSelectorTEiNS2_19streaming_context_tIlEEEEvT0_T1_T2_T3_T4_T5_T6_T7_T8_iT9_E12temp_storage+96];
	add.s64 	%rd501, %rd497, %rd499;
	setp.eq.s32 	%p54, %r604, 13;
	selp.b64 	%rd502, %rd501, %rd498, %p54;
	add.s64 	%rd503, %rd501, %rd500;
	setp.eq.s32 	%p55, %r604, 14;
	selp.b64 	%rd504, %rd503, %rd502, %p55;
	ld.shared.v2.u64 	{%rd505, %rd506}, [_ZZN3cub18CUB_300001_SM_10006detail19three_way_partition29DeviceThreeWayPartitionKernelINS2_10policy_hubIjiE10Policy1000EN6thrust24THRUST_300001_SM_1000_NS17counting_iteratorIjNS8_11use_defaultESA_SA_EEPjSC_NS8_16reverse_iteratorISC_EESC_NS0_13ScanTileStateImLb1EEENS0_21DispatchSegmentedSortILNS0_9SortOrderE0EjNS0_8NullTypeElSC_SC_NS1_14segmented_sort10policy_hubIjSJ_EEE22LargeSegmentsSelectorTENSN_22SmallSegmentsSelectorTEiNS2_19streaming_context_tIlEEEEvT0_T1_T2_T3_T4_T5_T6_T7_T8_iT9_E12temp_storage+112];
	add.s64 	%rd507, %rd503, %rd505;
	setp.eq.s32 	%p56, %r604, 15;
	selp.b64 	%rd508, %rd507, %rd504, %p56;
	add.s64 	%rd249, %rd507, %rd506;
	setp.gt.u32 	%p57, %r603, 31;
	setp.lt.u32 	%p58, %r603, 32;
	setp.eq.s32 	%p59, %r547, 0;
	selp.b64 	%rd509, 0, %rd464, %p59;
	add.s64 	%rd1467, %rd508, %rd509;
	selp.b64 	%rd251, %rd464, %rd1467, %p58;
	@%p57 bra 	$L__BB11_514;
	mov.u32 	%r605, %tid.x;
	setp.ne.s32 	%p60, %r605, 0;
	mov.u32 	%r606, %ctaid.x;
	mul.wide.u32 	%rd510, %r606, 16;
	add.s64 	%rd252, %rd2, %rd510;
	@%p60 bra 	$L__BB11_501;
	st.shared.u64 	[_ZZN3cub18CUB_300001_SM_10006detail19three_way_partition29DeviceThreeWayPartitionKernelINS2_10policy_hubIjiE10Policy1000EN6thrust24THRUST_300001_SM_1000_NS17counting_iteratorIjNS8_11use_defaultESA_SA_EEPjSC_NS8_16reverse_iteratorISC_EESC_NS0_13ScanTileStateImLb1EEENS0_21DispatchSegmentedSortILNS0_9SortOrderE0EjNS0_8NullTypeElSC_SC_NS1_14segmented_sort10policy_hubIjSJ_EEE22LargeSegmentsSelectorTENSN_22SmallSegmentsSelectorTEiNS2_19streaming_context_tIlEEEEvT0_T1_T2_T3_T4_T5_T6_T7_T8_iT9_E12temp_storage+184], %rd249;
	add.s64 	%rd511, %rd252, 512;
	mov.b64 	%rd512, 100;
	// begin inline asm
	st.relaxed.gpu.v2.u64 [%rd511], {%rd512, %rd249};
	// end inline asm
$L__BB11_501:
	mov.u32 	%r1749, %ctaid.x;
	mov.u32 	%r609, %tid.x;
	mov.b32 	%r607, 840;
	// begin inline asm
	nanosleep.u32 %r607;
	// end inline asm
	mul.wide.u32 	%rd517, %r609, 16;
	xor.b64  	%rd518, %rd517, -16;
	add.s64 	%rd519, %rd252, %rd518;
	add.s64 	%rd516, %rd519, 512;
	// begin inline asm
	ld.relaxed.gpu.v2.u64 {%rd1465, %rd1462}, [%rd516];
	// end inline asm
	mov.b32 	%r1745, 36;
$L__BB11_502:
	setp.eq.s64 	%p61, %rd1465, 99;
	mov.b32 	%r610, -1;
	vote.sync.any.pred 	%p62, %p61, %r610;
	not.pred 	%p63, %p62;
	@%p63 bra 	$L__BB11_504;
	mul.lo.s32 	%r881, %r1749, 16807;
	and.b32  	%r1749, %r881, 2147483647;
	add.s32 	%r882, %r1745, 1;
	rem.u32 	%r880, %r1749, %r882;
	// begin inline asm
	nanosleep.u32 %r880;
	// end inline asm
	shr.u32 	%r1745, %r1745, 1;
	mov.u32 	%r883, %tid.x;
	mul.wide.u32 	%rd613, %r883, 16;
	xor.b64  	%rd614, %rd613, -16;
	add.s64 	%rd615, %rd252, %rd614;
	add.s64 	%rd612, %rd615, 512;
	// begin inline asm
	ld.relaxed.gpu.v2.u64 {%rd1465, %rd1462}, [%rd612];
	// end inline asm
	bra.uni 	$L__BB11_502;
$L__BB11_504:
	setp.eq.s64 	%p64, %rd1465, 101;
	mov.b32 	%r662, -1;
	vote.sync.ballot.b32 	%r664, %p64, %r662;
	// begin inline asm
	mov.u32 %r612, %lanemask_ge;
	// end inline asm
	and.b32  	%r665, %r664, %r612;
	or.b32  	%r666, %r665, -2147483648;
	add.s32 	%r667, %r666, -1;
	not.b32 	%r668, %r666;
	and.b32  	%r669, %r668, %r667;
	popc.b32 	%r616, %r669;
	mov.b64 	{%r614, %r619}, %rd1462;
	mov.b32 	%r620, 1;
	// begin inline asm
	shfl.sync.down.b32 %r613, %r614, %r620, %r616, %r662;
	// end inline asm
	// begin inline asm
	shfl.sync.down.b32 %r618, %r619, %r620, %r616, %r662;
	// end inline asm
	mov.b64 	%rd520, {%r613, %r618};
	setp.lt.s32 	%p66, %r547, %r616;
	selp.b64 	%rd521, %rd520, 0, %p66;
	add.s64 	%rd522, %rd521, %rd1462;
	mov.b64 	{%r624, %r629}, %rd522;
	mov.b32 	%r630, 2;
	// begin inline asm
	shfl.sync.down.b32 %r623, %r624, %r630, %r616, %r662;
	// end inline asm
	// begin inline asm
	shfl.sync.down.b32 %r628, %r629, %r630, %r616, %r662;
	// end inline asm
	mov.b64 	%rd523, {%r623, %r628};
	add.s32 	%r670, %r547, 2;
	setp.gt.s32 	%p67, %r670, %r616;
	selp.b64 	%rd524, 0, %rd523, %p67;
	add.s64 	%rd525, %rd524, %rd522;
	mov.b64 	{%r634, %r639}, %rd525;
	mov.b32 	%r640, 4;
	// begin inline asm
	shfl.sync.down.b32 %r633, %r634, %r640, %r616, %r662;
	// end inline asm
	// begin inline asm
	shfl.sync.down.b32 %r638, %r639, %r640, %r616, %r662;
	// end inline asm
	mov.b64 	%rd526, {%r633, %r638};
	add.s32 	%r671, %r547, 4;
	setp.gt.s32 	%p68, %r671, %r616;
	selp.b64 	%rd527, 0, %rd526, %p68;
	add.s64 	%rd528, %rd527, %rd525;
	mov.b64 	{%r644, %r649}, %rd528;
	mov.b32 	%r650, 8;
	// begin inline asm
	shfl.sync.down.b32 %r643, %r644, %r650, %r616, %r662;
	// end inline asm
	// begin inline asm
	shfl.sync.down.b32 %r648, %r649, %r650, %r616, %r662;
	// end inline asm
	mov.b64 	%rd529, {%r643, %r648};
	add.s32 	%r672, %r547, 8;
	setp.gt.s32 	%p69, %r672, %r616;
	selp.b64 	%rd530, 0, %rd529, %p69;
	add.s64 	%rd531, %rd530, %rd528;
	mov.b64 	{%r654, %r659}, %rd531;
	mov.b32 	%r660, 16;
	// begin inline asm
	shfl.sync.down.b32 %r653, %r654, %r660, %r616, %r662;
	// end inline asm
	// begin inline asm
	shfl.sync.down.b32 %r658, %r659, %r660, %r616, %r662;
	// end inline asm
	mov.b64 	%rd532, {%r653, %r658};
	add.s32 	%r673, %r547, 16;
	setp.gt.s32 	%p70, %r673, %r616;
	selp.b64 	%rd533, 0, %rd532, %p70;
	add.s64 	%rd1463, %rd533, %rd531;
	add.s64 	%rd262, %rd2, 512;
	mov.u32 	%r674, %tid.x;
	not.b32 	%r675, %r674;
	mov.u32 	%r676, %ctaid.x;
	add.s32 	%r1748, %r676, %r675;
	mov.b32 	%r1747, 36;
$L__BB11_505:
	setp.ne.s64 	%p71, %rd1465, 101;
	mov.b32 	%r677, -1;
	vote.sync.all.pred 	%p72, %p71, %r677;
	not.pred 	%p73, %p72;
	@%p73 bra 	$L__BB11_510;
	shr.u32 	%r1747, %r1747, 1;
	mul.wide.s32 	%rd588, %r1748, 16;
	add.s64 	%rd589, %rd262, %rd588;
	add.s64 	%rd587, %rd589, -512;
	// begin inline asm
	ld.relaxed.gpu.v2.u64 {%rd1465, %rd1466}, [%rd587];
	// end inline asm
	mov.u32 	%r1750, %r1747;
$L__BB11_507:
	setp.eq.s64 	%p146, %rd1465, 99;
	mov.b32 	%r815, -1;
	vote.sync.any.pred 	%p147, %p146, %r815;
	not.pred 	%p148, %p147;
	@%p148 bra 	$L__BB11_509;
	mul.lo.s32 	%r878, %r1749, 16807;
	and.b32  	%r1749, %r878, 2147483647;
	add.s32 	%r879, %r1750, 1;
	rem.u32 	%r877, %r1749, %r879;
	// begin inline asm
	nanosleep.u32 %r877;
	// end inline asm
	shr.u32 	%r1750, %r1750, 1;
	mul.wide.s32 	%rd608, %r1748, 16;
	add.s64 	%rd609, %rd262, %rd608;
	add.s64 	%rd607, %rd609, -512;
	// begin inline asm
	ld.relaxed.gpu.v2.u64 {%rd1465, %rd1466}, [%rd607];
	// end inline asm
	bra.uni 	$L__BB11_507;
$L__BB11_509:
	setp.eq.s64 	%p149, %rd1465, 101;
	mov.b32 	%r866, -1;
	vote.sync.ballot.b32 	%r867, %p149, %r866;
	and.b32  	%r868, %r867, %r612;
	or.b32  	%r869, %r868, -2147483648;
	add.s32 	%r870, %r869, -1;
	not.b32 	%r871, %r869;
	and.b32  	%r872, %r871, %r870;
	popc.b32 	%r820, %r872;
	mov.b64 	{%r818, %r823}, %rd1466;
	mov.b32 	%r824, 1;
	// begin inline asm
	shfl.sync.down.b32 %r817, %r818, %r824, %r820, %r866;
	// end inline asm
	// begin inline asm
	shfl.sync.down.b32 %r822, %r823, %r824, %r820, %r866;
	// end inline asm
	mov.b64 	%rd590, {%r817, %r822};
	setp.lt.s32 	%p151, %r547, %r820;
	selp.b64 	%rd591, %rd590, 0, %p151;
	add.s64 	%rd592, %rd591, %rd1466;
	mov.b64 	{%r828, %r833}, %rd592;
	mov.b32 	%r834, 2;
	// begin inline asm
	shfl.sync.down.b32 %r827, %r828, %r834, %r820, %r866;
	// end inline asm
	// begin inline asm
	shfl.sync.down.b32 %r832, %r833, %r834, %r820, %r866;
	// end inline asm
	mov.b64 	%rd593, {%r827, %r832};
	add.s32 	%r873, %r547, 2;
	setp.gt.s32 	%p152, %r873, %r820;
	selp.b64 	%rd594, 0, %rd593, %p152;
	add.s64 	%rd595, %rd592, %rd594;
	mov.b64 	{%r838, %r843}, %rd595;
	mov.b32 	%r844, 4;
	// begin inline asm
	shfl.sync.down.b32 %r837, %r838, %r844, %r820, %r866;
	// end inline asm
	// begin inline asm
	shfl.sync.down.b32 %r842, %r843, %r844, %r820, %r866;
	// end inline asm
	mov.b64 	%rd596, {%r837, %r842};
	add.s32 	%r874, %r547, 4;
	setp.gt.s32 	%p153, %r874, %r820;
	selp.b64 	%rd597, 0, %rd596, %p153;
	add.s64 	%rd598, %rd597, %rd595;
	mov.b64 	{%r848, %r853}, %rd598;
	mov.b32 	%r854, 8;
	// begin inline asm
	shfl.sync.down.b32 %r847, %r848, %r854, %r820, %r866;
	// end inline asm
	// begin inline asm
	shfl.sync.down.b32 %r852, %r853, %r854, %r820, %r866;
	// end inline asm
	mov.b64 	%rd599, {%r847, %r852};
	add.s32 	%r875, %r547, 8;
	setp.gt.s32 	%p154, %r875, %r820;
	selp.b64 	%rd600, 0, %rd599, %p154;
	add.s64 	%rd601, %rd600, %rd598;
	mov.b64 	{%r858, %r863}, %rd601;
	mov.b32 	%r864, 16;
	// begin inline asm
	shfl.sync.down.b32 %r857, %r858, %r864, %r820, %r866;
	// end inline asm
	// begin inline asm
	shfl.sync.down.b32 %r862, %r863, %r864, %r820, %r866;
	// end inline asm
	mov.b64 	%rd602, {%r857, %r862};
	add.s32 	%r876, %r547, 16;
	setp.gt.s32 	%p155, %r876, %r820;
	selp.b64 	%rd603, 0, %rd602, %p155;
	add.s64 	%rd604, %rd601, %rd1463;
	add.s64 	%rd1463, %rd604, %rd603;
	add.s32 	%r1748, %r1748, -32;
	bra.uni 	$L__BB11_505;
$L__BB11_510:
	mov.u32 	%r679, %tid.x;
	setp.ne.s32 	%p74, %r679, 0;
	@%p74 bra 	$L__BB11_512;
	add.s64 	%rd536, %rd1463, %rd249;
	add.s64 	%rd534, %rd252, 512;
	mov.b64 	%rd535, 101;
	// begin inline asm
	st.relaxed.gpu.v2.u64 [%rd534], {%rd535, %rd536};
	// end inline asm
	st.shared.u64 	[_ZZN3cub18CUB_300001_SM_10006detail19three_way_partition29DeviceThreeWayPartitionKernelINS2_10policy_hubIjiE10Policy1000EN6thrust24THRUST_300001_SM_1000_NS17counting_iteratorIjNS8_11use_defaultESA_SA_EEPjSC_NS8_16reverse_iteratorISC_EESC_NS0_13ScanTileStateImLb1EEENS0_21DispatchSegmentedSortILNS0_9SortOrderE0EjNS0_8NullTypeElSC_SC_NS1_14segmented_sort10policy_hubIjSJ_EEE22LargeSegmentsSelectorTENSN_22SmallSegmentsSelectorTEiNS2_19streaming_context_tIlEEEEvT0_T1_T2_T3_T4_T5_T6_T7_T8_iT9_E12temp_storage+168], %rd1463;
	st.shared.u64 	[_ZZN3cub18CUB_300001_SM_10006detail19three_way_partition29DeviceThreeWayPartitionKernelINS2_10policy_hubIjiE10Policy1000EN6thrust24THRUST_300001_SM_1000_NS17counting_iteratorIjNS8_11use_defaultESA_SA_EEPjSC_NS8_16reverse_iteratorISC_EESC_NS0_13ScanTileStateImLb1EEENS0_21DispatchSegmentedSortILNS0_9SortOrderE0EjNS0_8NullTypeElSC_SC_NS1_14segmented_sort10policy_hubIjSJ_EEE22LargeSegmentsSelectorTENSN_22SmallSegmentsSelectorTEiNS2_19streaming_context_tIlEEEEvT0_T1_T2_T3_T4_T5_T6_T7_T8_iT9_E12temp_storage+176], %rd536;
$L__BB11_512:
	setp.ne.s32 	%p75, %r547, 0;
	mov.u64 	%rd1467, %rd251;
	@%p75 bra 	$L__BB11_514;
	st.shared.u64 	[_ZZN3cub18CUB_300001_SM_10006detail19three_way_partition29DeviceThreeWayPartitionKernelINS2_10policy_hubIjiE10Policy1000EN6thrust24THRUST_300001_SM_1000_NS17counting_iteratorIjNS8_11use_defaultESA_SA_EEPjSC_NS8_16reverse_iteratorISC_EESC_NS0_13ScanTileStateImLb1EEENS0_21DispatchSegmentedSortILNS0_9SortOrderE0EjNS0_8NullTypeElSC_SC_NS1_14segmented_sort10policy_hubIjSJ_EEE22LargeSegmentsSelectorTENSN_22SmallSegmentsSelectorTEiNS2_19streaming_context_tIlEEEEvT0_T1_T2_T3_T4_T5_T6_T7_T8_iT9_E12temp_storage+144], %rd1463;
	mov.u64 	%rd1467, %rd1463;
$L__BB11_514:
	ld.param.u32 	%r1694, [_ZN3cub18CUB_300001_SM_10006detail19three_way_partition29DeviceThreeWayPartitionKernelINS2_10policy_hubIjiE10Policy1000EN6thrust24THRUST_300001_SM_1000_NS17counting_iteratorIjNS8_11use_defaultESA_SA_EEPjSC_NS8_16reverse_iteratorISC_EESC_NS0_13ScanTileStateImLb1EEENS0_21DispatchSegmentedSortILNS0_9SortOrderE0EjNS0_8NullTypeElSC_SC_NS1_14segmented_sort10policy_hubIjSJ_EEE22LargeSegmentsSelectorTENSN_22SmallSegmentsSelectorTEiNS2_19streaming_context_tIlEEEEvT0_T1_T2_T3_T4_T5_T6_T7_T8_iT9__param_8];
	mov.u32 	%r680, %tid.x;
	mul.lo.s32 	%r681, %r680, 11;
	mov.u32 	%r682, %ctaid.x;
	mul.lo.s32 	%r683, %r682, 5632;
	sub.s32 	%r684, %r1694, %r683;
	setp.ge.s32 	%p76, %r681, %r684;
	bar.sync 	0;
	setp.eq.s32 	%p77, %r680, 0;
	ld.shared.u64 	%rd537, [_ZZN3cub18CUB_300001_SM_10006detail19three_way_partition29DeviceThreeWayPartitionKernelINS2_10policy_hubIjiE10Policy1000EN6thrust24THRUST_300001_SM_1000_NS17counting_iteratorIjNS8_11use_defaultESA_SA_EEPjSC_NS8_16reverse_iteratorISC_EESC_NS0_13ScanTileStateImLb1EEENS0_21DispatchSegmentedSortILNS0_9SortOrderE0EjNS0_8NullTypeElSC_SC_NS1_14segmented_sort10policy_hubIjSJ_EEE22LargeSegmentsSelectorTENSN_22SmallSegmentsSelectorTEiNS2_19streaming_context_tIlEEEEvT0_T1_T2_T3_T4_T5_T6_T7_T8_iT9_E12temp_storage+144];
	selp.b64 	%rd538, 0, %rd537, %p77;
	add.s64 	%rd275, %rd538, %rd1467;
	ld.shared.u64 	%rd276, [_ZZN3cub18CUB_300001_SM_10006detail19three_way_partition29DeviceThreeWayPartitionKernelINS2_10policy_hubIjiE10Policy1000EN6thrust24THRUST_300001_SM_1000_NS17counting_iteratorIjNS8_11use_defaultESA_SA_EEPjSC_NS8_16reverse_iteratorISC_EESC_NS0_13ScanTileStateImLb1EEENS0_21DispatchSegmentedSortILNS0_9SortOrderE0EjNS0_8NullTypeElSC_SC_NS1_14segmented_sort10policy_hubIjSJ_EEE22LargeSegmentsSelectorTENSN_22SmallSegmentsSelectorTEiNS2_19streaming_context_tIlEEEEvT0_T1_T2_T3_T4_T5_T6_T7_T8_iT9_E12temp_storage+168];
	ld.shared.v4.u32 	{%r685, %r686, %r360, %r687}, [_ZZN3cub18CUB_300001_SM_10006detail19three_way_partition29DeviceThreeWayPartitionKernelINS2_10policy_hubIjiE10Policy1000EN6thrust24THRUST_300001_SM_1000_NS17counting_iteratorIjNS8_11use_defaultESA_SA_EEPjSC_NS8_16reverse_iteratorISC_EESC_NS0_13ScanTileStateImLb1EEENS0_21DispatchSegmentedSortILNS0_9SortOrderE0EjNS0_8NullTypeElSC_SC_NS1_14segmented_sort10policy_hubIjSJ_EEE22LargeSegmentsSelectorTENSN_22SmallSegmentsSelectorTEiNS2_19streaming_context_tIlEEEEvT0_T1_T2_T3_T4_T5_T6_T7_T8_iT9_E12temp_storage+176];
	bar.sync 	0;
	sub.s32 	%r688, 5632, %r684;
	sub.s32 	%r358, %r686, %r688;
	sub.s32 	%r359, %r685, %r688;
	sub.s32 	%r689, %r687, %r688;
	sub.s32 	%r690, %r360, %r688;
	bar.sync 	0;
	shr.s32 	%r691, %r690, 31;
	or.b32  	%r361, %r691, %r689;
	@%p76 bra 	$L__BB11_521;
	setp.lt.u64 	%p78, %rd1450, 4294967296;
	@%p78 bra 	$L__BB11_517;
	{ .reg .b32 tmp; mov.b64 {tmp, %r692}, %rd275; }
	{ .reg .b32 tmp; mov.b64 {tmp, %r693}, %rd276; }
	sub.s32 	%r1751, %r692, %r693;
	bra.uni 	$L__BB11_520;
$L__BB11_517:
	setp.eq.s64 	%p79, %rd1450, 0;
	@%p79 bra 	$L__BB11_519;
	cvt.u32.u64 	%r694, %rd275;
	cvt.u32.u64 	%r695, %rd276;
	sub.s32 	%r696, %r361, %r695;
	add.s32 	%r1751, %r696, %r694;
	bra.uni 	$L__BB11_520;
$L__BB11_519:
	ld.param.u32 	%r1695, [_ZN3cub18CUB_300001_SM_10006detail19three_way_partition29DeviceThreeWayPartitionKernelINS2_10policy_hubIjiE10Policy1000EN6thrust24THRUST_300001_SM_1000_NS17counting_iteratorIjNS8_11use_defaultESA_SA_EEPjSC_NS8_16reverse_iteratorISC_EESC_NS0_13ScanTileStateImLb1EEENS0_21DispatchSegmentedSortILNS0_9SortOrderE0EjNS0_8NullTypeElSC_SC_NS1_14segmented_sort10policy_hubIjSJ_EEE22LargeSegmentsSelectorTENSN_22SmallSegmentsSelectorTEiNS2_19streaming_context_tIlEEEEvT0_T1_T2_T3_T4_T5_T6_T7_T8_iT9__param_8];
	mov.u32 	%r697, %tid.x;
	cvt.u32.u64 	%r698, %rd276;
	{ .reg .b32 tmp; mov.b64 {tmp, %r699}, %rd276; }
	add.s32 	%r700, %r698, %r699;
	mov.u32 	%r701, %ctaid.x;
	mul.lo.s32 	%r702, %r701, 5632;
	sub.s32 	%r703, %r1695, %r702;
	add.s32 	%r704, %r703, %r360;
	add.s32 	%r705, %r704, %r361;
	add.s32 	%r706, %r705, %r700;
	mad.lo.s32 	%r707, %r697, 11, %r706;
	cvt.u32.u64 	%r708, %rd275;
	{ .reg .b32 tmp; mov.b64 {tmp, %r709}, %rd275; }
	add.s32 	%r710, %r708, %r709;
	sub.s32 	%r711, %r707, %r710;
	add.s32 	%r1751, %r711, -5632;
$L__BB11_520:
	shl.b32 	%r712, %r1751, 2;
	mov.u32 	%r713, _ZZN3cub18CUB_300001_SM_10006detail19three_way_partition29DeviceThreeWayPartitionKernelINS2_10policy_hubIjiE10Policy1000EN6thrust24THRUST_300001_SM_1000_NS17counting_iteratorIjNS8_11use_defaultESA_SA_EEPjSC_NS8_16reverse_iteratorISC_EESC_NS0_13ScanTileStateImLb1EEENS0_21DispatchSegmentedSortILNS0_9SortOrderE0EjNS0_8NullTypeElSC_SC_NS1_14segmented_sort10policy_hubIjSJ_EEE22LargeSegmentsSelectorTENSN_22SmallSegmentsSelectorTEiNS2_19streaming_context_tIlEEEEvT0_T1_T2_T3_T4_T5_T6_T7_T8_iT9_E12temp_storage;
	add.s32 	%r714, %r713, %r712;
	st.shared.u32 	[%r714], %r326;
$L__BB11_521:
	ld.param.u32 	%r1696, [_ZN3cub18CUB_300001_SM_10006detail19three_way_partition29DeviceThreeWayPartitionKernelINS2_10policy_hubIjiE10Policy1000EN6thrust24THRUST_300001_SM_1000_NS17counting_iteratorIjNS8_11use_defaultESA_SA_EEPjSC_NS8_16reverse_iteratorISC_EESC_NS0_13ScanTileStateImLb1EEENS0_21DispatchSegmentedSortILNS0_9SortOrderE0EjNS0_8NullTypeElSC_SC_NS1_14segmented_sort10policy_hubIjSJ_EEE22LargeSegmentsSelectorTENSN_22SmallSegmentsSelectorTEiNS2_19streaming_context_tIlEEEEvT0_T1_T2_T3_T4_T5_T6_T7_T8_iT9__param_8];
	add.s64 	%rd539, %rd275, %rd1450;
	mov.u32 	%r715, %tid.x;
	mad.lo.s32 	%r716, %r715, 11, 1;
	mov.u32 	%r717, %ctaid.x;
	mul.lo.s32 	%r718, %r717, 5632;
	sub.s32 	%r719, %r1696, %r718;
	setp.ge.s32 	%p80, %r716, %r719;
	{ .reg .b32 tmp; mov.b64 {tmp, %r366}, %rd539; }
	cvt.u32.u64 	%r367, %rd539;
	@%p80 bra 	$L__BB11_528;
	setp.lt.u64 	%p81, %rd1451, 4294967296;
	@%p81 bra 	$L__BB11_524;
	{ .reg .b32 tmp; mov.b64 {tmp, %r720}, %rd276; }
	sub.s32 	%r1752, %r366, %r720;
	bra.uni 	$L__BB11_527;
$L__BB11_524:
	setp.eq.s64 	%p82, %rd1451, 0;
	@%p82 bra 	$L__BB11_526;
	cvt.u32.u64 	%r721, %rd276;
	sub.s32 	%r722, %r361, %r721;
	add.s32 	%r1752, %r722, %r367;
	bra.uni 	$L__BB11_527;
$L__BB11_526:
	ld.param.u32 	%r1697, [_ZN3cub18CUB_300001_SM_10006detail19three_way_partition29DeviceThreeWayPartitionKernelINS2_10policy_hubIjiE10Policy1000EN6thrust24THRUST_300001_SM_1000_NS17counting_iteratorIjNS8_11use_defaultESA_SA_EEPjSC_NS8_16reverse_iteratorISC_EESC_NS0_13ScanTileStateImLb1EEENS0_21DispatchSegmentedSortILNS0_9SortOrderE0EjNS0_8NullTypeElSC_SC_NS1_14segmented_sort10policy_hubIjSJ_EEE22LargeSegmentsSelectorTENSN_22SmallSegmentsSelectorTEiNS2_19streaming_context_tIlEEEEvT0_T1_T2_T3_T4_T5_T6_T7_T8_iT9__param_8];
	mov.u32 	%r723, %tid.x;
	cvt.u32.u64 	%r724, %rd276;
	{ .reg .b32 tmp; mov.b64 {tmp, %r725}, %rd276; }
	add.s32 	%r726, %r724, %r725;
	mov.u32 	%r727, %ctaid.x;
	mul.lo.s32 	%r728, %r727, 5632;
	sub.s32 	%r729, %r1697, %r728;
	add.s32 	%r730, %r729, %r360;
	add.s32 	%r731, %r730, %r361;
	add.s32 	%r732, %r731, %r726;
	mad.lo.s32 	%r733, %r723, 11, %r732;
	add.s32 	%r734, %r367, %r366;
	sub.s32 	%r735, %r733, %r734;
	add.s32 	%r1752, %r735, -5631;
$L__BB11_527:
	shl.b32 	%r736, %r1752, 2;
	mov.u32 	%r737, _ZZN3cub18CUB_300001_SM_10006detail19three_way_partition29DeviceThreeWayPartitionKernelINS2_10policy_hubIjiE10Policy1000EN6thrust24THRUST_300001_SM_1000_NS17counting_iteratorIjNS8_11use_defaultESA_SA_EEPjSC_NS8_16reverse_iteratorISC_EESC_NS0_13ScanTileStateImLb1EEENS0_21DispatchSegmentedSortILNS0_9SortOrderE0EjNS0_8NullTypeElSC_SC_NS1_14segmented_sort10policy_hubIjSJ_EEE22LargeSegmentsSelectorTENSN_22SmallSegmentsSelectorTEiNS2_19streaming_context_tIlEEEEvT0_T1_T2_T3_T4_T5_T6_T7_T8_iT9_E12temp_storage;
	add.s32 	%r738, %r737, %r736;
	st.shared.u32 	[%r738], %r328;
$L__BB11_528:
	ld.param.u32 	%r1698, [_ZN3cub18CUB_300001_SM_10006detail19three_way_partition29DeviceThreeWayPartitionKernelINS2_10policy_hubIjiE10Policy1000EN6thrust24THRUST_300001_SM_1000_NS17counting_iteratorIjNS8_11use_defaultESA_SA_EEPjSC_NS8_16reverse_iteratorISC_EESC_NS0_13ScanTileStateImLb1EEENS0_21DispatchSegmentedSortILNS0_9SortOrderE0EjNS0_8NullTypeElSC_SC_NS1_14segmented_sort10policy_hubIjSJ_EEE22LargeSegmentsSelectorTENSN_22SmallSegmentsSelectorTEiNS2_19streaming_context_tIlEEEEvT0_T1_T2_T3_T4_T5_T6_T7_T8_iT9__param_8];
	mov.u32 	%r739, %ctaid.x;
	mul.lo.s32 	%r740, %r739, 5632;
	sub.s32 	%r372, %r1698, %r740;
	add.s32 	%r741, %r372, %r360;
	add.s32 	%r742, %r741, %r361;
	add.s32 	%r373, %r742, -5632;
	add.s64 	%rd540, %rd239, %rd275;
	mov.u32 	%r743, %tid.x;
	mad.lo.s32 	%r744, %r743, 11, 2;
	setp.ge.s32 	%p83, %r744, %r372;
	{ .reg .b32 tmp; mov.b64 {tmp, %r374}, %rd540; }
	cvt.u32.u64 	%r375, %rd540;
	@%p83 bra 	$L__BB11_535;
	setp.lt.u64 	%p84, %rd1452, 4294967296;
	@%p84 bra 	$L__BB11_531;
	{ .reg .b32 tmp; mov.b64 {tmp, %r745}, %rd276; }
	sub.s32 	%r1753, %r374, %r745;
	bra.uni 	$L__BB11_534;
$L__BB11_531:
	setp.eq.s64 	%p85, %rd1452, 0;
	@%p85 bra 	$L__BB11_533;
	cvt.u32.u64 	%r746, %rd276;
	sub.s32 	%r747, %r361, %r746;
	add.s32 	%r1753, %r747, %r375;
	bra.uni 	$L__BB11_534;
$L__BB11_533:
	cvt.u32.u64 	%r749, %rd276;
	{ .reg .b32 tmp; mov.b64 {tmp, %r750}, %rd276; }
	add.s32 	%r751, %r749, %r750;
	add.s32 	%r752, %r751, %r373;
	mad.lo.s32 	%r753, %r743, 11, %r752;
	add.s32 	%r754, %r375, %r374;
	sub.s32 	%r755, %r753, %r754;
	add.s32 	%r1753, %r755, 2;
$L__BB11_534:
	shl.b32 	%r756, %r1753, 2;
	mov.u32 	%r757, _ZZN3cub18CUB_300001_SM_10006detail19three_way_partition29DeviceThreeWayPartitionKernelINS2_10policy_hubIjiE10Policy1000EN6thrust24THRUST_300001_SM_1000_NS17counting_iteratorIjNS8_11use_defaultESA_SA_EEPjSC_NS8_16reverse_iteratorISC_EESC_NS0_13ScanTileStateImLb1EEENS0_21DispatchSegmentedSortILNS0_9SortOrderE0EjNS0_8NullTypeElSC_SC_NS1_14segmented_sort10policy_hubIjSJ_EEE22LargeSegmentsSelectorTENSN_22SmallSegmentsSelectorTEiNS2_19streaming_context_tIlEEEEvT0_T1_T2_T3_T4_T5_T6_T7_T8_iT9_E12temp_storage;
	add.s32 	%r758, %r757, %r756;
	st.shared.u32 	[%r758], %r330;
$L__BB11_535:
	cvt.u32.u64 	%r759, %rd276;
	{ .reg .b32 tmp; mov.b64 {tmp, %r380}, %rd276; }
	add.s32 	%r760, %r759, %r380;
	add.s32 	%r381, %r760, %r373;
	add.s64 	%rd541, %rd240, %rd275;
	mad.lo.s32 	%r761, %r743, 11, 3;
	setp.ge.s32 	%p86, %r761, %r372;
	{ .reg .b32 tmp; mov.b64 {tmp, %r383}, %rd541; }
	cvt.u32.u64 	%r384, %rd541;
	@%p86 bra 	$L__BB11_542;
	setp.lt.u64 	%p87, %rd1453, 4294967296;
	@%p87 bra 	$L__BB11_538;
	sub.s32 	%r1754, %r383, %r380;
	bra.uni 	$L__BB11_541;
$L__BB11_538:
	setp.eq.s64 	%p88, %rd1453, 0;
	@%p88 bra 	$L__BB11_540;
	sub.s32 	%r763, %r361, %r759;
	add.s32 	%r1754, %r763, %r384;
	bra.uni 	$L__BB11_541;
$L__BB11_540:
	mad.lo.s32 	%r764, %r743, 11, %r381;
	add.s32 	%r765, %r384, %r383;
	sub.s32 	%r766, %r764, %r765;
	add.s32 	%r1754, %r766, 3;
$L__BB11_541:
	shl.b32 	%r767, %r1754, 2;
	mov.u32 	%r768, _ZZN3cub18CUB_300001_SM_10006detail19three_way_partition29DeviceThreeWayPartitionKernelINS2_10policy_hubIjiE10Policy1000EN6thrust24THRUST_300001_SM_1000_NS17counting_iteratorIjNS8_11use_defaultESA_SA_EEPjSC_NS8_16reverse_iteratorISC_EESC_NS0_13ScanTileStateImLb1EEENS0_21DispatchSegmentedSortILNS0_9SortOrderE0EjNS0_8NullTypeElSC_SC_NS1_14segmented_sort10policy_hubIjSJ_EEE22LargeSegmentsSelectorTENSN_22SmallSegmentsSelectorTEiNS2_19streaming_context_tIlEEEEvT0_T1_T2_T3_T4_T5_T6_T7_T8_iT9_E12temp_storage;
	add.s32 	%r769, %r768, %r767;
	st.shared.u32 	[%r769], %r332;
$L__BB11_542:
	sub.s32 	%r389, %r361, %r759;
	add.s64 	%rd542, %rd241, %rd275;
	mad.lo.s32 	%r390, %r743, 11, 4;
	setp.ge.s32 	%p89, %r390, %r372;
	{ .reg .b32 tmp; mov.b64 {tmp, %r391}, %rd542; }
	cvt.u32.u64 	%r392, %rd542;
	@%p89 bra 	$L__BB11_549;
	setp.lt.u64 	%p90, %rd1454, 4294967296;
	@%p90 bra 	$L__BB11_545;
	sub.s32 	%r1755, %r391, %r380;
	bra.uni 	$L__BB11_548;
$L__BB11_545:
	setp.eq.s64 	%p91, %rd1454, 0;
	@%p91 bra 	$L__BB11_547;
	add.s32 	%r1755, %r389, %r392;
	bra.uni 	$L__BB11_548;
$L__BB11_547:
	add.s32 	%r771, %r381, %r390;
	add.s32 	%r772, %r392, %r391;
	sub.s32 	%r1755, %r771, %r772;
$L__BB11_548:
	shl.b32 	%r773, %r1755, 2;
	mov.u32 	%r774, _ZZN3cub18CUB_300001_SM_10006detail19three_way_partition29DeviceThreeWayPartitionKernelINS2_10policy_hubIjiE10Policy1000EN6thrust24THRUST_300001_SM_1000_NS17counting_iteratorIjNS8_11use_defaultESA_SA_EEPjSC_NS8_16reverse_iteratorISC_EESC_NS0_13ScanTileStateImLb1EEENS0_21DispatchSegmentedSortILNS0_9SortOrderE0EjNS0_8NullTypeElSC_SC_NS1_14segmented_sort10policy_hubIjSJ_EEE22LargeSegmentsSelectorTENSN_22SmallSegmentsSelectorTEiNS2_19streaming_context_tIlEEEEvT0_T1_T2_T3_T4_T5_T6_T7_T8_iT9_E12temp_storage;
	add.s32 	%r775, %r774, %r773;
	st.shared.u32 	[%r775], %r334;
$L__BB11_549:
	add.s64 	%rd543, %rd242, %rd275;
	mad.lo.s32 	%r397, %r743, 11, 5;
	setp.ge.s32 	%p92, %r397, %r372;
	{ .reg .b32 tmp; mov.b64 {tmp, %r398}, %rd543; }
	cvt.u32.u64 	%r399, %rd543;
	@%p92 bra 	$L__BB11_556;
	setp.lt.u64 	%p93, %rd1455, 4294967296;
	@%p93 bra 	$L__BB11_552;
	sub.s32 	%r1756, %r398, %r380;
	bra.uni 	$L__BB11_555;
$L__BB11_552:
	setp.eq.s64 	%p94, %rd1455, 0;
	@%p94 bra 	$L__BB11_554;
	add.s32 	%r1756, %r389, %r399;
	bra.uni 	$L__BB11_555;
$L__BB11_554:
	add.s32 	%r776, %r381, %r397;
	add.s32 	%r777, %r399, %r398;
	sub.s32 	%r1756, %r776, %r777;
$L__BB11_555:
	shl.b32 	%r778, %r1756, 2;
	mov.u32 	%r779, _ZZN3cub18CUB_300001_SM_10006detail19three_way_partition29DeviceThreeWayPartitionKernelINS2_10policy_hubIjiE10Policy1000EN6thrust24THRUST_300001_SM_1000_NS17counting_iteratorIjNS8_11use_defaultESA_SA_EEPjSC_NS8_16reverse_iteratorISC_EESC_NS0_13ScanTileStateImLb1EEENS0_21DispatchSegmentedSortILNS0_9SortOrderE0EjNS0_8NullTypeElSC_SC_NS1_14segmented_sort10policy_hubIjSJ_EEE22LargeSegmentsSelectorTENSN_22SmallSegmentsSelectorTEiNS2_19streaming_context_tIlEEEEvT0_T1_T2_T3_T4_T5_T6_T7_T8_iT9_E12temp_storage;
	add.s32 	%r780, %r779, %r778;
	st.shared.u32 	[%r780], %r335;
$L__BB11_556:
	add.s64 	%rd544, %rd243, %rd275;
	mad.lo.s32 	%r404, %r743, 11, 6;
	setp.ge.s32 	%p95, %r404, %r372;
	{ .reg .b32 tmp; mov.b64 {tmp, %r405}, %rd544; }
	cvt.u32.u64 	%r406, %rd544;
	@%p95 bra 	$L__BB11_563;
	setp.lt.u64 	%p96, %rd1456, 4294967296;
	@%p96 bra 	$L__BB11_559;
	sub.s32 	%r1757, %r405, %r380;
	bra.uni 	$L__BB11_562;
$L__BB11_559:
	setp.eq.s64 	%p97, %rd1456, 0;
	@%p97 bra 	$L__BB11_561;
	add.s32 	%r1757, %r389, %r406;
	bra.uni 	$L__BB11_562;
$L__BB11_561:
	add.s32 	%r781, %r381, %r404;
	add.s32 	%r782, %r406, %r405;
	sub.s32 	%r1757, %r781, %r782;
$L__BB11_562:
	shl.b32 	%r783, %r1757, 2;
	mov.u32 	%r784, _ZZN3cub18CUB_300001_SM_10006detail19three_way_partition29DeviceThreeWayPartitionKernelINS2_10policy_hubIjiE10Policy1000EN6thrust24THRUST_300001_SM_1000_NS17counting_iteratorIjNS8_11use_defaultESA_SA_EEPjSC_NS8_16reverse_iteratorISC_EESC_NS0_13ScanTileStateImLb1EEENS0_21DispatchSegmentedSortILNS0_9SortOrderE0EjNS0_8NullTypeElSC_SC_NS1_14segmented_sort10policy_hubIjSJ_EEE22LargeSegmentsSelectorTENSN_22SmallSegmentsSelectorTEiNS2_19streaming_context_tIlEEEEvT0_T1_T2_T3_T4_T5_T6_T7_T8_iT9_E12temp_storage;
	add.s32 	%r785, %r784, %r783;
	st.shared.u32 	[%r785], %r336;
$L__BB11_563:
	add.s64 	%rd545, %rd244, %rd275;
	mad.lo.s32 	%r411, %r743, 11, 7;
	setp.ge.s32 	%p98, %r411, %r372;
	{ .reg .b32 tmp; mov.b64 {tmp, %r412}, %rd545; }
	cvt.u32.u64 	%r413, %rd545;
	@%p98 bra 	$L__BB11_570;
	setp.lt.u64 	%p99, %rd1457, 4294967296;
	@%p99 bra 	$L__BB11_566;
	sub.s32 	%r1758, %r412, %r380;
	bra.uni 	$L__BB11_569;
$L__BB11_566:
	setp.eq.s64 	%p100, %rd1457, 0;
	@%p100 bra 	$L__BB11_568;
	add.s32 	%r1758, %r389, %r413;
	bra.uni 	$L__BB11_569;
$L__BB11_568:
	add.s32 	%r786, %r381, %r411;
	add.s32 	%r787, %r413, %r412;
	sub.s32 	%r1758, %r786, %r787;
$L__BB11_569:
	shl.b32 	%r788, %r1758, 2;
	mov.u32 	%r789, _ZZN3cub18CUB_300001_SM_10006detail19three_way_partition29DeviceThreeWayPartitionKernelINS2_10policy_hubIjiE10Policy1000EN6thrust24THRUST_300001_SM_1000_NS17counting_iteratorIjNS8_11use_defaultESA_SA_EEPjSC_NS8_16reverse_iteratorISC_EESC_NS0_13ScanTileStateImLb1EEENS0_21DispatchSegmentedSortILNS0_9SortOrderE0EjNS0_8NullTypeElSC_SC_NS1_14segmented_sort10policy_hubIjSJ_EEE22LargeSegmentsSelectorTENSN_22SmallSegmentsSelectorTEiNS2_19streaming_context_tIlEEEEvT0_T1_T2_T3_T4_T5_T6_T7_T8_iT9_E12temp_storage;
	add.s32 	%r790, %r789, %r788;
	st.shared.u32 	[%r790], %r337;
$L__BB11_570:
	add.s64 	%rd546, %rd245, %rd275;
	mad.lo.s32 	%r418, %r743, 11, 8;
	setp.ge.s32 	%p101, %r418, %r372;
	{ .reg .b32 tmp; mov.b64 {tmp, %r419}, %rd546; }
	cvt.u32.u64 	%r420, %rd546;
	@%p101 bra 	$L__BB11_577;
	setp.lt.u64 	%p102, %rd1458, 4294967296;
	@%p102 bra 	$L__BB11_573;
	sub.s32 	%r1759, %r419, %r380;
	bra.uni 	$L__BB11_576;
$L__BB11_573:
	setp.eq.s64 	%p103, %rd1458, 0;
	@%p103 bra 	$L__BB11_575;
	add.s32 	%r1759, %r389, %r420;
	bra.uni 	$L__BB11_576;
$L__BB11_575:
	add.s32 	%r791, %r381, %r418;
	add.s32 	%r792, %r420, %r419;
	sub.s32 	%r1759, %r791, %r792;
$L__BB11_576:
	shl.b32 	%r793, %r1759, 2;
	mov.u32 	%r794, _ZZN3cub18CUB_300001_SM_10006detail19three_way_partition29DeviceThreeWayPartitionKernelINS2_10policy_hubIjiE10Policy1000EN6thrust24THRUST_300001_SM_1000_NS17counting_iteratorIjNS8_11use_defaultESA_SA_EEPjSC_NS8_16reverse_iteratorISC_EESC_NS0_13ScanTileStateImLb1EEENS0_21DispatchSegmentedSortILNS0_9SortOrderE0EjNS0_8NullTypeElSC_SC_NS1_14segmented_sort10policy_hubIjSJ_EEE22LargeSegmentsSelectorTENSN_22SmallSegmentsSelectorTEiNS2_19streaming_context_tIlEEEEvT0_T1_T2_T3_T4_T5_T6_T7_T8_iT9_E12temp_storage;
	add.s32 	%r795, %r794, %r793;
	st.shared.u32 	[%r795], %r338;
$L__BB11_577:
	add.s64 	%rd547, %rd246, %rd275;
	mad.lo.s32 	%r425, %r743, 11, 9;
	setp.ge.s32 	%p104, %r425, %r372;
	{ .reg .b32 tmp; mov.b64 {tmp, %r426}, %rd547; }
	cvt.u32.u64 	%r427, %rd547;
	@%p104 bra 	$L__BB11_584;
	setp.lt.u64 	%p105, %rd1459, 4294967296;
	@%p105 bra 	$L__BB11_580;
	sub.s32 	%r1760, %r426, %r380;
	bra.uni 	$L__BB11_583;
$L__BB11_580:
	setp.eq.s64 	%p106, %rd1459, 0;
	@%p106 bra 	$L__BB11_582;
	add.s32 	%r1760, %r389, %r427;
	bra.uni 	$L__BB11_583;
$L__BB11_582:
	add.s32 	%r796, %r381, %r425;
	add.s32 	%r797, %r427, %r426;
	sub.s32 	%r1760, %r796, %r797;
$L__BB11_583:
	shl.b32 	%r798, %r1760, 2;
	mov.u32 	%r799, _ZZN3cub18CUB_300001_SM_10006detail19three_way_partition29DeviceThreeWayPartitionKernelINS2_10policy_hubIjiE10Policy1000EN6thrust24THRUST_300001_SM_1000_NS17counting_iteratorIjNS8_11use_defaultESA_SA_EEPjSC_NS8_16reverse_iteratorISC_EESC_NS0_13ScanTileStateImLb1EEENS0_21DispatchSegmentedSortILNS0_9SortOrderE0EjNS0_8NullTypeElSC_SC_NS1_14segmented_sort10policy_hubIjSJ_EEE22LargeSegmentsSelectorTENSN_22SmallSegmentsSelectorTEiNS2_19streaming_context_tIlEEEEvT0_T1_T2_T3_T4_T5_T6_T7_T8_iT9_E12temp_storage;
	add.s32 	%r800, %r799, %r798;
	st.shared.u32 	[%r800], %r339;
$L__BB11_584:
	add.s64 	%rd548, %rd247, %rd275;
	mad.lo.s32 	%r432, %r743, 11, 10;
	setp.ge.s32 	%p107, %r432, %r372;
	{ .reg .b32 tmp; mov.b64 {tmp, %r433}, %rd548; }
	cvt.u32.u64 	%r434, %rd548;
	@%p107 bra 	$L__BB11_591;
	setp.lt.u64 	%p108, %rd1460, 4294967296;
	@%p108 bra 	$L__BB11_587;
	sub.s32 	%r1761, %r433, %r380;
	bra.uni 	$L__BB11_590;
$L__BB11_587:
	setp.eq.s64 	%p109, %rd1460, 0;
	@%p109 bra 	$L__BB11_589;
	add.s32 	%r1761, %r389, %r434;
	bra.uni 	$L__BB11_590;
$L__BB11_589:
	add.s32 	%r801, %r381, %r432;
	add.s32 	%r802, %r434, %r433;
	sub.s32 	%r1761, %r801, %r802;
$L__BB11_590:
	shl.b32 	%r803, %r1761, 2;
	mov.u32 	%r804, _ZZN3cub18CUB_300001_SM_10006detail19three_way_partition29DeviceThreeWayPartitionKernelINS2_10policy_hubIjiE10Policy1000EN6thrust24THRUST_300001_SM_1000_NS17counting_iteratorIjNS8_11use_defaultESA_SA_EEPjSC_NS8_16reverse_iteratorISC_EESC_NS0_13ScanTileStateImLb1EEENS0_21DispatchSegmentedSortILNS0_9SortOrderE0EjNS0_8NullTypeElSC_SC_NS1_14segmented_sort10policy_hubIjSJ_EEE22LargeSegmentsSelectorTENSN_22SmallSegmentsSelectorTEiNS2_19streaming_context_tIlEEEEvT0_T1_T2_T3_T4_T5_T6_T7_T8_iT9_E12temp_storage;
	add.s32 	%r805, %r804, %r803;
	st.shared.u32 	[%r805], %r340;
$L__BB11_591:
	bar.sync 	0;
	mov.u64 	%rd277, %rd310;
	ld.param.u8 	%rs2, [%rd277];
	setp.ne.s16 	%p110, %rs2, 0;
	mov.b64 	%rd1468, 0;
	@%p110 bra 	$L__BB11_593;
	ld.param.u64 	%rd550, [%rd277+16];
	cvta.to.global.u64 	%rd551, %rd550;
	ld.global.u64 	%rd1468, [%rd551];
$L__BB11_593:
	setp.ne.s16 	%p111, %rs2, 0;
	mov.b64 	%rd1469, 0;
	@%p111 bra 	$L__BB11_595;
	ld.param.u64 	%rd553, [%rd277+16];
	cvta.to.global.u64 	%rd554, %rd553;
	ld.global.u64 	%rd1469, [%rd554+8];
$L__BB11_595:
	cvt.s64.s32 	%rd556, %rd276;
	add.s64 	%rd282, %rd1469, %rd556;
	setp.ne.s16 	%p112, %rs2, 0;
	mov.b64 	%rd1470, 0;
	@%p112 bra 	$L__BB11_597;
	ld.param.u64 	%rd557, [%rd277+16];
	cvta.to.global.u64 	%rd558, %rd557;
	ld.global.u64 	%rd1470, [%rd558+16];
$L__BB11_597:
	ld.param.u64 	%rd1396, [_ZN3cub18CUB_300001_SM_10006detail19three_way_partition29DeviceThreeWayPartitionKernelINS2_10policy_hubIjiE10Policy1000EN6thrust24THRUST_300001_SM_1000_NS17counting_iteratorIjNS8_11use_defaultESA_SA_EEPjSC_NS8_16reverse_iteratorISC_EESC_NS0_13ScanTileStateImLb1EEENS0_21DispatchSegmentedSortILNS0_9SortOrderE0EjNS0_8NullTypeElSC_SC_NS1_14segmented_sort10policy_hubIjSJ_EEE22LargeSegmentsSelectorTENSN_22SmallSegmentsSelectorTEiNS2_19streaming_context_tIlEEEEvT0_T1_T2_T3_T4_T5_T6_T7_T8_iT9__param_2];
	ld.param.u64 	%rd1392, [_ZN3cub18CUB_300001_SM_10006detail19three_way_partition29DeviceThreeWayPartitionKernelINS2_10policy_hubIjiE10Policy1000EN6thrust24THRUST_300001_SM_1000_NS17counting_iteratorIjNS8_11use_defaultESA_SA_EEPjSC_NS8_16reverse_iteratorISC_EESC_NS0_13ScanTileStateImLb1EEENS0_21DispatchSegmentedSortILNS0_9SortOrderE0EjNS0_8NullTypeElSC_SC_NS1_14segmented_sort10policy_hubIjSJ_EEE22LargeSegmentsSelectorTENSN_22SmallSegmentsSelectorTEiNS2_19streaming_context_tIlEEEEvT0_T1_T2_T3_T4_T5_T6_T7_T8_iT9__param_1];
	sub.s32 	%r811, %r740, %r760;
	cvt.s64.s32 	%rd559, %r811;
	add.s64 	%rd285, %rd1470, %rd559;
	add.s64 	%rd286, %rd3, -4;
	setp.ge.s32 	%p113, %r743, %r372;
	shl.b32 	%r812, %r743, 2;
	mov.u32 	%r813, _ZZN3cub18CUB_300001_SM_10006detail19three_way_partition29DeviceThreeWayPartitionKernelINS2_10policy_hubIjiE10Policy1000EN6thrust24THRUST_300001_SM_1000_NS17counting_iteratorIjNS8_11use_defaultESA_SA_EEPjSC_NS8_16reverse_iteratorISC_EESC_NS0_13ScanTileStateImLb1EEENS0_21DispatchSegmentedSortILNS0_9SortOrderE0EjNS0_8NullTypeElSC_SC_NS1_14segmented_sort10policy_hubIjSJ_EEE22LargeSegmentsSelectorTENSN_22SmallSegmentsSelectorTEiNS2_19streaming_context_tIlEEEEvT0_T1_T2_T3_T4_T5_T6_T7_T8_iT9_E12temp_storage;
	add.s32 	%r439, %r813, %r812;
	cvt.u64.u32 	%rd287, %r743;
	shr.s64 	%rd560, %rd276, 32;
	add.s64 	%rd561, %rd1468, %rd560;
	add.s64 	%rd562, %rd561, %rd287;
	cvta.to.global.u64 	%rd563, %rd1392;
	shl.b64 	%rd564, %rd562, 2;
	add.s64 	%rd288, %rd563, %rd564;
	sub.s32 	%r814, %r743, %r361;
	cvt.s64.s32 	%rd565, %r814;
	add.s64 	%rd566, %rd282, %rd565;
	cvta.to.global.u64 	%rd567, %rd1396;
	shl.b64 	%rd568, %rd566, 2;
	add.s64 	%rd289, %rd567, %rd568;
	@%p113 bra 	$L__BB11_603;
	ld.shared.u32 	%r440, [%r439];
	setp.ge.s32 	%p114, %r743, %r361;
	@%p114 bra 	$L__BB11_600;
	st.global.u32 	[%rd288], %r440;
	bra.uni 	$L__BB11_603;
$L__BB11_600:
	setp.ge.s32 	%p115, %r743, %r373;
	@%p115 bra 	$L__BB11_602;
	st.global.u32 	[%rd289], %r440;
	bra.uni 	$L__BB11_603;
$L__BB11_602:
	cvt.s64.s32 	%rd569, %r361;
	cvt.s64.s32 	%rd570, %r360;
	cvt.s64.s32 	%rd571, %r372;
	add.s64 	%rd572, %rd570, %rd571;
	add.s64 	%rd573, %rd572, %rd569;
	add.s64 	%rd574, %rd285, %rd287;
	sub.s64 	%rd575, %rd573, %rd574;
	shl.b64 	%rd576, %rd575, 2;
	add.s64 	%rd577, %rd286, %rd576;
	st.global.u32 	[%rd577+-22528], %r440;
$L__BB11_603:
	add.s32 	%r441, %r743, 512;
	setp.ge.s32 	%p116, %r441, %r372;
	cvt.s64.s32 	%rd578, %r373;
	add.s64 	%rd579, %rd285, %rd287;
	sub.s64 	%rd580, %rd578, %rd579;
	shl.b64 	%rd581, %rd580, 2;
	add.s64 	%rd290, %rd286, %rd581;
	@%p116 bra 	$L__BB11_609;
	ld.shared.u32 	%r442, [%r439+2048];
	setp.lt.s32 	%p117, %r441, %r361;
	@%p117 bra 	$L__BB11_608;
	setp.lt.s32 	%p118, %r441, %r373;
	@%p118 bra 	$L__BB11_607;
	st.global.u32 	[%rd290+-2048], %r442;
	bra.uni 	$L__BB11_609;
$L__BB11_607:
	st.global.u32 	[%rd289+2048], %r442;
	bra.uni 	$L__BB11_609;
$L__BB11_608:
	st.global.u32 	[%rd288+2048], %r442;
$L__BB11_609:
	or.b32  	%r443, %r743, 1024;
	setp.ge.s32 	%p119, %r443, %r372;
	@%p119 bra 	$L__BB11_615;
	ld.shared.u32 	%r444, [%r439+4096];
	setp.lt.s32 	%p120, %r443, %r361;
	@%p120 bra 	$L__BB11_614;
	setp.lt.s32 	%p121, %r443, %r373;
	@%p121 bra 	$L__BB11_613;
	st.global.u32 	[%rd290+-4096], %r444;
	bra.uni 	$L__BB11_615;
$L__BB11_613:
	st.global.u32 	[%rd289+4096], %r444;
	bra.uni 	$L__BB11_615;
$L__BB11_614:
	st.global.u32 	[%rd288+4096], %r444;
$L__BB11_615:
	add.s32 	%r445, %r743, 1536;
	setp.ge.s32 	%p122, %r445, %r372;
	@%p122 bra 	$L__BB11_621;
	ld.shared.u32 	%r446, [%r439+6144];
	setp.lt.s32 	%p123, %r445, %r361;
	@%p123 bra 	$L__BB11_620;
	setp.lt.s32 	%p124, %r445, %r373;
	@%p124 bra 	$L__BB11_619;
	st.global.u32 	[%rd290+-6144], %r446;
	bra.uni 	$L__BB11_621;
$L__BB11_619:
	st.global.u32 	[%rd289+6144], %r446;
	bra.uni 	$L__BB11_621;
$L__BB11_620:
	st.global.u32 	[%rd288+6144], %r446;
$L__BB11_621:
	or.b32  	%r447, %r743, 2048;
	setp.ge.s32 	%p125, %r447, %r372;
	@%p125 bra 	$L__BB11_627;
	ld.shared.u32 	%r448, [%r439+8192];
	setp.lt.s32 	%p126, %r447, %r361;
	@%p126 bra 	$L__BB11_626;
	setp.lt.s32 	%p127, %r447, %r373;
	@%p127 bra 	$L__BB11_625;
	st.global.u32 	[%rd290+-8192], %r448;
	bra.uni 	$L__BB11_627;
$L__BB11_625:
	st.global.u32 	[%rd289+8192], %r448;
	bra.uni 	$L__BB11_627;
$L__BB11_626:
	st.global.u32 	[%rd288+8192], %r448;
$L__BB11_627:
	add.s32 	%r449, %r743, 2560;
	setp.ge.s32 	%p128, %r449, %r372;
	@%p128 bra 	$L__BB11_633;
	ld.shared.u32 	%r450, [%r439+10240];
	setp.lt.s32 	%p129, %r449, %r361;
	@%p129 bra 	$L__BB11_632;
	setp.lt.s32 	%p130, %r449, %r373;
	@%p130 bra 	$L__BB11_631;
	st.global.u32 	[%rd290+-10240], %r450;
	bra.uni 	$L__BB11_633;
$L__BB11_631:
	st.global.u32 	[%rd289+10240], %r450;
	bra.uni 	$L__BB11_633;
$L__BB11_632:
	st.global.u32 	[%rd288+10240], %r450;
$L__BB11_633:
	or.b32  	%r451, %r743, 3072;
	setp.ge.s32 	%p131, %r451, %r372;
	@%p131 bra 	$L__BB11_639;
	ld.shared.u32 	%r452, [%r439+12288];
	setp.lt.s32 	%p132, %r451, %r361;
	@%p132 bra 	$L__BB11_638;
	setp.lt.s32 	%p133, %r451, %r373;
	@%p133 bra 	$L__BB11_637;
	st.global.u32 	[%rd290+-12288], %r452;
	bra.uni 	$L__BB11_639;
$L__BB11_637:
	st.global.u32 	[%rd289+12288], %r452;
	bra.uni 	$L__BB11_639;
$L__BB11_638:
	st.global.u32 	[%rd288+12288], %r452;
$L__BB11_639:
	add.s32 	%r453, %r743, 3584;
	setp.ge.s32 	%p134, %r453, %r372;
	@%p134 bra 	$L__BB11_645;
	ld.shared.u32 	%r454, [%r439+14336];
	setp.lt.s32 	%p135, %r453, %r361;
	@%p135 bra 	$L__BB11_644;
	setp.lt.s32 	%p136, %r453, %r373;
	@%p136 bra 	$L__BB11_643;
	st.global.u32 	[%rd290+-14336], %r454;
	bra.uni 	$L__BB11_645;
$L__BB11_643:
	st.global.u32 	[%rd289+14336], %r454;
	bra.uni 	$L__BB11_645;
$L__BB11_644:
	st.global.u32 	[%rd288+14336], %r454;
$L__BB11_645:
	or.b32  	%r455, %r743, 4096;
	setp.ge.s32 	%p137, %r455, %r372;
	@%p137 bra 	$L__BB11_651;
	ld.shared.u32 	%r456, [%r439+16384];
	setp.lt.s32 	%p138, %r455, %r361;
	@%p138 bra 	$L__BB11_650;
	setp.lt.s32 	%p139, %r455, %r373;
	@%p139 bra 	$L__BB11_649;
	st.global.u32 	[%rd290+-16384], %r456;
	bra.uni 	$L__BB11_651;
$L__BB11_649:
	st.global.u32 	[%rd289+16384], %r456;
	bra.uni 	$L__BB11_651;
$L__BB11_650:
	st.global.u32 	[%rd288+16384], %r456;
$L__BB11_651:
	add.s32 	%r457, %r743, 4608;
	setp.ge.s32 	%p140, %r457, %r372;
	@%p140 bra 	$L__BB11_657;
	ld.shared.u32 	%r458, [%r439+18432];
	setp.lt.s32 	%p141, %r457, %r361;
	@%p141 bra 	$L__BB11_656;
	setp.lt.s32 	%p142, %r457, %r373;
	@%p142 bra 	$L__BB11_655;
	st.global.u32 	[%rd290+-18432], %r458;
	bra.uni 	$L__BB11_657;
$L__BB11_655:
	st.global.u32 	[%rd289+18432], %r458;
	bra.uni 	$L__BB11_657;
$L__BB11_656:
	st.global.u32 	[%rd288+18432], %r458;
$L__BB11_657:
	cvt.s64.s32 	%rd582, %r359;
	cvt.u64.u32 	%rd583, %r358;
	shl.b64 	%rd584, %rd583, 32;
	or.b64  	%rd1471, %rd584, %rd582;
	or.b32  	%r459, %r743, 5120;
	setp.ge.s32 	%p143, %r459, %r372;
	@%p143 bra 	$L__BB11_663;
	ld.shared.u32 	%r460, [%r439+20480];
	setp.lt.s32 	%p144, %r459, %r361;
	@%p144 bra 	$L__BB11_662;
	setp.lt.s32 	%p145, %r459, %r373;
	@%p145 bra 	$L__BB11_661;
	st.global.u32 	[%rd290+-20480], %r460;
	bra.uni 	$L__BB11_663;
$L__BB11_661:
	st.global.u32 	[%rd289+20480], %r460;
	bra.uni 	$L__BB11_663;
$L__BB11_662:
	st.global.u32 	[%rd288+20480], %r460;
$L__BB11_663:
	mov.u32 	%r1127, %tid.x;
	setp.ne.s32 	%p281, %r1127, 0;
	@%p281 bra 	$L__BB11_677;
	{ .reg .b32 tmp; mov.b64 {tmp, %r461}, %rd1471; }
	shr.s64 	%rd293, %rd1471, 32;
	cvt.u32.u64 	%r462, %rd1471;
	cvt.s64.s32 	%rd294, %rd1471;
	mov.u64 	%rd295, %rd310;
	ld.param.u8 	%rs9, [%rd295+1];
	setp.eq.s16 	%p282, %rs9, 0;
	@%p282 bra 	$L__BB11_670;
	ld.param.u8 	%rs10, [%rd295];
	setp.ne.s16 	%p283, %rs10, 0;
	mov.b32 	%r1762, 0;
	@%p283 bra 	$L__BB11_667;
	ld.param.u64 	%rd871, [%rd295+16];
	cvta.to.global.u64 	%rd872, %rd871;
	ld.global.u32 	%r1762, [%rd872];
$L__BB11_667:
	ld.param.u64 	%rd1400, [_ZN3cub18CUB_300001_SM_10006detail19three_way_partition29DeviceThreeWayPartitionKernelINS2_10policy_hubIjiE10Policy1000EN6thrust24THRUST_300001_SM_1000_NS17counting_iteratorIjNS8_11use_defaultESA_SA_EEPjSC_NS8_16reverse_iteratorISC_EESC_NS0_13ScanTileStateImLb1EEENS0_21DispatchSegmentedSortILNS0_9SortOrderE0EjNS0_8NullTypeElSC_SC_NS1_14segmented_sort10policy_hubIjSJ_EEE22LargeSegmentsSelectorTENSN_22SmallSegmentsSelectorTEiNS2_19streaming_context_tIlEEEEvT0_T1_T2_T3_T4_T5_T6_T7_T8_iT9__param_4];
	add.s32 	%r1130, %r1762, %r461;
	cvta.to.global.u64 	%rd296, %rd1400;
	st.global.u32 	[%rd296], %r1130;
	setp.ne.s16 	%p284, %rs10, 0;
	mov.b32 	%r1763, 0;
	@%p284 bra 	$L__BB11_669;
	ld.param.u64 	%rd873, [%rd295+16];
	cvta.to.global.u64 	%rd874, %rd873;
	ld.global.u32 	%r1763, [%rd874+8];
$L__BB11_669:
	add.s32 	%r1131, %r1763, %r462;
	st.global.u32 	[%rd296+4], %r1131;
	bra.uni 	$L__BB11_677;
$L__BB11_670:
	ld.param.u8 	%rs12, [%rd295];
	setp.ne.s16 	%p285, %rs12, 0;
	mov.b64 	%rd1472, 0;
	@%p285 bra 	$L__BB11_672;
	ld.param.u64 	%rd876, [%rd295+16];
	cvta.to.global.u64 	%rd877, %rd876;
	ld.global.u64 	%rd1472, [%rd877];
$L__BB11_672:
	add.s64 	%rd879, %rd1472, %rd293;
	ld.param.u64 	%rd880, [%rd295+24];
	cvta.to.global.u64 	%rd881, %rd880;
	st.global.u64 	[%rd881], %rd879;
	setp.ne.s16 	%p286, %rs12, 0;
	mov.b64 	%rd1473, 0;
	@%p286 bra 	$L__BB11_674;
	ld.param.u64 	%rd882, [%rd295+16];
	cvta.to.global.u64 	%rd883, %rd882;
	ld.global.u64 	%rd1473, [%rd883+8];
$L__BB11_674:
	add.s64 	%rd885, %rd1473, %rd294;
	cvta.to.global.u64 	%rd887, %rd880;
	st.global.u64 	[%rd887+8], %rd885;
	setp.ne.s16 	%p287, %rs12, 0;
	mov.b64 	%rd1474, 0;
	@%p287 bra 	$L__BB11_676;
	ld.param.u64 	%rd888, [%rd295+16];
	cvta.to.global.u64 	%rd889, %rd888;
	ld.global.u64 	%rd1474, [%rd889+16];
$L__BB11_676:
	ld.param.u32 	%r1703, [_ZN3cub18CUB_300001_SM_10006detail19three_way_partition29DeviceThreeWayPartitionKernelINS2_10policy_hubIjiE10Policy1000EN6thrust24THRUST_300001_SM_1000_NS17counting_iteratorIjNS8_11use_defaultESA_SA_EEPjSC_NS8_16reverse_iteratorISC_EESC_NS0_13ScanTileStateImLb1EEENS0_21DispatchSegmentedSortILNS0_9SortOrderE0EjNS0_8NullTypeElSC_SC_NS1_14segmented_sort10policy_hubIjSJ_EEE22LargeSegmentsSelectorTENSN_22SmallSegmentsSelectorTEiNS2_19streaming_context_tIlEEEEvT0_T1_T2_T3_T4_T5_T6_T7_T8_iT9__param_8];
	add.s64 	%rd890, %rd293, %rd294;
	cvt.s64.s32 	%rd891, %r1703;
	sub.s64 	%rd892, %rd891, %rd890;
	add.s64 	%rd893, %rd892, %rd1474;
	cvta.to.global.u64 	%rd895, %rd880;
	st.global.u64 	[%rd895+16], %rd893;
$L__BB11_677:
	ret;

}
	// .globl	_ZN3cub18CUB_300001_SM_10006detail14segmented_sort30DeviceSegmentedSortKernelLargeILNS0_9SortOrderE0ENS2_10policy_hubIjNS0_8NullTypeEE9Policy860EjS6_PjS9_lEEvPKjPKT1_PSC_NS1_20device_double_bufferISC_EEPKT2_PSI_NSG_ISI_EET3_T4_
.visible .entry _ZN3cub18CUB_300001_SM_10006detail14segmented_sort30DeviceSegmentedSortKernelLargeILNS0_9SortOrderE0ENS2_10policy_hubIjNS0_8NullTypeEE9Policy860EjS6_PjS9_lEEvPKjPKT1_PSC_NS1_20device_double_bufferISC_EEPKT2_PSI_NSG_ISI_EET3_T4_(
	.param .u64 .ptr .align 1 _ZN3cub18CUB_300001_SM_10006detail14segmented_sort30DeviceSegmentedSortKernelLargeILNS0_9SortOrderE0ENS2_10policy_hubIjNS0_8NullTypeEE9Policy860EjS6_PjS9_lEEvPKjPKT1_PSC_NS1_20device_double_bufferISC_EEPKT2_PSI_NSG_ISI_EET3_T4__param_0,
	.param .u64 .ptr .align 1 _ZN3cub18CUB_300001_SM_10006detail14segmented_sort30DeviceSegmentedSortKernelLargeILNS0_9SortOrderE0ENS2_10policy_hubIjNS0_8NullTypeEE9Policy860EjS6_PjS9_lEEvPKjPKT1_PSC_NS1_20device_double_bufferISC_EEPKT2_PSI_NSG_ISI_EET3_T4__param_1,
	.param .u64 .ptr .align 1 _ZN3cub18CUB_300001_SM_10006detail14segmented_sort30DeviceSegmentedSortKernelLargeILNS0_9SortOrderE0ENS2_10policy_hubIjNS0_8NullTypeEE9Policy860EjS6_PjS9_lEEvPKjPKT1_PSC_NS1_20device_double_bufferISC_EEPKT2_PSI_NSG_ISI_EET3_T4__param_2,
	.param .align 8 .b8 _ZN3cub18CUB_300001_SM_10006detail14segmented_sort30DeviceSegmentedSortKernelLargeILNS0_9SortOrderE0ENS2_10policy_hubIjNS0_8NullTypeEE9Policy860EjS6_PjS9_lEEvPKjPKT1_PSC_NS1_20device_double_bufferISC_EEPKT2_PSI_NSG_ISI_EET3_T4__param_3[16],
	.param .u64 .ptr .align 1 _ZN3cub18CUB_300001_SM_10006detail14segmented_sort30DeviceSegmentedSortKernelLargeILNS0_9SortOrderE0ENS2_10policy_hubIjNS0_8NullTypeEE9Policy860EjS6_PjS9_lEEvPKjPKT1_PSC_NS1_20device_double_bufferISC_EEPKT2_PSI_NSG_ISI_EET3_T4__param_4,
	.param .u64 .ptr .align 1 _ZN3cub18CUB_300001_SM_10006detail14segmented_sort30DeviceSegmentedSortKernelLargeILNS0_9SortOrderE0ENS2_10policy_hubIjNS0_8NullTypeEE9Policy860EjS6_PjS9_lEEvPKjPKT1_PSC_NS1_20device_double_bufferISC_EEPKT2_PSI_NSG_ISI_EET3_T4__param_5,
	.param .align 8 .b8 _ZN3cub18CUB_300001_SM_10006detail14segmented_sort30DeviceSegmentedSortKernelLargeILNS0_9SortOrderE0ENS2_10policy_hubIjNS0_8NullTypeEE9Policy860EjS6_PjS9_lEEvPKjPKT1_PSC_NS1_20device_double_bufferISC_EEPKT2_PSI_NSG_ISI_EET3_T4__param_6[16],
	.param .u64 .ptr .align 1 _ZN3cub18CUB_300001_SM_10006detail14segmented_sort30DeviceSegmentedSortKernelLargeILNS0_9SortOrderE0ENS2_10policy_hubIjNS0_8NullTypeEE9Policy860EjS6_PjS9_lEEvPKjPKT1_PSC_NS1_20device_double_bufferISC_EEPKT2_PSI_NSG_ISI_EET3_T4__param_7,
	.param .u64 .ptr .align 1 _ZN3cub18CUB_300001_SM_10006detail14segmented_sort30DeviceSegmentedSortKernelLargeILNS0_9SortOrderE0ENS2_10policy_hubIjNS0_8NullTypeEE9Policy860EjS6_PjS9_lEEvPKjPKT1_PSC_NS1_20device_double_bufferISC_EEPKT2_PSI_NSG_ISI_EET3_T4__param_8
)
.maxntid 256
{
	.reg .pred 	%p<376>;
	.reg .b16 	%rs<427>;
	.reg .b32 	%r<6101>;
	.reg .b64 	%rd<1761>;
	// demoted variable
	.shared .align 16 .b8 _ZZN3cub18CUB_300001_SM_10006detail14segmented_sort30DeviceSegmentedSortKernelLargeILNS0_9SortOrderE0ENS2_10policy_hubIjNS0_8NullTypeEE9Policy860EjS6_PjS9_lEEvPKjPKT1_PSC_NS1_20device_double_bufferISC_EEPKT2_PSI_NSG_ISI_EET3_T4_E7storage[33856];
	ld.param.u64 	%rd208, [_ZN3cub18CUB_300001_SM_10006detail14segmented_sort30DeviceSegmentedSortKernelLargeILNS0_9SortOrderE0ENS2_10policy_hubIjNS0_8NullTypeEE9Policy860EjS6_PjS9_lEEvPKjPKT1_PSC_NS1_20device_double_bufferISC_EEPKT2_PSI_NSG_ISI_EET3_T4__param_3+8];
	ld.param.u64 	%rd207, [_ZN3cub18CUB_300001_SM_10006detail14segmented_sort30DeviceSegmentedSortKernelLargeILNS0_9SortOrderE0ENS2_10policy_hubIjNS0_8NullTypeEE9Policy860EjS6_PjS9_lEEvPKjPKT1_PSC_NS1_20device_double_bufferISC_EEPKT2_PSI_NSG_ISI_EET3_T4__param_3];
	ld.param.u64 	%rd209, [_ZN3cub18CUB_300001_SM_10006detail14segmented_sort30DeviceSegmentedSortKernelLargeILNS0_9SortOrderE0ENS2_10policy_hubIjNS0_8NullTypeEE9Policy860EjS6_PjS9_lEEvPKjPKT1_PSC_NS1_20device_double_bufferISC_EEPKT2_PSI_NSG_ISI_EET3_T4__param_0];
	ld.param.u64 	%rd205, [_ZN3cub18CUB_300001_SM_10006detail14segmented_sort30DeviceSegmentedSortKernelLargeILNS0_9SortOrderE0ENS2_10policy_hubIjNS0_8NullTypeEE9Policy860EjS6_PjS9_lEEvPKjPKT1_PSC_NS1_20device_double_bufferISC_EEPKT2_PSI_NSG_ISI_EET3_T4__param_1];
	ld.param.u64 	%rd210, [_ZN3cub18CUB_300001_SM_10006detail14segmented_sort30DeviceSegmentedSortKernelLargeILNS0_9SortOrderE0ENS2_10policy_hubIjNS0_8NullTypeEE9Policy860EjS6_PjS9_lEEvPKjPKT1_PSC_NS1_20device_double_bufferISC_EEPKT2_PSI_NSG_ISI_EET3_T4__param_7];
	ld.param.u64 	%rd211, [_ZN3cub18CUB_300001_SM_10006detail14segmented_sort30DeviceSegmentedSortKernelLargeILNS0_9SortOrderE0ENS2_10policy_hubIjNS0_8NullTypeEE9Policy860EjS6_PjS9_lEEvPKjPKT1_PSC_NS1_20device_double_bufferISC_EEPKT2_PSI_NSG_ISI_EET3_T4__param_8];
	cvta.to.global.u64 	%rd212, %rd205;
	cvta.to.global.u64 	%rd213, %rd211;
	cvta.to.global.u64 	%rd214, %rd210;
	cvta.to.global.u64 	%rd215, %rd209;
	mov.u32 	%r1073, %ctaid.x;
	mul.wide.u32 	%rd216, %r1073, 4;
	add.s64 	%rd217, %rd215, %rd216;
	ld.global.u32 	%r1074, [%rd217];
	mul.wide.u32 	%rd218, %r1074, 4;
	add.s64 	%rd219, %rd214, %rd218;
	ld.global.u32 	%r1, [%rd219];
	cvt.u64.u32 	%rd1, %r1;
	add.s64 	%rd220, %rd213, %rd218;
	ld.global.u32 	%rd221, [%rd220];
	sub.s64 	%rd2, %rd221, %rd1;
	mul.wide.u32 	%rd222, %r1, 4;
	add.s64 	%rd3, %rd212, %rd222;
	setp.gt.s64 	%p1, %rd2, 5887;
	@%p1 bra 	$L__BB12_99;
	cvt.u32.u64 	%r2, %rd2;
	mov.u32 	%r3, %tid.x;
	setp.ge.s32 	%p317, %r3, %r2;
	shl.b32 	%r5298, %r3, 2;
	cvt.u64.u32 	%rd1658, %r5298;
	add.s64 	%rd4, %rd3, %rd1658;
	mov.b32 	%r5883, -1;
	@%p317 bra 	$L__BB12_3;
	ld.global.u32 	%r5883, [%rd4];
$L__BB12_3:
	add.s32 	%r5300, %r3, 256;
	setp.ge.s32 	%p318, %r5300, %r2;
	mov.b32 	%r5884, -1;
	@%p318 bra 	$L__BB12_5;
	ld.global.u32 	%r5884, [%rd4+1024];
$L__BB12_5:
	add.s32 	%r5302, %r3, 512;
	setp.ge.s32 	%p319, %r5302, %r2;
	mov.b32 	%r5885, -1;
	@%p319 bra 	$L__BB12_7;
	ld.global.u32 	%r5885, [%rd4+2048];
$L__BB12_7:
	add.s32 	%r5304, %r3, 768;
	setp.ge.s32 	%p320, %r5304, %r2;
	mov.b32 	%r5886, -1;
	@%p320 bra 	$L__BB12_9;
	ld.global.u32 	%r5886, [%rd4+3072];
$L__BB12_9:
	or.b32  	%r5306, %r3, 1024;
	setp.ge.s32 	%p321, %r5306, %r2;
	mov.b32 	%r5887, -1;
	@%p321 bra 	$L__BB12_11;
	ld.global.u32 	%r5887, [%rd4+4096];
$L__BB12_11:
	add.s32 	%r5308, %r3, 1280;
	setp.ge.s32 	%p322, %r5308, %r2;
	mov.b32 	%r5888, -1;
	@%p322 bra 	$L__BB12_13;
	ld.global.u32 	%r5888, [%rd4+5120];
$L__BB12_13:
	add.s32 	%r5310, %r3, 1536;
	setp.ge.s32 	%p323, %r5310, %r2;
	mov.b32 	%r5889, -1;
	@%p323 bra 	$L__BB12_15;
	ld.global.u32 	%r5889, [%rd4+6144];
$L__BB12_15:
	add.s32 	%r5312, %r3, 1792;
	setp.ge.s32 	%p324, %r5312, %r2;
	mov.b32 	%r5890, -1;
	@%p324 bra 	$L__BB12_17;
	ld.global.u32 	%r5890, [%rd4+7168];
$L__BB12_17:
	or.b32  	%r5314, %r3, 2048;
	setp.ge.s32 	%p325, %r5314, %r2;
	mov.b32 	%r5891, -1;
	@%p325 bra 	$L__BB12_19;
	ld.global.u32 	%r5891, [%rd4+8192];
$L__BB12_19:
	add.s32 	%r5316, %r3, 2304;
	setp.ge.s32 	%p326, %r5316, %r2;
	mov.b32 	%r5892, -1;
	@%p326 bra 	$L__BB12_21;
	ld.global.u32 	%r5892, [%rd4+9216];
$L__BB12_21:
	add.s32 	%r5318, %r3, 2560;
	setp.ge.s32 	%p327, %r5318, %r2;
	mov.b32 	%r5893, -1;
	@%p327 bra 	$L__BB12_23;
	ld.global.u32 	%r5893, [%rd4+10240];
$L__BB12_23:
	add.s32 	%r5320, %r3, 2816;
	setp.ge.s32 	%p328, %r5320, %r2;
	mov.b32 	%r5894, -1;
	@%p328 bra 	$L__BB12_25;
	ld.global.u32 	%r5894, [%rd4+11264];
$L__BB12_25:
	or.b32  	%r5322, %r3, 3072;
	setp.ge.s32 	%p329, %r5322, %r2;
	mov.b32 	%r5895, -1;
	@%p329 bra 	$L__BB12_27;
	ld.global.u32 	%r5895, [%rd4+12288];
$L__BB12_27:
	add.s32 	%r5324, %r3, 3328;
	setp.ge.s32 	%p330, %r5324, %r2;
	mov.b32 	%r5896, -1;
	@%p330 bra 	$L__BB12_29;
	ld.global.u32 	%r5896, [%rd4+13312];
$L__BB12_29:
	add.s32 	%r5326, %r3, 3584;
	setp.ge.s32 	%p331, %r5326, %r2;
	mov.b32 	%r5897, -1;
	@%p331 bra 	$L__BB12_31;
	ld.global.u32 	%r5897, [%rd4+14336];
$L__BB12_31:
	add.s32 	%r5328, %r3, 3840;
	setp.ge.s32 	%p332, %r5328, %r2;
	mov.b32 	%r5898, -1;
	@%p332 bra 	$L__BB12_33;
	ld.global.u32 	%r5898, [%rd4+15360];
$L__BB12_33:
	or.b32  	%r5330, %r3, 4096;
	setp.ge.s32 	%p333, %r5330, %r2;
	mov.b32 	%r5899, -1;
	@%p333 bra 	$L__BB12_35;
	ld.global.u32 	%r5899, [%rd4+16384];
$L__BB12_35:
	add.s32 	%r5332, %r3, 4352;
	setp.ge.s32 	%p334, %r5332, %r2;
	mov.b32 	%r5900, -1;
	@%p334 bra 	$L__BB12_37;
	ld.global.u32 	%r5900, [%rd4+17408];
$L__BB12_37:
	add.s32 	%r5334, %r3, 4608;
	setp.ge.s32 	%p335, %r5334, %r2;
	mov.b32 	%r5901, -1;
	@%p335 bra 	$L__BB12_39;
	ld.global.u32 	%r5901, [%rd4+18432];
$L__BB12_39:
	add.s32 	%r5336, %r3, 4864;
	setp.ge.s32 	%p336, %r5336, %r2;
	mov.b32 	%r5902, -1;
	@%p336 bra 	$L__BB12_41;
	ld.global.u32 	%r5902, [%rd4+19456];
$L__BB12_41:
	or.b32  	%r5338, %r3, 5120;
	setp.ge.s32 	%p337, %r5338, %r2;
	mov.b32 	%r5903, -1;
	@%p337 bra 	$L__BB12_43;
	ld.global.u32 	%r5903, [%rd4+20480];
$L__BB12_43:
	add.s32 	%r5340, %r3, 5376;
	setp.ge.s32 	%p338, %r5340, %r2;
	mov.b32 	%r5904, -1;
	@%p338 bra 	$L__BB12_45;
	ld.global.u32 	%r5904, [%rd4+21504];
$L__BB12_45:
	add.s32 	%r5342, %r3, 5632;
	setp.ge.s32 	%p339, %r5342, %r2;
	mov.b32 	%r5905, -1;
	@%p339 bra 	$L__BB12_47;
	ld.global.u32 	%r5905, [%rd4+22528];
$L__BB12_47:
	// begin inline asm
	mov.u32 %r5343, %laneid;
	// end inline asm
	mov.u32 	%r5347, _ZZN3cub18CUB_300001_SM_10006detail14segmented_sort30DeviceSegmentedSortKernelLargeILNS0_9SortOrderE0ENS2_10policy_hubIjNS0_8NullTypeEE9Policy860EjS6_PjS9_lEEvPKjPKT1_PSC_NS1_20device_double_bufferISC_EEPKT2_PSI_NSG_ISI_EET3_T4_E7storage;
	add.s32 	%r5348, %r5347, %r5298;
	st.shared.u32 	[%r5348], %r5883;
	st.shared.u32 	[%r5348+1024], %r5884;
	st.shared.u32 	[%r5348+2048], %r5885;
	st.shared.u32 	[%r5348+3072], %r5886;
	st.shared.u32 	[%r5348+4096], %r5887;
	st.shared.u32 	[%r5348+5120], %r5888;
	st.shared.u32 	[%r5348+6144], %r5889;
	st.shared.u32 	[%r5348+7168], %r5890;
	st.shared.u32 	[%r5348+8192], %r5891;
	st.shared.u32 	[%r5348+9216], %r5892;
	st.shared.u32 	[%r5348+10240], %r5893;
	st.shared.u32 	[%r5348+11264], %r5894;
	st.shared.u32 	[%r5348+12288], %r5895;
	st.shared.u32 	[%r5348+13312], %r5896;
	st.shared.u32 	[%r5348+14336], %r5897;
	st.shared.u32 	[%r5348+15360], %r5898;
	st.shared.u32 	[%r5348+16384], %r5899;
	st.shared.u32 	[%r5348+17408], %r5900;
	st.shared.u32 	[%r5348+18432], %r5901;
	st.shared.u32 	[%r5348+19456], %r5902;
	st.shared.u32 	[%r5348+20480], %r5903;
	st.shared.u32 	[%r5348+21504], %r5904;
	st.shared.u32 	[%r5348+22528], %r5905;
	bar.sync 	0;
	mad.lo.s32 	%r5349, %r3, 88, %r5348;
	ld.shared.u32 	%r5929, [%r5349];
	ld.shared.u32 	%r5928, [%r5349+4];
	ld.shared.u32 	%r5927, [%r5349+8];
	ld.shared.u32 	%r5926, [%r5349+12];
	ld.shared.u32 	%r5925, [%r5349+16];
	ld.shared.u32 	%r5924, [%r5349+20];
	ld.shared.u32 	%r5923, [%r5349+24];
	ld.shared.u32 	%r5922, [%r5349+28];
	ld.shared.u32 	%r5921, [%r5349+32];
	ld.shared.u32 	%r5920, [%r5349+36];
	ld.shared.u32 	%r5919, [%r5349+40];
	ld.shared.u32 	%r5918, [%r5349+44];
	ld.shared.u32 	%r5917, [%r5349+48];
	ld.shared.u32 	%r5916, [%r5349+52];
	ld.shared.u32 	%r5915, [%r5349+56];
	ld.shared.u32 	%r5914, [%r5349+60];
	ld.shared.u32 	%r5913, [%r5349+64];
	ld.shared.u32 	%r5912, [%r5349+68];
	ld.shared.u32 	%r5911, [%r5349+72];
	ld.shared.u32 	%r5910, [%r5349+76];
	ld.shared.u32 	%r5909, [%r5349+80];
	ld.shared.u32 	%r5908, [%r5349+84];
	ld.shared.u32 	%r5907, [%r5349+88];
	bar.sync 	0;
	mov.b32 	%r5906, 0;
	mov.u32 	%r5931, %r5906;
$L__BB12_48:
	setp.ne.s32 	%p340, %r5343, 31;
	add.s32 	%r5452, %r5906, 32;
	min.u32 	%r5352, %r5452, 6;
	shl.b32 	%r5453, %r3, 2;
	mov.u32 	%r5454, _ZZN3cub18CUB_300001_SM_10006detail14segmented_sort30DeviceSegmentedSortKernelLargeILNS0_9SortOrderE0ENS2_10policy_hubIjNS0_8NullTypeEE9Policy860EjS6_PjS9_lEEvPKjPKT1_PSC_NS1_20device_double_bufferISC_EEPKT2_PSI_NSG_ISI_EET3_T4_E7storage;
	add.s32 	%r5455, %r5454, %r5453;
	mad.lo.s32 	%r5456, %r3, 88, %r5455;
	mad.lo.s32 	%r5457, %r3, -88, %r5456;
	mov.b32 	%r5449, 0;
	st.shared.u32 	[%r5457], %r5449;
	st.shared.u32 	[%r5457+1024], %r5449;
	st.shared.u32 	[%r5457+2048], %r5449;
	st.shared.u32 	[%r5457+3072], %r5449;
	st.shared.u32 	[%r5457+4096], %r5449;
	st.shared.u32 	[%r5457+5120], %r5449;
	st.shared.u32 	[%r5457+6144], %r5449;
	st.shared.u32 	[%r5457+7168], %r5449;
	st.shared.u32 	[%r5457+8192], %r5449;
	st.shared.u32 	[%r5457+9216], %r5449;
	st.shared.u32 	[%r5457+10240], %r5449;
	st.shared.u32 	[%r5457+11264], %r5449;
	st.shared.u32 	[%r5457+12288], %r5449;
	st.shared.u32 	[%r5457+13312], %r5449;
	st.shared.u32 	[%r5457+14336], %r5449;
	st.shared.u32 	[%r5457+15360], %r5449;
	st.shared.u32 	[%r5457+16384], %r5449;
	st.shared.u32 	[%r5457+17408], %r5449;
	st.shared.u32 	[%r5457+18432], %r5449;
	st.shared.u32 	[%r5457+19456], %r5449;
	st.shared.u32 	[%r5457+20480], %r5449;
	st.shared.u32 	[%r5457+21504], %r5449;
	st.shared.u32 	[%r5457+22528], %r5449;
	st.shared.u32 	[%r5457+23552], %r5449;
	st.shared.u32 	[%r5457+24576], %r5449;
	st.shared.u32 	[%r5457+25600], %r5449;
	st.shared.u32 	[%r5457+26624], %r5449;
	st.shared.u32 	[%r5457+27648], %r5449;
	st.shared.u32 	[%r5457+28672], %r5449;
	st.shared.u32 	[%r5457+29696], %r5449;
	st.shared.u32 	[%r5457+30720], %r5449;
	st.shared.u32 	[%r5457+31744], %r5449;
	st.shared.u32 	[%r5457+32768], %r5449;
	// begin inline asm
	bmsk.clamp.b32 %r5350, %r5449, %r5352;
	// end inline asm
	// begin inline asm
	shr.b32 %r5353, %r5929, %r5931;
	// end inline asm
	and.b32  	%r5458, %r5350, %r5353;
	shl.b32 	%r5459, %r5458, 10;
	and.b32  	%r5460, %r5459, 31744;
	add.s32 	%r5461, %r5457, %r5460;
	shr.u32 	%r5462, %r5458, 4;
	and.b32  	%r5463, %r5462, 268435454;
	add.s32 	%r100, %r5461, %r5463;
	ld.shared.u16 	%rs1, [%r100];
	add.s16 	%rs404, %rs1, 1;
	st.shared.u16 	[%r100], %rs404;
	// begin inline asm
	shr.b32 %r5356, %r5928, %r5931;
	// end inline asm
	and.b32  	%r5464, %r5350, %r5356;
	shl.b32 	%r5465, %r5464, 10;
	and.b32  	%r5466, %r5465, 31744;
	add.s32 	%r5467, %r5457, %r5466;
	shr.u32 	%r5468, %r5464, 4;
	and.b32  	%r5469, %r5468, 268435454;
	add.s32 	%r101, %r5467, %r5469;
	ld.shared.u16 	%rs2, [%r101];
	add.s16 	%rs405, %rs2, 1;
	st.shared.u16 	[%r101], %rs405;
	// begin inline asm
	shr.b32 %r5359, %r5927, %r5931;
	// end inline asm
	and.b32  	%r5470, %r5350, %r5359;
	shl.b32 	%r5471, %r5470, 10;
	and.b32  	%r5472, %r5471, 31744;
	add.s32 	%r5473, %r5457, %r5472;
	shr.u32 	%r5474, %r5470, 4;
	and.b32  	%r5475, %r5474, 268435454;
	add.s32 	%r102, %r5473, %r5475;
	ld.shared.u16 	%rs3, [%r102];
	add.s16 	%rs406, %rs3, 1;
	st.shared.u16 	[%r102], %rs406;
	// begin inline asm
	shr.b32 %r5362, %r5926, %r5931;
	// end inline asm
	and.b32  	%r5476, %r5350, %r5362;
	shl.b32 	%r5477, %r5476, 10;
	and.b32  	%r5478, %r5477, 31744;
	add.s32 	%r5479, %r5457, %r5478;
	shr.u32 	%r5480, %r5476, 4;
	and.b32  	%r5481, %r5480, 268435454;
	add.s32 	%r103, %r5479, %r5481;
	ld.shared.u16 	%rs4, [%r103];
	add.s16 	%rs407, %rs4, 1;
	st.shared.u16 	[%r103], %rs407;
	// begin inline asm
	shr.b32 %r5365, %r5925, %r5931;
	// end inline asm
	and.b32  	%r5482, %r5350, %r5365;
	shl.b32 	%r5483, %r5482, 10;
	and.b32  	%r5484, %r5483, 31744;
	add.s32 	%r5485, %r5457, %r5484;
	shr.u32 	%r5486, %r5482, 4;
	and.b32  	%r5487, %r5486, 268435454;
	add.s32 	%r104, %r5485, %r5487;
	ld.shared.u16 	%rs5, [%r104];
	add.s16 	%rs408, %rs5, 1;
	st.shared.u16 	[%r104], %rs408;
	// begin inline asm
	shr.b32 %r5368, %r5924, %r5931;
	// end inline asm
	and.b32  	%r5488, %r5350, %r5368;
	shl.b32 	%r5489, %r5488, 10;
	and.b32  	%r5490, %r5489, 31744;
	add.s32 	%r5491, %r5457, %r5490;
	shr.u32 	%r5492, %r5488, 4;
	and.b32  	%r5493, %r5492, 268435454;
	add.s32 	%r105, %r5491, %r5493;
	ld.shared.u16 	%rs6, [%r105];
	add.s16 	%rs409, %rs6, 1;
	st.shared.u16 	[%r105], %rs409;
	// begin inline asm
	shr.b32 %r5371, %r5923, %r5931;
	// end inline asm
	and.b32  	%r5494, %r5350, %r5371;
	shl.b32 	%r5495, %r5494, 10;
	and.b32  	%r5496, %r5495, 31744;
	add.s32 	%r5497, %r5457, %r5496;
	shr.u32 	%r5498, %r5494, 4;
	and.b32  	%r5499, %r5498, 268435454;
	add.s32 	%r106, %r5497, %r5499;
	ld.shared.u16 	%rs7, [%r106];
	add.s16 	%rs410, %rs7, 1;
	st.shared.u16 	[%r106], %rs410;
	// begin inline asm
	shr.b32 %r5374, %r5922, %r5931;
	// end inline asm
	and.b32  	%r5500, %r5350, %r5374;
	shl.b32 	%r5501, %r5500, 10;
	and.b32  	%r5502, %r5501, 31744;
	add.s32 	%r5503, %r5457, %r5502;
	shr.u32 	%r5504, %r5500, 4;
	and.b32  	%r5505, %r5504, 268435454;
	add.s32 	%r107, %r5503, %r5505;
	ld.shared.u16 	%rs8, [%r107];
	add.s16 	%rs411, %rs8, 1;
	st.shared.u16 	[%r107], %rs411;
	// begin inline asm
	shr.b32 %r5377, %r5921, %r5931;
	// end inline asm
	and.b32  	%r5506, %r5350, %r5377;
	shl.b32 	%r5507, %r5506, 10;
	and.b32  	%r5508, %r5507, 31744;
	add.s32 	%r5509, %r5457, %r5508;
	shr.u32 	%r5510, %r5506, 4;
	and.b32  	%r5511, %r5510, 268435454;
	add.s32 	%r108, %r5509, %r5511;
	ld.shared.u16 	%rs9, [%r108];
	add.s16 	%rs412, %rs9, 1;
	st.shared.u16 	[%r108], %rs412;
	// begin inline asm
	shr.b32 %r5380, %r5920, %r5931;
	// end inline asm
	and.b32  	%r5512, %r5350, %r5380;
	shl.b32 	%r5513, %r5512, 10;
	and.b32  	%r5514, %r5513, 31744;
	add.s32 	%r5515, %r5457, %r5514;
	shr.u32 	%r5516, %r5512, 4;
	and.b32  	%r5517, %r5516, 268435454;
	add.s32 	%r109, %r5515, %r5517;
	ld.shared.u16 	%rs10, [%r109];
	add.s16 	%rs413, %rs10, 1;
	st.shared.u16 	[%r109], %rs413;
	// begin inline asm
	shr.b32 %r5383, %r5919, %r5931;
	// end inline asm
	and.b32  	%r5518, %r5350, %r5383;
	shl.b32 	%r5519, %r5518, 10;
	and.b32  	%r5520, %r5519, 31744;
	add.s32 	%r5521, %r5457, %r5520;
	shr.u32 	%r5522, %r5518, 4;
	and.b32  	%r5523, %r5522, 268435454;
	add.s32 	%r110, %r5521, %r5523;
	ld.shared.u16 	%rs11, [%r110];
	add.s16 	%rs414, %rs11, 1;
	st.shared.u16 	[%r110], %rs414;
	// begin inline asm
	shr.b32 %r5386, %r5918, %r5931;
	// end inline asm
	and.b32  	%r5524, %r5350, %r5386;
	shl.b32 	%r5525, %r5524, 10;
	and.b32  	%r5526, %r5525, 31744;
	add.s32 	%r5527, %r5457, %r5526;
	shr.u32 	%r5528, %r5524, 4;
	and.b32  	%r5529, %r5528, 268435454;
	add.s32 	%r111, %r5527, %r5529;
	ld.shared.u16 	%rs12, [%r111];
	add.s16 	%rs415, %rs12, 1;
	st.shared.u16 	[%r111], %rs415;
	// begin inline asm
	shr.b32 %r5389, %r5917, %r5931;
	// end inline asm
	and.b32  	%r5530, %r5350, %r5389;
	shl.b32 	%r5531, %r5530, 10;
	and.b32  	%r5532, %r5531, 31744;
	add.s32 	%r5533, %r5457, %r5532;
	shr.u32 	%r5534, %r5530, 4;
	and.b32  	%r5535, %r5534, 268435454;
	add.s32 	%r112, %r5533, %r5535;
	ld.shared.u16 	%rs13, [%r112];
	add.s16 	%rs416, %rs13, 1;
	st.shared.u16 	[%r112], %rs416;
	// begin inline asm
	shr.b32 %r5392, %r5916, %r5931;
	// end inline asm
	and.b32  	%r5536, %r5350, %r5392;
	shl.b32 	%r5537, %r5536, 10;
	and.b32  	%r5538, %r5537, 31744;
	add.s32 	%r5539, %r5457, %r5538;
	shr.u32 	%r5540, %r5536, 4;
	and.b32  	%r5541, %r5540, 268435454;
	add.s32 	%r113, %r5539, %r5541;
	ld.shared.u16 	%rs14, [%r113];
	add.s16 	%rs417, %rs14, 1;
	st.shared.u16 	[%r113], %rs417;
	// begin inline asm
	shr.b32 %r5395, %r5915, %r5931;
	// end inline asm
	and.b32  	%r5542, %r5350, %r5395;
	shl.b32 	%r5543, %r5542, 10;
	and.b32  	%r5544, %r5543, 31744;
	add.s32 	%r5545, %r5457, %r5544;
	shr.u32 	%r5546, %r5542, 4;
	and.b32  	%r5547, %r5546, 268435454;
	add.s32 	%r114, %r5545, %r5547;
	ld.shared.u16 	%rs15, [%r114];
	add.s16 	%rs418, %rs15, 1;
	st.shared.u16 	[%r114], %rs418;
	// begin inline asm
	shr.b32 %r5398, %r5914, %r5931;
	// end inline asm
	and.b32  	%r5548, %r5350, %r5398;
	shl.b32 	%r5549, %r5548, 10;
	and.b32  	%r5550, %r5549, 31744;
	add.s32 	%r5551, %r5457, %r5550;
	shr.u32 	%r5552, %r5548, 4;
	and.b32  	%r5553, %r5552, 268435454;
	add.s32 	%r115, %r5551, %r5553;
	ld.shared.u16 	%rs16, [%r115];
	add.s16 	%rs419, %rs16, 1;
	st.shared.u16 	[%r115], %rs419;
	// begin inline asm
	shr.b32 %r5401, %r5913, %r5931;
	// end inline asm
	and.b32  	%r5554, %r5350, %r5401;
	shl.b32 	%r5555, %r5554, 10;
	and.b32  	%r5556, %r5555, 31744;
	add.s32 	%r5557, %r5457, %r5556;
	shr.u32 	%r5558, %r5554, 4;
	and.b32  	%r5559, %r5558, 268435454;
	add.s32 	%r116, %r5557, %r5559;
	ld.shared.u16 	%rs17, [%r116];
	add.s16 	%rs420, %rs17, 1;
	st.shared.u16 	[%r116], %rs420;
	// begin inline asm
	shr.b32 %r5404, %r5912, %r5931;
	// end inline asm
	and.b32  	%r5560, %r5350, %r5404;
	shl.b32 	%r5561, %r5560, 10;
	and.b32  	%r5562, %r5561, 31744;
	add.s32 	%r5563, %r5457, %r5562;
	shr.u32 	%r5564, %r5560, 4;
	and.b32  	%r5565, %r5564, 268435454;
	add.s32 	%r117, %r5563, %r5565;
	ld.shared.u16 	%rs18, [%r117];
	add.s16 	%rs421, %rs18, 1;
	st.shared.u16 	[%r117], %rs421;
	// begin inline asm
	shr.b32 %r5407, %r5911, %r5931;
	// end inline asm
	and.b32  	%r5566, %r5350, %r5407;
	shl.b32 	%r5567, %r5566, 10;
	and.b32  	%r5568, %r5567, 31744;
	add.s32 	%r5569, %r5457, %r5568;
	shr.u32 	%r5570, %r5566, 4;
	and.b32  	%r5571, %r5570, 268435454;
	add.s32 	%r118, %r5569, %r5571;
	ld.shared.u16 	%rs19, [%r118];
	add.s16 	%rs422, %rs19, 1;
	st.shared.u16 	[%r118], %rs422;
	// begin inline asm
	shr.b32 %r5410, %r5910, %r5931;
	// end inline asm
	and.b32  	%r5572, %r5350, %r5410;
	shl.b32 	%r5573, %r5572, 10;
	and.b32  	%r5574, %r5573, 31744;
	add.s32 	%r5575, %r5457, %r5574;
	shr.u32 	%r5576, %r5572, 4;
	and.b32  	%r5577, %r5576, 268435454;
	add.s32 	%r119, %r5575, %r5577;
	ld.shared.u16 	%rs20, [%r119];
	add.s16 	%rs423, %rs20, 1;
	st.shared.u16 	[%r119], %rs423;
	// begin inline asm
	shr.b32 %r5413, %r5909, %r5931;
	// end inline asm
	and.b32  	%r5578, %r5350, %r5413;
	shl.b32 	%r5579, %r5578, 10;
	and.b32  	%r5580, %r5579, 31744;
	add.s32 	%r5581, %r5457, %r5580;
	shr.u32 	%r5582, %r5578, 4;
	and.b32  	%r5583, %r5582, 268435454;
	add.s32 	%r120, %r5581, %r5583;
	ld.shared.u16 	%rs21, [%r120];
	add.s16 	%rs424, %rs21, 1;
	st.shared.u16 	[%r120], %rs424;
	// begin inline asm
	shr.b32 %r5416, %r5908, %r5931;
	// end inline asm
	and.b32  	%r5584, %r5350, %r5416;
	shl.b32 	%r5585, %r5584, 10;
	and.b32  	%r5586, %r5585, 31744;
	add.s32 	%r5587, %r5457, %r5586;
	shr.u32 	%r5588, %r5584, 4;
	and.b32  	%r5589, %r5588, 268435454;
	add.s32 	%r121, %r5587, %r5589;
	ld.shared.u16 	%rs22, [%r121];
	add.s16 	%rs425, %rs22, 1;
	st.shared.u16 	[%r121], %rs425;
	// begin inline asm
	shr.b32 %r5419, %r5907, %r5931;
	// end inline asm
	and.b32  	%r5590, %r5350, %r5419;
	shl.b32 	%r5591, %r5590, 10;
	and.b32  	%r5592, %r5591, 31744;
	add.s32 	%r5593, %r5457, %r5592;
	shr.u32 	%r5594, %r5590, 4;
	and.b32  	%r5595, %r5594, 268435454;
	add.s32 	%r122, %r5593, %r5595;
	ld.shared.u16 	%rs23, [%r122];
	add.s16 	%rs426, %rs23, 1;
	st.shared.u16 	[%r122], %rs426;
	bar.sync 	0;
	shl.b32 	%r5596, %r3, 7;
	add.s32 	%r5597, %r5457, %r5596;
	ld.shared.u32 	%r123, [%r5597];
	ld.shared.u32 	%r5598, [%r5597+4];
	ld.shared.u32 	%r5599, [%r5597+8];
	ld.shared.u32 	%r5600, [%r5597+12];
	ld.shared.u32 	%r5601, [%r5597+16];
	ld.shared.u32 	%r5602, [%r5597+20];
	ld.shared.u32 	%r5603, [%r5597+24];
	ld.shared.u32 	%r5604, [%r5597+28];
	ld.shared.u32 	%r5605, [%r5597+32];
	ld.shared.u32 	%r5606, [%r5597+36];
	ld.shared.u32 	%r5607, [%r5597+40];
	ld.shared.u32 	%r5608, [%r5597+44];
	ld.shared.u32 	%r5609, [%r5597+48];
	ld.shared.u32 	%r5610, [%r5597+52];
	ld.shared.u32 	%r5611, [%r5597+56];
	ld.shared.u32 	%r5612, [%r5597+60];
	ld.shared.u32 	%r5613, [%r5597+64];
	ld.shared.u32 	%r5614, [%r5597+68];
	ld.shared.u32 	%r5615, [%r5597+72];
	ld.shared.u32 	%r5616, [%r5597+76];
	ld.shared.u32 	%r5617, [%r5597+80];
	ld.shared.u32 	%r5618, [%r5597+84];
	ld.shared.u32 	%r5619, [%r5597+88];
	ld.shared.u32 	%r5620, [%r5597+92];
	ld.shared.u32 	%r5621, [%r5597+96];
	ld.shared.u32 	%r5622, [%r5597+100];
	ld.shared.u32 	%r5623, [%r5597+104];
	ld.shared.u32 	%r5624, [%r5597+108];
	ld.shared.u32 	%r5625, [%r5597+112];
	ld.shared.u32 	%r5626, [%r5597+116];
	ld.shared.u32 	%r5627, [%r5597+120];
	ld.shared.u32 	%r5628, [%r5597+124];
	ld.shared.u32 	%r5629, [%r5597+128];
	add.s32 	%r124, %r5598, %r123;
	add.s32 	%r125, %r5599, %r124;
	add.s32 	%r126, %r5600, %r125;
	add.s32 	%r127, %r5601, %r126;
	add.s32 	%r128, %r5602, %r127;
	add.s32 	%r129, %r5603, %r128;
	add.s32 	%r130, %r5604, %r129;
	add.s32 	%r131, %r5605, %r130;
	add.s32 	%r132, %r5606, %r131;
	add.s32 	%r133, %r5607, %r132;
	add.s32 	%r134, %r5608, %r133;
	add.s32 	%r135, %r5609, %r134;
	add.s32 	%r136, %r5610, %r135;
	add.s32 	%r137, %r5611, %r136;
	add.s32 	%r138, %r5612, %r137;
	add.s32 	%r139, %r5613, %r138;
	add.s32 	%r140, %r5614, %r139;
	add.s32 	%r141, %r5615, %r140;
	add.s32 	%r142, %r5616, %r141;
	add.s32 	%r143, %r5617, %r142;
	add.s32 	%r144, %r5618, %r143;
	add.s32 	%r145, %r5619, %r144;
	add.s32 	%r146, %r5620, %r145;
	add.s32 	%r147, %r5621, %r146;
	add.s32 	%r148, %r5622, %r147;
	add.s32 	%r149, %r5623, %r148;
	add.s32 	%r150, %r5624, %r149;
	add.s32 	%r151, %r5625, %r150;
	add.s32 	%r152, %r5626, %r151;
	add.s32 	%r153, %r5627, %r152;
	add.s32 	%r154, %r5628, %r153;
	add.s32 	%r5426, %r5629, %r154;
	mov.b32 	%r5424, 1;
	mov.b32 	%r5451, -1;
	// begin inline asm
	{  .reg .u32 r0;  .reg .pred p;  shfl.sync.up.b32 r0|p, %r5426, %r5424, %r5449, %r5451;  @p add.u32 r0, r0, %r5426;  mov.u32 %r5422, r0;}
	// end inline asm
	mov.b32 	%r5430, 2;
	// begin inline asm
	{  .reg .u32 r0;  .reg .pred p;  shfl.sync.up.b32 r0|p, %r5422, %r5430, %r5449, %r5451;  @p add.u32 r0, r0, %r5422;  mov.u32 %r5428, r0;}
	// end inline asm
	mov.b32 	%r5436, 4;
	// begin inline asm
	{  .reg .u32 r0;  .reg .pred p;  shfl.sync.up.b32 r0|p, %r5428, %r5436, %r5449, %r5451;  @p add.u32 r0, r0, %r5428;  mov.u32 %r5434, r0;}
	// end inline asm
	mov.b32 	%r5442, 8;
	// begin inline asm
	{  .reg .u32 r0;  .reg .pred p;  shfl.sync.up.b32 r0|p, %r5434, %r5442, %r5449, %r5451;  @p add.u32 r0, r0, %r5434;  mov.u32 %r5440, r0;}
	// end inline asm
	mov.b32 	%r5448, 16;
	// begin inline asm
	{  .reg .u32 r0;  .reg .pred p;  shfl.sync.up.b32 r0|p, %r5440, %r5448, %r5449, %r5451;  @p add.u32 r0, r0, %r5440;  mov.u32 %r5446, r0;}
	// end inline asm
	@%p340 bra 	$L__BB12_50;
	shr.u32 	%r5630, %r3, 3;
	and.b32  	%r5631, %r5630, 124;
	add.s32 	%r5633, %r5454, %r5631;
	st.shared.u32 	[%r5633+33792], %r5446;
$L__BB12_50:
	sub.s32 	%r5634, %r5446, %r5426;
	setp.ne.s32 	%p341, %r5343, 0;
	setp.gt.u32 	%p342, %r3, 31;
	shr.u32 	%r5635, %r3, 5;
	setp.eq.s32 	%p343, %r5635, 7;
	setp.eq.s32 	%p344, %r5635, 6;
	setp.eq.s32 	%p345, %r5635, 5;
	setp.eq.s32 	%p346, %r5635, 4;
	setp.eq.s32 	%p347, %r5635, 3;
	setp.eq.s32 	%p348, %r5635, 2;
	setp.eq.s32 	%p349, %r5635, 1;
	bar.sync 	0;
	ld.shared.v4.u32 	{%r5636, %r5637, %r5638, %r5639}, [_ZZN3cub18CUB_300001_SM_10006detail14segmented_sort30DeviceSegmentedSortKernelLargeILNS0_9SortOrderE0ENS2_10policy_hubIjNS0_8NullTypeEE9Policy860EjS6_PjS9_lEEvPKjPKT1_PSC_NS1_20device_double_bufferISC_EEPKT2_PSI_NSG_ISI_EET3_T4_E7storage+33792];
	selp.b32 	%r5640, %r5636, %r5930, %p349;
	add.s32 	%r5641, %r5637, %r5636;
	selp.b32 	%r5642, %r5641, %r5640, %p348;
	add.s32 	%r5643, %r5641, %r5638;
	selp.b32 	%r5644, %r5643, %r5642, %p347;
	add.s32 	%r5645, %r5643, %r5639;
	selp.b32 	%r5646, %r5645, %r5644, %p346;
	ld.shared.v4.u32 	{%r5647, %r5648, %r5649, %r5650}, [_ZZN3cub18CUB_300001_SM_10006detail14segmented_sort30DeviceSegmentedSortKernelLargeILNS0_9SortOrderE0ENS2_10policy_hubIjNS0_8NullTypeEE9Policy860EjS6_PjS9_lEEvPKjPKT1_PSC_NS1_20device_double_bufferISC_EEPKT2_PSI_NSG_ISI_EET3_T4_E7storage+33808];
	add.s32 	%r5651, %r5645, %r5647;
	selp.b32 	%r5652, %r5651, %r5646, %p345;
	add.s32 	%r5653, %r5651, %r5648;
	selp.b32 	%r5654, %r5653, %r5652, %p344;
	add.s32 	%r5655, %r5653, %r5649;
	selp.b32 	%r5930, %r5655, %r5654, %p343;
	add.s32 	%r158, %r5655, %r5650;
	selp.b32 	%r5656, %r5634, 0, %p341;
	add.s32 	%r5657, %r5930, %r5656;
	selp.b32 	%r5932, %r5657, %r5634, %p342;
	or.pred  	%p350, %p342, %p341;
	@%p350 bra 	$L__BB12_52;
	shl.b32 	%r5932, %r158, 16;
	st.shared.u32 	[_ZZN3cub18CUB_300001_SM_10006detail14segmented_sort30DeviceSegmentedSortKernelLargeILNS0_9SortOrderE0ENS2_10policy_hubIjNS0_8NullTypeEE9Policy860EjS6_PjS9_lEEvPKjPKT1_PSC_NS1_20device_double_bufferISC_EEPKT2_PSI_NSG_ISI_EET3_T4_E7storage+33832], %r5932;
$L__BB12_52:
	setp.eq.s32 	%p351, %r3, 0;
	bar.sync 	0;
	mov.u32 	%r5658, _ZZN3cub18CUB_300001_SM_10006detail14segmented_sort30DeviceSegmentedSortKernelLargeILNS0_9SortOrderE0ENS2_10policy_hubIjNS0_8NullTypeEE9Policy860EjS6_PjS9_lEEvPKjPKT1_PSC_NS1_20device_double_bufferISC_EEPKT2_PSI_NSG_ISI_EET3_T4_E7storage;
	ld.shared.u32 	%r5659, [_ZZN3cub18CUB_300001_SM_10006detail14segmented_sort30DeviceSegmentedSortKernelLargeILNS0_9SortOrderE0ENS2_10policy_hubIjNS0_8NullTypeEE9Policy860EjS6_PjS9_lEEvPKjPKT1_PSC_NS1_20device_double_bufferISC_EEPKT2_PSI_NSG_ISI_EET3_T4_E7storage+33832];
	selp.b32 	%r5660, 0, %r5659, %p351;
	add.s32 	%r5661, %r5932, %r5660;
	add.s32 	%r5662, %r123, %r5661;
	add.s32 	%r5663, %r124, %r5661;
	add.s32 	%r5664, %r125, %r5661;
	add.s32 	%r5665, %r126, %r5661;
	add.s32 	%r5666, %r127, %r5661;
	add.s32 	%r5667, %r128, %r5661;
	add.s32 	%r5668, %r129, %r5661;
	add.s32 	%r5669, %r130, %r5661;
	add.s32 	%r5670, %r131, %r5661;
	add.s32 	%r5671, %r132, %r5661;
	add.s32 	%r5672, %r133, %r5661;
	add.s32 	%r5673, %r134, %r5661;
	add.s32 	%r5674, %r135, %r5661;
	add.s32 	%r5675, %r136, %r5661;
	add.s32 	%r5676, %r137, %r5661;
	add.s32 	%r5677, %r138, %r5661;
	add.s32 	%r5678, %r139, %r5661;
	add.s32 	%r5679, %r140, %r5661;
	add.s32 	%r5680, %r141, %r5661;
	add.s32 	%r5681, %r142, %r5661;
	add.s32 	%r5682, %r143, %r5661;
	add.s32 	%r5683, %r144, %r5661;
	add.s32 	%r5684, %r145, %r5661;
	add.s32 	%r5685, %r146, %r5661;
	add.s32 	%r5686, %r147, %r5661;
	add.s32 	%r5687, %r148, %r5661;
	add.s32 	%r5688, %r149, %r5661;
	add.s32 	%r5689, %r150, %r5661;
	add.s32 	%r5690, %r151, %r5661;
	add.s32 	%r5691, %r152, %r5661;
	add.s32 	%r5692, %r153, %r5661;
	add.s32 	%r5693, %r154, %r5661;
	shl.b32 	%r5694, %r3, 7;
	shl.b32 	%r5695, %r3, 2;
	add.s32 	%r162, %r5658, %r5695;
	mad.lo.s32 	%r163, %r3, 88, %r162;
	mad.lo.s32 	%r5696, %r3, -88, %r163;
	add.s32 	%r5697, %r5696, %r5694;
	st.shared.u32 	[%r5697], %r5661;
	st.shared.u32 	[%r5697+4], %r5662;
	st.shared.u32 	[%r5697+8], %r5663;
	st.shared.u32 	[%r5697+12], %r5664;
	st.shared.u32 	[%r5697+16], %r5665;
	st.shared.u32 	[%r5697+20], %r5666;
	st.shared.u32 	[%r5697+24], %r5667;
	st.shared.u32 	[%r5697+28], %r5668;
	st.shared.u32 	[%r5697+32], %r5669;
	st.shared.u32 	[%r5697+36], %r5670;
	st.shared.u32 	[%r5697+40], %r5671;
	st.shared.u32 	[%r5697+44], %r5672;
	st.shared.u32 	[%r5697+48], %r5673;
	st.shared.u32 	[%r5697+52], %r5674;
	st.shared.u32 	[%r5697+56], %r5675;
	st.shared.u32 	[%r5697+60], %r5676;
	st.shared.u32 	[%r5697+64], %r5677;
	st.shared.u32 	[%r5697+68], %r5678;
	st.shared.u32 	[%r5697+72], %r5679;
	st.shared.u32 	[%r5697+76], %r5680;
	st.shared.u32 	[%r5697+80], %r5681;
	st.shared.u32 	[%r5697+84], %r5682;
	st.shared.u32 	[%r5697+88], %r5683;
	st.shared.u32 	[%r5697+92], %r5684;
	st.shared.u32 	[%r5697+96], %r5685;
	st.shared.u32 	[%r5697+100], %r5686;
	st.shared.u32 	[%r5697+104], %r5687;
	st.shared.u32 	[%r5697+108], %r5688;
	st.shared.u32 	[%r5697+112], %r5689;
	st.shared.u32 	[%r5697+116], %r5690;
	st.shared.u32 	[%r5697+120], %r5691;
	st.shared.u32 	[%r5697+124], %r5692;
	st.shared.u32 	[%r5697+128], %r5693;
	bar.sync 	0;
	cvt.u32.u16 	%r5698, %rs1;
	ld.shared.u16 	%r5699, [%r100];
	add.s32 	%r164, %r5699, %r5698;
	cvt.u32.u16 	%r5700, %rs2;
	ld.shared.u16 	%r5701, [%r101];
	add.s32 	%r165, %r5701, %r5700;
	cvt.u32.u16 	%r5702, %rs3;
	ld.shared.u16 	%r5703, [%r102];
	add.s32 	%r166, %r5703, %r5702;
	cvt.u32.u16 	%r5704, %rs4;
	ld.shared.u16 	%r5705, [%r103];
	add.s32 	%r167, %r5705, %r5704;
	cvt.u32.u16 	%r5706, %rs5;
	ld.shared.u16 	%r5707, [%r104];
	add.s32 	%r168, %r5707, %r5706;
	cvt.u32.u16 	%r5708, %rs6;
	ld.shared.u16 	%r5709, [%r105];
	add.s32 	%r169, %r5709, %r5708;
	cvt.u32.u16 	%r5710, %rs7;
	ld.shared.u16 	%r5711, [%r106];
	add.s32 	%r170, %r5711, %r5710;
	cvt.u32.u16 	%r5712, %rs8;
	ld.shared.u16 	%r5713, [%r107];
	add.s32 	%r171, %r5713, %r5712;
	cvt.u32.u16 	%r5714, %rs9;
	ld.shared.u16 	%r5715, [%r108];
	add.s32 	%r172, %r5715, %r5714;
	cvt.u32.u16 	%r5716, %rs10;
	ld.shared.u16 	%r5717, [%r109];
	add.s32 	%r173, %r5717, %r5716;
	cvt.u32.u16 	%r5718, %rs11;
	ld.shared.u16 	%r5719, [%r110];
	add.s32 	%r174, %r5719, %r5718;
	cvt.u32.u16 	%r5720, %rs12;
	ld.shared.u16 	%r5721, [%r111];
	add.s32 	%r175, %r5721, %r5720;
	cvt.u32.u16 	%r5722, %rs13;
	ld.shared.u16 	%r5723, [%r112];
	add.s32 	%r176, %r5723, %r5722;
	cvt.u32.u16 	%r5724, %rs14;
	ld.shared.u16 	%r5725, [%r113];
	add.s32 	%r177, %r5725, %r5724;
	cvt.u32.u16 	%r5726, %rs15;
	ld.shared.u16 	%r5727, [%r114];
	add.s32 	%r178, %r5727, %r5726;
	cvt.u32.u16 	%r5728, %rs16;
	ld.shared.u16 	%r5729, [%r115];
	add.s32 	%r179, %r5729, %r5728;
	cvt.u32.u16 	%r5730, %rs17;
	ld.shared.u16 	%r5731, [%r116];
	add.s32 	%r180, %r5731, %r5730;
	cvt.u32.u16 	%r5732, %rs18;
	ld.shared.u16 	%r5733, [%r117];
	add.s32 	%r181, %r5733, %r5732;
	cvt.u32.u16 	%r5734, %rs19;
	ld.shared.u16 	%r5735, [%r118];
	add.s32 	%r182, %r5735, %r5734;
	cvt.u32.u16 	%r5736, %rs20;
	ld.shared.u16 	%r5737, [%r119];
	add.s32 	%r183, %r5737, %r5736;
	cvt.u32.u16 	%r5738, %rs21;
	ld.shared.u16 	%r5739, [%r120];
	add.s32 	%r184, %r5739, %r5738;
	cvt.u32.u16 	%r5740, %rs22;
	ld.shared.u16 	%r5741, [%r121];
	add.s32 	%r185, %r5741, %r5740;
	cvt.u32.u16 	%r5742, %rs23;
	ld.shared.u16 	%r5743, [%r122];
	add.s32 	%r186, %r5743, %r5742;
	bar.sync 	0;
	setp.lt.u32 	%p352, %r5931, 26;
	@%p352 bra 	$L__BB12_582;
	ld.param.u64 	%rd1665, [_ZN3cub18CUB_300001_SM_10006detail14segmented_sort30DeviceSegmentedSortKernelLargeILNS0_9SortOrderE0ENS2_10policy_hubIjNS0_8NullTypeEE9Policy860EjS6_PjS9_lEEvPKjPKT1_PSC_NS1_20device_double_bufferISC_EEPKT2_PSI_NSG_ISI_EET3_T4__param_2];
	setp.lt.s32 	%p353, %r3, %r2;
	shl.b32 	%r5744, %r164, 2;
	add.s32 	%r5746, %r5658, %r5744;
	st.shared.u32 	[%r5746], %r5929;
	shl.b32 	%r5747, %r165, 2;
	add.s32 	%r5748, %r5658, %r5747;
	st.shared.u32 	[%r5748], %r5928;
	shl.b32 	%r5749, %r166, 2;
	add.s32 	%r5750, %r5658, %r5749;
	st.shared.u32 	[%r5750], %r5927;
	shl.b32 	%r5751, %r167, 2;
	add.s32 	%r5752, %r5658, %r5751;
	st.shared.u32 	[%r5752], %r5926;
	shl.b32 	%r5753, %r168, 2;
	add.s32 	%r5754, %r5658, %r5753;
	st.shared.u32 	[%r5754], %r5925;
	shl.b32 	%r5755, %r169, 2;
	add.s32 	%r5756, %r5658, %r5755;
	st.shared.u32 	[%r5756], %r5924;
	shl.b32 	%r5757, %r170, 2;
	add.s32 	%r5758, %r5658, %r5757;
	st.shared.u32 	[%r5758], %r5923;
	shl.b32 	%r5759, %r171, 2;
	add.s32 	%r5760, %r5658, %r5759;
	st.shared.u32 	[%r5760], %r5922;
	shl.b32 	%r5761, %r172, 2;
	add.s32 	%r5762, %r5658, %r5761;
	st.shared.u32 	[%r5762], %r5921;
	shl.b32 	%r5763, %r173, 2;
	add.s32 	%r5764, %r5658, %r5763;
	st.shared.u32 	[%r5764], %r5920;
	shl.b32 	%r5765, %r174, 2;
	add.s32 	%r5766, %r5658, %r5765;
	st.shared.u32 	[%r5766], %r5919;
	shl.b32 	%r5767, %r175, 2;
	add.s32 	%r5768, %r5658, %r5767;
	st.shared.u32 	[%r5768], %r5918;
	shl.b32 	%r5769, %r176, 2;
	add.s32 	%r5770, %r5658, %r5769;
	st.shared.u32 	[%r5770], %r5917;
	shl.b32 	%r5771, %r177, 2;
	add.s32 	%r5772, %r5658, %r5771;
	st.shared.u32 	[%r5772], %r5916;
	shl.b32 	%r5773, %r178, 2;
	add.s32 	%r5774, %r5658, %r5773;
	st.shared.u32 	[%r5774], %r5915;
	shl.b32 	%r5775, %r179, 2;
	add.s32 	%r5776, %r5658, %r5775;
	st.shared.u32 	[%r5776], %r5914;
	shl.b32 	%r5777, %r180, 2;
	add.s32 	%r5778, %r5658, %r5777;
	st.shared.u32 	[%r5778], %r5913;
	shl.b32 	%r5779, %r181, 2;
	add.s32 	%r5780, %r5658, %r5779;
	st.shared.u32 	[%r5780], %r5912;
	shl.b32 	%r5781, %r182, 2;
	add.s32 	%r5782, %r5658, %r5781;
	st.shared.u32 	[%r5782], %r5911;
	shl.b32 	%r5783, %r183, 2;
	add.s32 	%r5784, %r5658, %r5783;
	st.shared.u32 	[%r5784], %r5910;
	shl.b32 	%r5785, %r184, 2;
	add.s32 	%r5786, %r5658, %r5785;
	st.shared.u32 	[%r5786], %r5909;
	shl.b32 	%r5787, %r185, 2;
	add.s32 	%r5788, %r5658, %r5787;
	st.shared.u32 	[%r5788], %r5908;
	shl.b32 	%r5789, %r186, 2;
	add.s32 	%r5790, %r5658, %r5789;
	st.shared.u32 	[%r5790], %r5907;
	bar.sync 	0;
	ld.shared.u32 	%r187, [%r162+1024];
	ld.shared.u32 	%r188, [%r162+2048];
	ld.shared.u32 	%r189, [%r162+3072];
	ld.shared.u32 	%r190, [%r162+4096];
	ld.shared.u32 	%r191, [%r162+5120];
	ld.shared.u32 	%r192, [%r162+6144];
	ld.shared.u32 	%r193, [%r162+7168];
	ld.shared.u32 	%r194, [%r162+8192];
	ld.shared.u32 	%r195, [%r162+9216];
	ld.shared.u32 	%r196, [%r162+10240];
	ld.shared.u32 	%r197, [%r162+11264];
	ld.shared.u32 	%r198, [%r162+12288];
	ld.shared.u32 	%r199, [%r162+13312];
	ld.shared.u32 	%r200, [%r162+14336];
	ld.shared.u32 	%r201, [%r162+15360];
	ld.shared.u32 	%r202, [%r162+16384];
	ld.shared.u32 	%r203, [%r162+17408];
	ld.shared.u32 	%r204, [%r162+18432];
	ld.shared.u32 	%r205, [%r162+19456];
	ld.shared.u32 	%r206, [%r162+20480];
	ld.shared.u32 	%r207, [%r162+21504];
	ld.shared.u32 	%r208, [%r162+22528];
	cvt.u64.u32 	%rd1659, %r3;
	cvt.u64.u32 	%rd1660, %r1;
	add.s64 	%rd1661, %rd1659, %rd1660;
	cvta.to.global.u64 	%rd1662, %rd1665;
	shl.b64 	%rd1663, %rd1661, 2;
	add.s64 	%rd5, %rd1662, %rd1663;
	@%p353 bra 	$L__BB12_54;
	bra.uni 	$L__BB12_55;
$L__BB12_54:
	ld.shared.u32 	%r5791, [%r162];
	st.global.u32 	[%rd5], %r5791;
$L__BB12_55:
	mov.u32 	%r5792, %tid.x;
	add.s32 	%r5793, %r5792, 256;
	setp.ge.s32 	%p354, %r5793, %r2;
	@%p354 bra 	$L__BB12_57;
	st.global.u32 	[%rd5+1024], %r187;
$L__BB12_57:
	add.s32 	%r5795, %r5792, 512;
	setp.ge.s32 	%p355, %r5795, %r2;
	@%p355 bra 	$L__BB12_59;
	st.global.u32 	[%rd5+2048], %r188;
$L__BB12_59:
	add.s32 	%r5797, %r5792, 768;
	setp.ge.s32 	%p356, %r5797, %r2;
	@%p356 bra 	$L__BB12_61;
	st.global.u32 	[%rd5+3072], %r189;
$L__BB12_61:
	or.b32  	%r5799, %r5792, 1024;
	setp.ge.s32 	%p357, %r5799, %r2;
	@%p357 bra 	$L__BB12_63;
	st.global.u32 	[%rd5+4096], %r190;
$L__BB12_63:
	add.s32 	%r5801, %r5792, 1280;
	setp.ge.s32 	%p358, %r5801, %r2;
	@%p358 bra 	$L__BB12_65;
	st.global.u32 	[%rd5+5120], %r191;
$L__BB12_65:
	add.s32 	%r5803, %r5792, 1536;
	setp.ge.s32 	%p359, %r5803, %r2;
	@%p359 bra 	$L__BB12_67;
	st.global.u32 	[%rd5+6144], %r192;
$L__BB12_67:
	add.s32 	%r5805, %r5792, 1792;
	setp.ge.s32 	%p360, %r5805, %r2;
	@%p360 bra 	$L__BB12_69;
	st.global.u32 	[%rd5+7168], %r193;
$L__BB12_69:
	or.b32  	%r5807, %r5792, 2048;
	setp.ge.s32 	%p361, %r5807, %r2;
	@%p361 bra 	$L__BB12_71;
	st.global.u32 	[%rd5+8192], %r194;
$L__BB12_71:
	add.s32 	%r5809, %r5792, 2304;
	setp.ge.s32 	%p362, %r5809, %r2;
	@%p362 bra 	$L__BB12_73;
	st.global.u32 	[%rd5+9216], %r195;
$L__BB12_73:
	add.s32 	%r5811, %r5792, 2560;
	setp.ge.s32 	%p363, %r5811, %r2;
	@%p363 bra 	$L__BB12_75;
	st.global.u32 	[%rd5+10240], %r196;
$L__BB12_75:
	add.s32 	%r5813, %r5792, 2816;
	setp.ge.s32 	%p364, %r5813, %r2;
	@%p364 bra 	$L__BB12_77;
	st.global.u32 	[%rd5+11264], %r197;
$L__BB12_77:
	or.b32  	%r5815, %r5792, 3072;
	setp.ge.s32 	%p365, %r5815, %r2;
	@%p365 bra 	$L__BB12_79;
	st.global.u32 	[%rd5+12288], %r198;
$L__BB12_79:
	add.s32 	%r5817, %r5792, 3328;
	setp.ge.s32 	%p366, %r5817, %r2;
	@%p366 bra 	$L__BB12_81;
	st.global.u32 	[%rd5+13312], %r199;
$L__BB12_81:
	add.s32 	%r5819, %r5792, 3584;
	setp.ge.s32 	%p367, %r5819, %r2;
	@%p367 bra 	$L__BB12_83;
	st.global.u32 	[%rd5+14336], %r200;
$L__BB12_83:
	add.s32 	%r5821, %r5792, 3840;
	setp.ge.s32 	%p368, %r5821, %r2;
	@%p368 bra 	$L__BB12_85;
	st.global.u32 	[%rd5+15360], %r201;
$L__BB12_85:
	or.b32  	%r5823, %r5792, 4096;
	setp.ge.s32 	%p369, %r5823, %r2;
	@%p369 bra 	$L__BB12_87;
	st.global.u32 	[%rd5+16384], %r202;
$L__BB12_87:
	add.s32 	%r5825, %r5792, 4352;
	setp.ge.s32 	%p370, %r5825, %r2;
	@%p370 bra 	$L__BB12_89;
	st.global.u32 	[%rd5+17408], %r203;
$L__BB12_89:
	add.s32 	%r5827, %r5792, 4608;
	setp.ge.s32 	%p371, %r5827, %r2;
	@%p371 bra 	$L__BB12_91;
	st.global.u32 	[%rd5+18432], %r204;
$L__BB12_91:
	add.s32 	%r5829, %r5792, 4864;
	setp.ge.s32 	%p372, %r5829, %r2;
	@%p372 bra 	$L__BB12_93;
	st.global.u32 	[%rd5+19456], %r205;
$L__BB12_93:
	or.b32  	%r5831, %r5792, 5120;
	setp.ge.s32 	%p373, %r5831, %r2;
	@%p373 bra 	$L__BB12_95;
	st.global.u32 	[%rd5+20480], %r206;
$L__BB12_95:
	add.s32 	%r5833, %r5792, 5376;
	setp.ge.s32 	%p374, %r5833, %r2;
	@%p374 bra 	$L__BB12_97;
	st.global.u32 	[%rd5+21504], %r207;
$L__BB12_97:
	add.s32 	%r5835, %r5792, 5632;
	setp.ge.s32 	%p375, %r5835, %r2;
	@%p375 bra 	$L__BB12_581;
	st.global.u32 	[%rd5+22528], %r208;
	bra.uni 	$L__BB12_581;
$L__BB12_99:
	cvta.to.global.u64 	%rd224, %rd207;
	shl.b64 	%rd225, %rd1, 2;
	add.s64 	%rd6, %rd224, %rd225;
	mov.u32 	%r1075, %tid.x;
	cvt.u64.u32 	%rd7, %r1075;
	shl.b32 	%r1076, %r1075, 2;
	mov.u32 	%r1077, _ZZN3cub18CUB_300001_SM_10006detail14segmented_sort30DeviceSegmentedSortKernelLargeILNS0_9SortOrderE0ENS2_10policy_hubIjNS0_8NullTypeEE9Policy860EjS6_PjS9_lEEvPKjPKT1_PSC_NS1_20device_double_bufferISC_EEPKT2_PSI_NSG_ISI_EET3_T4_E7storage;
	add.s32 	%r234, %r1077, %r1076;
	mov.b32 	%r1078, 0;
	st.shared.u32 	[%r234], %r1078;
	st.shared.u32 	[%r234+1024], %r1078;
	st.shared.u32 	[%r234+2048], %r1078;
	st.shared.u32 	[%r234+3072], %r1078;
	st.shared.u32 	[%r234+4096], %r1078;
	st.shared.u32 	[%r234+5120], %r1078;
	st.shared.u32 	[%r234+6144], %r1078;
	st.shared.u32 	[%r234+7168], %r1078;
	st.shared.u32 	[%r234+8192], %r1078;
	st.shared.u32 	[%r234+9216], %r1078;
	st.shared.u32 	[%r234+10240], %r1078;
	st.shared.u32 	[%r234+11264], %r1078;
	st.shared.u32 	[%r234+12288], %r1078;
	st.shared.u32 	[%r234+13312], %r1078;
	st.shared.u32 	[%r234+14336], %r1078;
	st.shared.u32 	[%r234+15360], %r1078;
	setp.lt.u64 	%p2, %rd2, 64768;
	mov.b64 	%rd1689, 0;
	mov.u64 	%rd1690, %rd1689;
	mov.u64 	%rd1691, %rd1689;
	mov.u64 	%rd1692, %rd1689;
	mov.u64 	%rd1670, %rd1689;
	mov.u64 	%rd1671, %rd1689;
	mov.u64 	%rd1672, %rd1689;
	mov.u64 	%rd1673, %rd1689;
	mov.u64 	%rd1674, %rd1689;
	@%p2 bra 	$L__BB12_108;
	cvt.u32.u64 	%r1079, %rd7;
	add.s64 	%rd8, %rd2, -64767;
	shl.b32 	%r1080, %r1079, 5;
	and.b32  	%r1081, %r1080, 31744;
	add.s32 	%r235, %r1077, %r1081;
	mov.b64 	%rd1689, 0;
$L__BB12_101:
	mov.b32 	%r5933, 0;
$L__BB12_102:
	add.s64 	%rd227, %rd1674, %rd7;
	shl.b64 	%rd228, %rd227, 2;
	add.s64 	%rd229, %rd3, %rd228;
	ld.global.u32 	%r1085, [%rd229];
	ld.global.u32 	%r1091, [%rd229+1024];
	ld.global.u32 	%r1094, [%rd229+2048];
	ld.global.u32 	%r1097, [%rd229+3072];
	ld.global.u32 	%r1100, [%rd229+4096];
	ld.global.u32 	%r1103, [%rd229+5120];
	ld.global.u32 	%r1106, [%rd229+6144];
	ld.global.u32 	%r1109, [%rd229+7168];
	ld.global.u32 	%r1112, [%rd229+8192];
	ld.global.u32 	%r1115, [%rd229+9216];
	ld.global.u32 	%r1118, [%rd229+10240];
	ld.global.u32 	%r1121, [%rd229+11264];
	ld.global.u32 	%r1124, [%rd229+12288];
	ld.global.u32 	%r1127, [%rd229+13312];
	ld.global.u32 	%r1130, [%rd229+14336];
	ld.global.u32 	%r1133, [%rd229+15360];
	ld.global.u32 	%r1136, [%rd229+16384];
	ld.global.u32 	%r1139, [%rd229+17408];
	ld.global.u32 	%r1142, [%rd229+18432];
	ld.global.u32 	%r1145, [%rd229+19456];
	ld.global.u32 	%r1148, [%rd229+20480];
	ld.global.u32 	%r1151, [%rd229+21504];
	ld.global.u32 	%r1154, [%rd229+22528];
	bar.sync 	0;
	mov.b32 	%r1155, 0;
	// begin inline asm
	shr.b32 %r1084, %r1085, %r1155;
	// end inline asm
	mov.b32 	%r1089, 6;
	// begin inline asm
	bmsk.clamp.b32 %r1087, %r1155, %r1089;
	// end inline asm
	and.b32  	%r1156, %r1087, %r1084;
	and.b32  	%r1157, %r1156, 3;
	shl.b32 	%r1158, %r1156, 8;
	and.b32  	%r1159, %r1158, -1024;
	add.s32 	%r1160, %r234, %r1159;
	add.s32 	%r1161, %r1160, %r1157;
	ld.shared.u8 	%rs116, [%r1161];
	add.s16 	%rs117, %rs116, 1;
	st.shared.u8 	[%r1161], %rs117;
	// begin inline asm
	shr.b32 %r1090, %r1091, %r1155;
	// end inline asm
	and.b32  	%r1162, %r1087, %r1090;
	and.b32  	%r1163, %r1162, 3;
	shl.b32 	%r1164, %r1162, 8;
	and.b32  	%r1165, %r1164, -1024;
	add.s32 	%r1166, %r234, %r1165;
	add.s32 	%r1167, %r1166, %r1163;
	ld.shared.u8 	%rs118, [%r1167];
	add.s16 	%rs119, %rs118, 1;
	st.shared.u8 	[%r1167], %rs119;
	// begin inline asm
	shr.b32 %r1093, %r1094, %r1155;
	// end inline asm
	and.b32  	%r1168, %r1087, %r1093;
	and.b32  	%r1169, %r1168, 3;
	shl.b32 	%r1170, %r1168, 8;
	and.b32  	%r1171, %r1170, -1024;
	add.s32 	%r1172, %r234, %r1171;
	add.s32 	%r1173, %r1172, %r1169;
	ld.shared.u8 	%rs120, [%r1173];
	add.s16 	%rs121, %rs120, 1;
	st.shared.u8 	[%r1173], %rs121;
	// begin inline asm
	shr.b32 %r1096, %r1097, %r1155;
	// end inline asm
	and.b32  	%r1174, %r1087, %r1096;
	and.b32  	%r1175, %r1174, 3;
	shl.b32 	%r1176, %r1174, 8;
	and.b32  	%r1177, %r1176, -1024;
	add.s32 	%r1178, %r234, %r1177;
	add.s32 	%r1179, %r1178, %r1175;
	ld.shared.u8 	%rs122, [%r1179];
	add.s16 	%rs123, %rs122, 1;
	st.shared.u8 	[%r1179], %rs123;
	// begin inline asm
	shr.b32 %r1099, %r1100, %r1155;
	// end inline asm
	and.b32  	%r1180, %r1087, %r1099;
	and.b32  	%r1181, %r1180, 3;
	shl.b32 	%r1182, %r1180, 8;
	and.b32  	%r1183, %r1182, -1024;
	add.s32 	%r1184, %r234, %r1183;
	add.s32 	%r1185, %r1184, %r1181;
	ld.shared.u8 	%rs124, [%r1185];
	add.s16 	%rs125, %rs124, 1;
	st.shared.u8 	[%r1185], %rs125;
	// begin inline asm
	shr.b32 %r1102, %r1103, %r1155;
	// end inline asm
	and.b32  	%r1186, %r1087, %r1102;
	and.b32  	%r1187, %r1186, 3;
	shl.b32 	%r1188, %r1186, 8;
	and.b32  	%r1189, %r1188, -1024;
	add.s32 	%r1190, %r234, %r1189;
	add.s32 	%r1191, %r1190, %r1187;
	ld.shared.u8 	%rs126, [%r1191];
	add.s16 	%rs127, %rs126, 1;
	st.shared.u8 	[%r1191], %rs127;
	// begin inline asm
	shr.b32 %r1105, %r1106, %r1155;
	// end inline asm
	and.b32  	%r1192, %r1087, %r1105;
	and.b32  	%r1193, %r1192, 3;
	shl.b32 	%r1194, %r1192, 8;
	and.b32  	%r1195, %r1194, -1024;
	add.s32 	%r1196, %r234, %r1195;
	add.s32 	%r1197, %r1196, %r1193;
	ld.shared.u8 	%rs128, [%r1197];
	add.s16 	%rs129, %rs128, 1;
	st.shared.u8 	[%r1197], %rs129;
	// begin inline asm
	shr.b32 %r1108, %r1109, %r1155;
	// end inline asm
	and.b32  	%r1198, %r1087, %r1108;
	and.b32  	%r1199, %r1198, 3;
	shl.b32 	%r1200, %r1198, 8;
	and.b32  	%r1201, %r1200, -1024;
	add.s32 	%r1202, %r234, %r1201;
	add.s32 	%r1203, %r1202, %r1199;
	ld.shared.u8 	%rs130, [%r1203];
	add.s16 	%rs131, %rs130, 1;
	st.shared.u8 	[%r1203], %rs131;
	// begin inline asm
	shr.b32 %r1111, %r1112, %r1155;
	// end inline asm
	and.b32  	%r1204, %r1087, %r1111;
	and.b32  	%r1205, %r1204, 3;
	shl.b32 	%r1206, %r1204, 8;
	and.b32  	%r1207, %r1206, -1024;
	add.s32 	%r1208, %r234, %r1207;
	add.s32 	%r1209, %r1208, %r1205;
	ld.shared.u8 	%rs132, [%r1209];
	add.s16 	%rs133, %rs132, 1;
	st.shared.u8 	[%r1209], %rs133;
	// begin inline asm
	shr.b32 %r1114, %r1115, %r1155;
	// end inline asm
	and.b32  	%r1210, %r1087, %r1114;
	and.b32  	%r1211, %r1210, 3;
	shl.b32 	%r1212, %r1210, 8;
	and.b32  	%r1213, %r1212, -1024;
	add.s32 	%r1214, %r234, %r1213;
	add.s32 	%r1215, %r1214, %r1211;
	ld.shared.u8 	%rs134, [%r1215];
	add.s16 	%rs135, %rs134, 1;
	st.shared.u8 	[%r1215], %rs135;
	// begin inline asm
	shr.b32 %r1117, %r1118, %r1155;
	// end inline asm
	and.b32  	%r1216, %r1087, %r1117;
	and.b32  	%r1217, %r1216, 3;
	shl.b32 	%r1218, %r1216, 8;
	and.b32  	%r1219, %r1218, -1024;
	add.s32 	%r1220, %r234, %r1219;
	add.s32 	%r1221, %r1220, %r1217;
	ld.shared.u8 	%rs136, [%r1221];
	add.s16 	%rs137, %rs136, 1;
	st.shared.u8 	[%r1221], %rs137;
	// begin inline asm
	shr.b32 %r1120, %r1121, %r1155;
	// end inline asm
	and.b32  	%r1222, %r1087, %r1120;
	and.b32  	%r1223, %r1222, 3;
	shl.b32 	%r1224, %r1222, 8;
	and.b32  	%r1225, %r1224, -1024;
	add.s32 	%r1226, %r234, %r1225;
	add.s32 	%r1227, %r1226, %r1223;
	ld.shared.u8 	%rs138, [%r1227];
	add.s16 	%rs139, %rs138, 1;
	st.shared.u8 	[%r1227], %rs139;
	// begin inline asm
	shr.b32 %r1123, %r1124, %r1155;
	// end inline asm
	and.b32  	%r1228, %r1087, %r1123;
	and.b32  	%r1229, %r1228, 3;
	shl.b32 	%r1230, %r1228, 8;
	and.b32  	%r1231, %r1230, -1024;
	add.s32 	%r1232, %r234, %r1231;
	add.s32 	%r1233, %r1232, %r1229;
	ld.shared.u8 	%rs140, [%r1233];
	add.s16 	%rs141, %rs140, 1;
	st.shared.u8 	[%r1233], %rs141;
	// begin inline asm
	shr.b32 %r1126, %r1127, %r1155;
	// end inline asm
	and.b32  	%r1234, %r1087, %r1126;
	and.b32  	%r1235, %r1234, 3;
	shl.b32 	%r1236, %r1234, 8;
	and.b32  	%r1237, %r1236, -1024;
	add.s32 	%r1238, %r234, %r1237;
	add.s32 	%r1239, %r1238, %r1235;
	ld.shared.u8 	%rs142, [%r1239];
	add.s16 	%rs143, %rs142, 1;
	st.shared.u8 	[%r1239], %rs143;
	// begin inline asm
	shr.b32 %r1129, %r1130, %r1155;
	// end inline asm
	and.b32  	%r1240, %r1087, %r1129;
	and.b32  	%r1241, %r1240, 3;
	shl.b32 	%r1242, %r1240, 8;
	and.b32  	%r1243, %r1242, -1024;
	add.s32 	%r1244, %r234, %r1243;
	add.s32 	%r1245, %r1244, %r1241;
	ld.shared.u8 	%rs144, [%r1245];
	add.s16 	%rs145, %rs144, 1;
	st.shared.u8 	[%r1245], %rs145;
	// begin inline asm
	shr.b32 %r1132, %r1133, %r1155;
	// end inline asm
	and.b32  	%r1246, %r1087, %r1132;
	and.b32  	%r1247, %r1246, 3;
	shl.b32 	%r1248, %r1246, 8;
	and.b32  	%r1249, %r1248, -1024;
	add.s32 	%r1250, %r234, %r1249;
	add.s32 	%r1251, %r1250, %r1247;
	ld.shared.u8 	%rs146, [%r1251];
	add.s16 	%rs147, %rs146, 1;
	st.shared.u8 	[%r1251], %rs147;
	// begin inline asm
	shr.b32 %r1135, %r1136, %r1155;
	// end inline asm
	and.b32  	%r1252, %r1087, %r1135;
	and.b32  	%r1253, %r1252, 3;
	shl.b32 	%r1254, %r1252, 8;
	and.b32  	%r1255, %r1254, -1024;
	add.s32 	%r1256, %r234, %r1255;
	add.s32 	%r1257, %r1256, %r1253;
	ld.shared.u8 	%rs148, [%r1257];
	add.s16 	%rs149, %rs148, 1;
	st.shared.u8 	[%r1257], %rs149;
	// begin inline asm
	shr.b32 %r1138, %r1139, %r1155;
	// end inline asm
	and.b32  	%r1258, %r1087, %r1138;
	and.b32  	%r1259, %r1258, 3;
	shl.b32 	%r1260, %r1258, 8;
	and.b32  	%r1261, %r1260, -1024;
	add.s32 	%r1262, %r234, %r1261;
	add.s32 	%r1263, %r1262, %r1259;
	ld.shared.u8 	%rs150, [%r1263];
	add.s16 	%rs151, %rs150, 1;
	st.shared.u8 	[%r1263], %rs151;
	// begin inline asm
	shr.b32 %r1141, %r1142, %r1155;
	// end inline asm
	and.b32  	%r1264, %r1087, %r1141;
	and.b32  	%r1265, %r1264, 3;
	shl.b32 	%r1266, %r1264, 8;
	and.b32  	%r1267, %r1266, -1024;
	add.s32 	%r1268, %r234, %r1267;
	add.s32 	%r1269, %r1268, %r1265;
	ld.shared.u8 	%rs152, [%r1269];
	add.s16 	%rs153, %rs152, 1;
	st.shared.u8 	[%r1269], %rs153;
	// begin inline asm
	shr.b32 %r1144, %r1145, %r1155;
	// end inline asm
	and.b32  	%r1270, %r1087, %r1144;
	and.b32  	%r1271, %r1270, 3;
	shl.b32 	%r1272, %r1270, 8;
	and.b32  	%r1273, %r1272, -1024;
	add.s32 	%r1274, %r234, %r1273;
	add.s32 	%r1275, %r1274, %r1271;
	ld.shared.u8 	%rs154, [%r1275];
	add.s16 	%rs155, %rs154, 1;
	st.shared.u8 	[%r1275], %rs155;
	// begin inline asm
	shr.b32 %r1147, %r1148, %r1155;
	// end inline asm
	and.b32  	%r1276, %r1087, %r1147;
	and.b32  	%r1277, %r1276, 3;
	shl.b32 	%r1278, %r1276, 8;
	and.b32  	%r1279, %r1278, -1024;
	add.s32 	%r1280, %r234, %r1279;
	add.s32 	%r1281, %r1280, %r1277;
	ld.shared.u8 	%rs156, [%r1281];
	add.s16 	%rs157, %rs156, 1;
	st.shared.u8 	[%r1281], %rs157;
	// begin inline asm
	shr.b32 %r1150, %r1151, %r1155;
	// end inline asm
	and.b32  	%r1282, %r1087, %r1150;
	and.b32  	%r1283, %r1282, 3;
	shl.b32 	%r1284, %r1282, 8;
	and.b32  	%r1285, %r1284, -1024;
	add.s32 	%r1286, %r234, %r1285;
	add.s32 	%r1287, %r1286, %r1283;
	ld.shared.u8 	%rs158, [%r1287];
	add.s16 	%rs159, %rs158, 1;
	st.shared.u8 	[%r1287], %rs159;
	// begin inline asm
	shr.b32 %r1153, %r1154, %r1155;
	// end inline asm
	and.b32  	%r1288, %r1087, %r1153;
	and.b32  	%r1289, %r1288, 3;
	shl.b32 	%r1290, %r1288, 8;
	and.b32  	%r1291, %r1290, -1024;
	add.s32 	%r1292, %r234, %r1291;
	add.s32 	%r1293, %r1292, %r1289;
	ld.shared.u8 	%rs160, [%r1293];
	add.s16 	%rs161, %rs160, 1;
	st.shared.u8 	[%r1293], %rs161;
	add.s64 	%rd1674, %rd1674, 5888;
	add.s32 	%r5933, %r5933, 1;
	setp.ne.s32 	%p3, %r5933, 11;
	@%p3 bra 	$L__BB12_102;
	setp.gt.u32 	%p4, %r1079, 511;
	bar.sync 	0;
	// begin inline asm
	mov.u32 %r1294, %laneid;
	// end inline asm
	shl.b32 	%r1296, %r1294, 2;
	add.s32 	%r238, %r235, %r1296;
	@%p4 bra 	$L__BB12_105;
	ld.shared.u32 	%r1297, [%r238];
	bfe.u32 	%r1298, %r1297, 0, 8;
	bfe.u32 	%r1299, %r1297, 8, 8;
	bfe.u32 	%r1300, %r1297, 16, 8;
	bfe.u32 	%r1301, %r1297, 24, 8;
	cvt.u64.u32 	%rd230, %r1298;
	and.b64  	%rd231, %rd230, 255;
	add.s64 	%rd232, %rd1673, %rd231;
	cvt.u64.u32 	%rd233, %r1299;
	and.b64  	%rd234, %rd233, 255;
	add.s64 	%rd235, %rd1672, %rd234;
	cvt.u64.u32 	%rd236, %r1300;
	and.b64  	%rd237, %rd236, 255;
	add.s64 	%rd238, %rd1671, %rd237;
	cvt.u64.u32 	%rd239, %r1301;
	and.b64  	%rd240, %rd239, 255;
	add.s64 	%rd241, %rd1670, %rd240;
	ld.shared.u32 	%r1302, [%r238+128];
	bfe.u32 	%r1303, %r1302, 0, 8;
	bfe.u32 	%r1304, %r1302, 8, 8;
	bfe.u32 	%r1305, %r1302, 16, 8;
	bfe.u32 	%r1306, %r1302, 24, 8;
	cvt.u64.u32 	%rd242, %r1303;
	and.b64  	%rd243, %rd242, 255;
	add.s64 	%rd244, %rd232, %rd243;
	cvt.u64.u32 	%rd245, %r1304;
	and.b64  	%rd246, %rd245, 255;
	add.s64 	%rd247, %rd235, %rd246;
	cvt.u64.u32 	%rd248, %r1305;
	and.b64  	%rd249, %rd248, 255;
	add.s64 	%rd250, %rd238, %rd249;
	cvt.u64.u32 	%rd251, %r1306;
	and.b64  	%rd252, %rd251, 255;
	add.s64 	%rd253, %rd241, %rd252;
	ld.shared.u32 	%r1307, [%r238+256];
	bfe.u32 	%r1308, %r1307, 0, 8;
	bfe.u32 	%r1309, %r1307, 8, 8;
	bfe.u32 	%r1310, %r1307, 16, 8;
	bfe.u32 	%r1311, %r1307, 24, 8;
	cvt.u64.u32 	%rd254, %r1308;
	and.b64  	%rd255, %rd254, 255;
	add.s64 	%rd256, %rd244, %rd255;
	cvt.u64.u32 	%rd257, %r1309;
	and.b64  	%rd258, %rd257, 255;
	add.s64 	%rd259, %rd247, %rd258;
	cvt.u64.u32 	%rd260, %r1310;
	and.b64  	%rd261, %rd260, 255;
	add.s64 	%rd262, %rd250, %rd261;
	cvt.u64.u32 	%rd263, %r1311;
	and.b64  	%rd264, %rd263, 255;
	add.s64 	%rd265, %rd253, %rd264;
	ld.shared.u32 	%r1312, [%r238+384];
	bfe.u32 	%r1313, %r1312, 0, 8;
	bfe.u32 	%r1314, %r1312, 8, 8;
	bfe.u32 	%r1315, %r1312, 16, 8;
	bfe.u32 	%r1316, %r1312, 24, 8;
	cvt.u64.u32 	%rd266, %r1313;
	and.b64  	%rd267, %rd266, 255;
	add.s64 	%rd268, %rd256, %rd267;
	cvt.u64.u32 	%rd269, %r1314;
	and.b64  	%rd270, %rd269, 255;
	add.s64 	%rd271, %rd259, %rd270;
	cvt.u64.u32 	%rd272, %r1315;
	and.b64  	%rd273, %rd272, 255;
	add.s64 	%rd274, %rd262, %rd273;
	cvt.u64.u32 	%rd275, %r1316;
	and.b64  	%rd276, %rd275, 255;
	add.s64 	%rd277, %rd265, %rd276;
	ld.shared.u32 	%r1317, [%r238+512];
	bfe.u32 	%r1318, %r1317, 0, 8;
	bfe.u32 	%r1319, %r1317, 8, 8;
	bfe.u32 	%r1320, %r1317, 16, 8;
	bfe.u32 	%r1321, %r1317, 24, 8;
	cvt.u64.u32 	%rd278, %r1318;
	and.b64  	%rd279, %rd278, 255;
	add.s64 	%rd280, %rd268, %rd279;
	cvt.u64.u32 	%rd281, %r1319;
	and.b64  	%rd282, %rd281, 255;
	add.s64 	%rd283, %rd271, %rd282;
	cvt.u64.u32 	%rd284, %r1320;
	and.b64  	%rd285, %rd284, 255;
	add.s64 	%rd286, %rd274, %rd285;
	cvt.u64.u32 	%rd287, %r1321;
	and.b64  	%rd288, %rd287, 255;
	add.s64 	%rd289, %rd277, %rd288;
	ld.shared.u32 	%r1322, [%r238+640];
	bfe.u32 	%r1323, %r1322, 0, 8;
	bfe.u32 	%r1324, %r1322, 8, 8;
	bfe.u32 	%r1325, %r1322, 16, 8;
	bfe.u32 	%r1326, %r1322, 24, 8;
	cvt.u64.u32 	%rd290, %r1323;
	and.b64  	%rd291, %rd290, 255;
	add.s64 	%rd292, %rd280, %rd291;
	cvt.u64.u32 	%rd293, %r1324;
	and.b64  	%rd294, %rd293, 255;
	add.s64 	%rd295, %rd283, %rd294;
	cvt.u64.u32 	%rd296, %r1325;
	and.b64  	%rd297, %rd296, 255;
	add.s64 	%rd298, %rd286, %rd297;
	cvt.u64.u32 	%rd299, %r1326;
	and.b64  	%rd300, %rd299, 255;
	add.s64 	%rd301, %rd289, %rd300;
	ld.shared.u32 	%r1327, [%r238+768];
	bfe.u32 	%r1328, %r1327, 0, 8;
	bfe.u32 	%r1329, %r1327, 8, 8;
	bfe.u32 	%r1330, %r1327, 16, 8;
	bfe.u32 	%r1331, %r1327, 24, 8;
	cvt.u64.u32 	%rd302, %r1328;
	and.b64  	%rd303, %rd302, 255;
	add.s64 	%rd304, %rd292, %rd303;
	cvt.u64.u32 	%rd305, %r1329;
	and.b64  	%rd306, %rd305, 255;
	add.s64 	%rd307, %rd295, %rd306;
	cvt.u64.u32 	%rd308, %r1330;
	and.b64  	%rd309, %rd308, 255;
	add.s64 	%rd310, %rd298, %rd309;
	cvt.u64.u32 	%rd311, %r1331;
	and.b64  	%rd312, %rd311, 255;
	add.s64 	%rd313, %rd301, %rd312;
	ld.shared.u32 	%r1332, [%r238+896];
	bfe.u32 	%r1333, %r1332, 0, 8;
	bfe.u32 	%r1334, %r1332, 8, 8;
	bfe.u32 	%r1335, %r1332, 16, 8;
	bfe.u32 	%r1336, %r1332, 24, 8;
	cvt.u64.u32 	%rd314, %r1333;
	and.b64  	%rd315, %rd314, 255;
	add.s64 	%rd1673, %rd304, %rd315;
	cvt.u64.u32 	%rd316, %r1334;
	and.b64  	%rd317, %rd316, 255;
	add.s64 	%rd1672, %rd307, %rd317;
	cvt.u64.u32 	%rd318, %r1335;
	and.b64  	%rd319, %rd318, 255;
	add.s64 	%rd1671, %rd310, %rd319;
	cvt.u64.u32 	%rd320, %r1336;
	and.b64  	%rd321, %rd320, 255;
	add.s64 	%rd1670, %rd313, %rd321;
$L__BB12_105:
	setp.gt.u32 	%p5, %r1079, 255;
	@%p5 bra 	$L__BB12_107;
	ld.shared.u32 	%r1338, [%r238+8192];
	bfe.u32 	%r1339, %r1338, 0, 8;
	bfe.u32 	%r1340, %r1338, 8, 8;
	bfe.u32 	%r1341, %r1338, 16, 8;
	bfe.u32 	%r1342, %r1338, 24, 8;
	cvt.u64.u32 	%rd322, %r1339;
	and.b64  	%rd323, %rd322, 255;
	add.s64 	%rd324, %rd1692, %rd323;
	cvt.u64.u32 	%rd325, %r1340;
	and.b64  	%rd326, %rd325, 255;
	add.s64 	%rd327, %rd1691, %rd326;
	cvt.u64.u32 	%rd328, %r1341;
	and.b64  	%rd329, %rd328, 255;
	add.s64 	%rd330, %rd1690, %rd329;
	cvt.u64.u32 	%rd331, %r1342;
	and.b64  	%rd332, %rd331, 255;
	add.s64 	%rd333, %rd1689, %rd332;
	ld.shared.u32 	%r1343, [%r238+8320];
	bfe.u32 	%r1344, %r1343, 0, 8;
	bfe.u32 	%r1345, %r1343, 8, 8;
	bfe.u32 	%r1346, %r1343, 16, 8;
	bfe.u32 	%r1347, %r1343, 24, 8;
	cvt.u64.u32 	%rd334, %r1344;
	and.b64  	%rd335, %rd334, 255;
	add.s64 	%rd336, %rd324, %rd335;
	cvt.u64.u32 	%rd337, %r1345;
	and.b64  	%rd338, %rd337, 255;
	add.s64 	%rd339, %rd327, %rd338;
	cvt.u64.u32 	%rd340, %r1346;
	and.b64  	%rd341, %rd340, 255;
	add.s64 	%rd342, %rd330, %rd341;
	cvt.u64.u32 	%rd343, %r1347;
	and.b64  	%rd344, %rd343, 255;
	add.s64 	%rd345, %rd333, %rd344;
	ld.shared.u32 	%r1348, [%r238+8448];
	bfe.u32 	%r1349, %r1348, 0, 8;
	bfe.u32 	%r1350, %r1348, 8, 8;
	bfe.u32 	%r1351, %r1348, 16, 8;
	bfe.u32 	%r1352, %r1348, 24, 8;
	cvt.u64.u32 	%rd346, %r1349;
	and.b64  	%rd347, %rd346, 255;
	add.s64 	%rd348, %rd336, %rd347;
	cvt.u64.u32 	%rd349, %r1350;
	and.b64  	%rd350, %rd349, 255;
	add.s64 	%rd351, %rd339, %rd350;
	cvt.u64.u32 	%rd352, %r1351;
	and.b64  	%rd353, %rd352, 255;
	add.s64 	%rd354, %rd342, %rd353;
	cvt.u64.u32 	%rd355, %r1352;
	and.b64  	%rd356, %rd355, 255;
	add.s64 	%rd357, %rd345, %rd356;
	ld.shared.u32 	%r1353, [%r238+8576];
	bfe.u32 	%r1354, %r1353, 0, 8;
	bfe.u32 	%r1355, %r1353, 8, 8;
	bfe.u32 	%r1356, %r1353, 16, 8;
	bfe.u32 	%r1357, %r1353, 24, 8;
	cvt.u64.u32 	%rd358, %r1354;
	and.b64  	%rd359, %rd358, 255;
	add.s64 	%rd360, %rd348, %rd359;
	cvt.u64.u32 	%rd361, %r1355;
	and.b64  	%rd362, %rd361, 255;
	add.s64 	%rd363, %rd351, %rd362;
	cvt.u64.u32 	%rd364, %r1356;
	and.b64  	%rd365, %rd364, 255;
	add.s64 	%rd366, %rd354, %rd365;
	cvt.u64.u32 	%rd367, %r1357;
	and.b64  	%rd368, %rd367, 255;
	add.s64 	%rd369, %rd357, %rd368;
	ld.shared.u32 	%r1358, [%r238+8704];
	bfe.u32 	%r1359, %r1358, 0, 8;
	bfe.u32 	%r1360, %r1358, 8, 8;
	bfe.u32 	%r1361, %r1358, 16, 8;
	bfe.u32 	%r1362, %r1358, 24, 8;
	cvt.u64.u32 	%rd370, %r1359;
	and.b64  	%rd371, %rd370, 255;
	add.s64 	%rd372, %rd360, %rd371;
	cvt.u64.u32 	%rd373, %r1360;
	and.b64  	%rd374, %rd373, 255;
	add.s64 	%rd375, %rd363, %rd374;
	cvt.u64.u32 	%rd376, %r1361;
	and.b64  	%rd377, %rd376, 255;
	add.s64 	%rd378, %rd366, %rd377;
	cvt.u64.u32 	%rd379, %r1362;
	and.b64  	%rd380, %rd379, 255;
	add.s64 	%rd381, %rd369, %rd380;
	ld.shared.u32 	%r1363, [%r238+8832];
	bfe.u32 	%r1364, %r1363, 0, 8;
	bfe.u32 	%r1365, %r1363, 8, 8;
	bfe.u32 	%r1366, %r1363, 16, 8;
	bfe.u32 	%r1367, %r1363, 24, 8;
	cvt.u64.u32 	%rd382, %r1364;
	and.b64  	%rd383, %rd382, 255;
	add.s64 	%rd384, %rd372, %rd383;
	cvt.u64.u32 	%rd385, %r1365;
	and.b64  	%rd386, %rd385, 255;
	add.s64 	%rd387, %rd375, %rd386;
	cvt.u64.u32 	%rd388, %r1366;
	and.b64  	%rd389, %rd388, 255;
	add.s64 	%rd390, %rd378, %rd389;
	cvt.u64.u32 	%rd391, %r1367;
	and.b64  	%rd392, %rd391, 255;
	add.s64 	%rd393, %rd381, %rd392;
	ld.shared.u32 	%r1368, [%r238+8960];
	bfe.u32 	%r1369, %r1368, 0, 8;
	bfe.u32 	%r1370, %r1368, 8, 8;
	bfe.u32 	%r1371, %r1368, 16, 8;
	bfe.u32 	%r1372, %r1368, 24, 8;
	cvt.u64.u32 	%rd394, %r1369;
	and.b64  	%rd395, %rd394, 255;
	add.s64 	%rd396, %rd384, %rd395;
	cvt.u64.u32 	%rd397, %r1370;
	and.b64  	%rd398, %rd397, 255;
	add.s64 	%rd399, %rd387, %rd398;
	cvt.u64.u32 	%rd400, %r1371;
	and.b64  	%rd401, %rd400, 255;
	add.s64 	%rd402, %rd390, %rd401;
	cvt.u64.u32 	%rd403, %r1372;
	and.b64  	%rd404, %rd403, 255;
	add.s64 	%rd405, %rd393, %rd404;
	ld.shared.u32 	%r1373, [%r238+9088];
	bfe.u32 	%r1374, %r1373, 0, 8;
	bfe.u32 	%r1375, %r1373, 8, 8;
	bfe.u32 	%r1376, %r1373, 16, 8;
	bfe.u32 	%r1377, %r1373, 24, 8;
	cvt.u64.u32 	%rd406, %r1374;
	and.b64  	%rd407, %rd406, 255;
	add.s64 	%rd1692, %rd396, %rd407;
	cvt.u64.u32 	%rd408, %r1375;
	and.b64  	%rd409, %rd408, 255;
	add.s64 	%rd1691, %rd399, %rd409;
	cvt.u64.u32 	%rd410, %r1376;
	and.b64  	%rd411, %rd410, 255;
	add.s64 	%rd1690, %rd402, %rd411;
	cvt.u64.u32 	%rd412, %r1377;
	and.b64  	%rd413, %rd412, 255;
	add.s64 	%rd1689, %rd405, %rd413;
$L__BB12_107:
	bar.sync 	0;
	mov.b32 	%r1378, 0;
	st.shared.u32 	[%r234], %r1378;
	st.shared.u32 	[%r234+1024], %r1378;
	st.shared.u32 	[%r234+2048], %r1378;
	st.shared.u32 	[%r234+3072], %r1378;
	st.shared.u32 	[%r234+4096], %r1378;
	st.shared.u32 	[%r234+5120], %r1378;
	st.shared.u32 	[%r234+6144], %r1378;
	st.shared.u32 	[%r234+7168], %r1378;
	st.shared.u32 	[%r234+8192], %r1378;
	st.shared.u32 	[%r234+9216], %r1378;
	st.shared.u32 	[%r234+10240], %r1378;
	st.shared.u32 	[%r234+11264], %r1378;
	st.shared.u32 	[%r234+12288], %r1378;
	st.shared.u32 	[%r234+13312], %r1378;
	st.shared.u32 	[%r234+14336], %r1378;
	st.shared.u32 	[%r234+15360], %r1378;
	setp.lt.s64 	%p6, %rd1674, %rd8;
	@%p6 bra 	$L__BB12_101;
$L__BB12_108:
	sub.s64 	%rd1694, %rd2, %rd1674;
	setp.lt.s64 	%p7, %rd1694, 5888;
	@%p7 bra 	$L__BB12_110;
$L__BB12_109:
	add.s64 	%rd414, %rd1674, %rd7;
	shl.b64 	%rd415, %rd414, 2;
	add.s64 	%rd416, %rd3, %rd415;
	ld.global.u32 	%r1380, [%rd416];
	ld.global.u32 	%r1386, [%rd416+1024];
	ld.global.u32 	%r1389, [%rd416+2048];
	ld.global.u32 	%r1392, [%rd416+3072];
	ld.global.u32 	%r1395, [%rd416+4096];
	ld.global.u32 	%r1398, [%rd416+5120];
	ld.global.u32 	%r1401, [%rd416+6144];
	ld.global.u32 	%r1404, [%rd416+7168];
	ld.global.u32 	%r1407, [%rd416+8192];
	ld.global.u32 	%r1410, [%rd416+9216];
	ld.global.u32 	%r1413, [%rd416+10240];
	ld.global.u32 	%r1416, [%rd416+11264];
	ld.global.u32 	%r1419, [%rd416+12288];
	ld.global.u32 	%r1422, [%rd416+13312];
	ld.global.u32 	%r1425, [%rd416+14336];
	ld.global.u32 	%r1428, [%rd416+15360];
	ld.global.u32 	%r1431, [%rd416+16384];
	ld.global.u32 	%r1434, [%rd416+17408];
	ld.global.u32 	%r1437, [%rd416+18432];
	ld.global.u32 	%r1440, [%rd416+19456];
	ld.global.u32 	%r1443, [%rd416+20480];
	ld.global.u32 	%r1446, [%rd416+21504];
	ld.global.u32 	%r1449, [%rd416+22528];
	bar.sync 	0;
	mov.b32 	%r1450, 0;
	// begin inline asm
	shr.b32 %r1379, %r1380, %r1450;
	// end inline asm
	mov.b32 	%r1384, 6;
	// begin inline asm
	bmsk.clamp.b32 %r1382, %r1450, %r1384;
	// end inline asm
	and.b32  	%r1451, %r1382, %r1379;
	and.b32  	%r1452, %r1451, 3;
	shl.b32 	%r1453, %r1451, 8;
	and.b32  	%r1454, %r1453, -1024;
	add.s32 	%r1455, %r234, %r1454;
	add.s32 	%r1456, %r1455, %r1452;
	ld.shared.u8 	%rs162, [%r1456];
	add.s16 	%rs163, %rs162, 1;
	st.shared.u8 	[%r1456], %rs163;
	// begin inline asm
	shr.b32 %r1385, %r1386, %r1450;
	// end inline asm
	and.b32  	%r1457, %r1382, %r1385;
	and.b32  	%r1458, %r1457, 3;
	shl.b32 	%r1459, %r1457, 8;
	and.b32  	%r1460, %r1459, -1024;
	add.s32 	%r1461, %r234, %r1460;
	add.s32 	%r1462, %r1461, %r1458;
	ld.shared.u8 	%rs164, [%r1462];
	add.s16 	%rs165, %rs164, 1;
	st.shared.u8 	[%r1462], %rs165;
	// begin inline asm
	shr.b32 %r1388, %r1389, %r1450;
	// end inline asm
	and.b32  	%r1463, %r1382, %r1388;
	and.b32  	%r1464, %r1463, 3;
	shl.b32 	%r1465, %r1463, 8;
	and.b32  	%r1466, %r1465, -1024;
	add.s32 	%r1467, %r234, %r1466;
	add.s32 	%r1468, %r1467, %r1464;
	ld.shared.u8 	%rs166, [%r1468];
	add.s16 	%rs167, %rs166, 1;
	st.shared.u8 	[%r1468], %rs167;
	// begin inline asm
	shr.b32 %r1391, %r1392, %r1450;
	// end inline asm
	and.b32  	%r1469, %r1382, %r1391;
	and.b32  	%r1470, %r1469, 3;
	shl.b32 	%r1471, %r1469, 8;
	and.b32  	%r1472, %r1471, -1024;
	add.s32 	%r1473, %r234, %r1472;
	add.s32 	%r1474, %r1473, %r1470;
	ld.shared.u8 	%rs168, [%r1474];
	add.s16 	%rs169, %rs168, 1;
	st.shared.u8 	[%r1474], %rs169;
	// begin inline asm
	shr.b32 %r1394, %r1395, %r1450;
	// end inline asm
	and.b32  	%r1475, %r1382, %r1394;
	and.b32  	%r1476, %r1475, 3;
	shl.b32 	%r1477, %r1475, 8;
	and.b32  	%r1478, %r1477, -1024;
	add.s32 	%r1479, %r234, %r1478;
	add.s32 	%r1480, %r1479, %r1476;
	ld.shared.u8 	%rs170, [%r1480];
	add.s16 	%rs171, %rs170, 1;
	st.shared.u8 	[%r1480], %rs171;
	// begin inline asm
	shr.b32 %r1397, %r1398, %r1450;
	// end inline asm
	and.b32  	%r1481, %r1382, %r1397;
	and.b32  	%r1482, %r1481, 3;
	shl.b32 	%r1483, %r1481, 8;
	and.b32  	%r1484, %r1483, -1024;
	add.s32 	%r1485, %r234, %r1484;
	add.s32 	%r1486, %r1485, %r1482;
	ld.shared.u8 	%rs172, [%r1486];
	add.s16 	%rs173, %rs172, 1;
	st.shared.u8 	[%r1486], %rs173;
	// begin inline asm
	shr.b32 %r1400, %r1401, %r1450;
	// end inline asm
	and.b32  	%r1487, %r1382, %r1400;
	and.b32  	%r1488, %r1487, 3;
	shl.b32 	%r1489, %r1487, 8;
	and.b32  	%r1490, %r1489, -1024;
	add.s32 	%r1491, %r234, %r1490;
	add.s32 	%r1492, %r1491, %r1488;
	ld.shared.u8 	%rs174, [%r1492];
	add.s16 	%rs175, %rs174, 1;
	st.shared.u8 	[%r1492], %rs175;
	// begin inline asm
	shr.b32 %r1403, %r1404, %r1450;
	// end inline asm
	and.b32  	%r1493, %r1382, %r1403;
	and.b32  	%r1494, %r1493, 3;
	shl.b32 	%r1495, %r1493, 8;
	and.b32  	%r1496, %r1495, -1024;
	add.s32 	%r1497, %r234, %r1496;
	add.s32 	%r1498, %r1497, %r1494;
	ld.shared.u8 	%rs176, [%r1498];
	add.s16 	%rs177, %rs176, 1;
	st.shared.u8 	[%r1498], %rs177;
	// begin inline asm
	shr.b32 %r1406, %r1407, %r1450;
	// end inline asm
	and.b32  	%r1499, %r1382, %r1406;
	and.b32  	%r1500, %r1499, 3;
	shl.b32 	%r1501, %r1499, 8;
	and.b32  	%r1502, %r1501, -1024;
	add.s32 	%r1503, %r234, %r1502;
	add.s32 	%r1504, %r1503, %r1500;
	ld.shared.u8 	%rs178, [%r1504];
	add.s16 	%rs179, %rs178, 1;
	st.shared.u8 	[%r1504], %rs179;
	// begin inline asm
	shr.b32 %r1409, %r1410, %r1450;
	// end inline asm
	and.b32  	%r1505, %r1382, %r1409;
	and.b32  	%r1506, %r1505, 3;
	shl.b32 	%r1507, %r1505, 8;
	and.b32  	%r1508, %r1507, -1024;
	add.s32 	%r1509, %r234, %r1508;
	add.s32 	%r1510, %r1509, %r1506;
	ld.shared.u8 	%rs180, [%r1510];
	add.s16 	%rs181, %rs180, 1;
	st.shared.u8 	[%r1510], %rs181;
	// begin inline asm
	shr.b32 %r1412, %r1413, %r1450;
	// end inline asm
	and.b32  	%r1511, %r1382, %r1412;
	and.b32  	%r1512, %r1511, 3;
	shl.b32 	%r1513, %r1511, 8;
	and.b32  	%r1514, %r1513, -1024;
	add.s32 	%r1515, %r234, %r1514;
	add.s32 	%r1516, %r1515, %r1512;
	ld.shared.u8 	%rs182, [%r1516];
	add.s16 	%rs183, %rs182, 1;
	st.shared.u8 	[%r1516], %rs183;
	// begin inline asm
	shr.b32 %r1415, %r1416, %r1450;
	// end inline asm
	and.b32  	%r1517, %r1382, %r1415;
	and.b32  	%r1518, %r1517, 3;
	shl.b32 	%r1519, %r1517, 8;
	and.b32  	%r1520, %r1519, -1024;
	add.s32 	%r1521, %r234, %r1520;
	add.s32 	%r1522, %r1521, %r1518;
	ld.shared.u8 	%rs184, [%r1522];
	add.s16 	%rs185, %rs184, 1;
	st.shared.u8 	[%r1522], %rs185;
	// begin inline asm
	shr.b32 %r1418, %r1419, %r1450;
	// end inline asm
	and.b32  	%r1523, %r1382, %r1418;
	and.b32  	%r1524, %r1523, 3;
	shl.b32 	%r1525, %r1523, 8;
	and.b32  	%r1526, %r1525, -1024;
	add.s32 	%r1527, %r234, %r1526;
	add.s32 	%r1528, %r1527, %r1524;
	ld.shared.u8 	%rs186, [%r1528];
	add.s16 	%rs187, %rs186, 1;
	st.shared.u8 	[%r1528], %rs187;
	// begin inline asm
	shr.b32 %r1421, %r1422, %r1450;
	// end inline asm
	and.b32  	%r1529, %r1382, %r1421;
	and.b32  	%r1530, %r1529, 3;
	shl.b32 	%r1531, %r1529, 8;
	and.b32  	%r1532, %r1531, -1024;
	add.s32 	%r1533, %r234, %r1532;
	add.s32 	%r1534, %r1533, %r1530;
	ld.shared.u8 	%rs188, [%r1534];
	add.s16 	%rs189, %rs188, 1;
	st.shared.u8 	[%r1534], %rs189;
	// begin inline asm
	shr.b32 %r1424, %r1425, %r1450;
	// end inline asm
	and.b32  	%r1535, %r1382, %r1424;
	and.b32  	%r1536, %r1535, 3;
	shl.b32 	%r1537, %r1535, 8;
	and.b32  	%r1538, %r1537, -1024;
	add.s32 	%r1539, %r234, %r1538;
	add.s32 	%r1540, %r1539, %r1536;
	ld.shared.u8 	%rs190, [%r1540];
	add.s16 	%rs191, %rs190, 1;
	st.shared.u8 	[%r1540], %rs191;
	// begin inline asm
	shr.b32 %r1427, %r1428, %r1450;
	// end inline asm
	and.b32  	%r1541, %r1382, %r1427;
	and.b32  	%r1542, %r1541, 3;
	shl.b32 	%r1543, %r1541, 8;
	and.b32  	%r1544, %r1543, -1024;
	add.s32 	%r1545, %r234, %r1544;
	add.s32 	%r1546, %r1545, %r1542;
	ld.shared.u8 	%rs192, [%r1546];
	add.s16 	%rs193, %rs192, 1;
	st.shared.u8 	[%r1546], %rs193;
	// begin inline asm
	shr.b32 %r1430, %r1431, %r1450;
	// end inline asm
	and.b32  	%r1547, %r1382, %r1430;
	and.b32  	%r1548, %r1547, 3;
	shl.b32 	%r1549, %r1547, 8;
	and.b32  	%r1550, %r1549, -1024;
	add.s32 	%r1551, %r234, %r1550;
	add.s32 	%r1552, %r1551, %r1548;
	ld.shared.u8 	%rs194, [%r1552];
	add.s16 	%rs195, %rs194, 1;
	st.shared.u8 	[%r1552], %rs195;
	// begin inline asm
	shr.b32 %r1433, %r1434, %r1450;
	// end inline asm
	and.b32  	%r1553, %r1382, %r1433;
	and.b32  	%r1554, %r1553, 3;
	shl.b32 	%r1555, %r1553, 8;
	and.b32  	%r1556, %r1555, -1024;
	add.s32 	%r1557, %r234, %r1556;
	add.s32 	%r1558, %r1557, %r1554;
	ld.shared.u8 	%rs196, [%r1558];
	add.s16 	%rs197, %rs196, 1;
	st.shared.u8 	[%r1558], %rs197;
	// begin inline asm
	shr.b32 %r1436, %r1437, %r1450;
	// end inline asm
	and.b32  	%r1559, %r1382, %r1436;
	and.b32  	%r1560, %r1559, 3;
	shl.b32 	%r1561, %r1559, 8;
	and.b32  	%r1562, %r1561, -1024;
	add.s32 	%r1563, %r234, %r1562;
	add.s32 	%r1564, %r1563, %r1560;
	ld.shared.u8 	%rs198, [%r1564];
	add.s16 	%rs199, %rs198, 1;
	st.shared.u8 	[%r1564], %rs199;
	// begin inline asm
	shr.b32 %r1439, %r1440, %r1450;
	// end inline asm
	and.b32  	%r1565, %r1382, %r1439;
	and.b32  	%r1566, %r1565, 3;
	shl.b32 	%r1567, %r1565, 8;
	and.b32  	%r1568, %r1567, -1024;
	add.s32 	%r1569, %r234, %r1568;
	add.s32 	%r1570, %r1569, %r1566;
	ld.shared.u8 	%rs200, [%r1570];
	add.s16 	%rs201, %rs200, 1;
	st.shared.u8 	[%r1570], %rs201;
	// begin inline asm
	shr.b32 %r1442, %r1443, %r1450;
	// end inline asm
	and.b32  	%r1571, %r1382, %r1442;
	and.b32  	%r1572, %r1571, 3;
	shl.b32 	%r1573, %r1571, 8;
	and.b32  	%r1574, %r1573, -1024;
	add.s32 	%r1575, %r234, %r1574;
	add.s32 	%r1576, %r1575, %r1572;
	ld.shared.u8 	%rs202, [%r1576];
	add.s16 	%rs203, %rs202, 1;
	st.shared.u8 	[%r1576], %rs203;
	// begin inline asm
	shr.b32 %r1445, %r1446, %r1450;
	// end inline asm
	and.b32  	%r1577, %r1382, %r1445;
	and.b32  	%r1578, %r1577, 3;
	shl.b32 	%r1579, %r1577, 8;
	and.b32  	%r1580, %r1579, -1024;
	add.s32 	%r1581, %r234, %r1580;
	add.s32 	%r1582, %r1581, %r1578;
	ld.shared.u8 	%rs204, [%r1582];
	add.s16 	%rs205, %rs204, 1;
	st.shared.u8 	[%r1582], %rs205;
	// begin inline asm
	shr.b32 %r1448, %r1449, %r1450;
	// end inline asm
	and.b32  	%r1583, %r1382, %r1448;
	and.b32  	%r1584, %r1583, 3;
	shl.b32 	%r1585, %r1583, 8;
	and.b32  	%r1586, %r1585, -1024;
	add.s32 	%r1587, %r234, %r1586;
	add.s32 	%r1588, %r1587, %r1584;
	ld.shared.u8 	%rs206, [%r1588];
	add.s16 	%rs207, %rs206, 1;
	st.shared.u8 	[%r1588], %rs207;
	add.s64 	%rd1674, %rd1674, 5888;
	sub.s64 	%rd1694, %rd2, %rd1674;
	setp.gt.s64 	%p8, %rd1694, 5887;
	@%p8 bra 	$L__BB12_109;
$L__BB12_110:
	setp.le.s64 	%p9, %rd1694, %rd7;
	@%p9 bra 	$L__BB12_116;
	mov.b32 	%r1590, 0;
	mov.b32 	%r1591, 6;
	// begin inline asm
	bmsk.clamp.b32 %r1589, %r1590, %r1591;
	// end inline asm
	not.b64 	%rd417, %rd7;
	add.s64 	%rd51, %rd1694, %rd417;
	and.b64  	%rd418, %rd51, 768;
	setp.eq.s64 	%p10, %rd418, 768;
	mov.u64 	%rd1697, %rd7;
	@%p10 bra 	$L__BB12_114;
	shr.u64 	%rd420, %rd51, 8;
	add.s64 	%rd421, %rd420, 1;
	and.b64  	%rd52, %rd421, 3;
	mov.b64 	%rd1696, 0;
	mov.u64 	%rd1697, %rd7;
$L__BB12_113:
	.pragma "nounroll";
	add.s64 	%rd422, %rd1697, %rd1674;
	shl.b64 	%rd423, %rd422, 2;
	add.s64 	%rd424, %rd3, %rd423;
	ld.global.u32 	%r1593, [%rd424];
	mov.b32 	%r1594, 0;
	// begin inline asm
	shr.b32 %r1592, %r1593, %r1594;
	// end inline asm
	and.b32  	%r1595, %r1589, %r1592;
	and.b32  	%r1596, %r1595, 3;
	shl.b32 	%r1597, %r1595, 8;
	and.b32  	%r1598, %r1597, -1024;
	add.s32 	%r1599, %r234, %r1598;
	add.s32 	%r1600, %r1599, %r1596;
	ld.shared.u8 	%rs208, [%r1600];
	add.s16 	%rs209, %rs208, 1;
	st.shared.u8 	[%r1600], %rs209;
	add.s64 	%rd1697, %rd1697, 256;
	add.s64 	%rd1696, %rd1696, 1;
	setp.ne.s64 	%p11, %rd1696, %rd52;
	@%p11 bra 	$L__BB12_113;
$L__BB12_114:
	setp.lt.u64 	%p12, %rd51, 768;
	@%p12 bra 	$L__BB12_116;
$L__BB12_115:
	add.s64 	%rd425, %rd1697, %rd1674;
	shl.b64 	%rd426, %rd425, 2;
	add.s64 	%rd427, %rd3, %rd426;
	ld.global.u32 	%r1602, [%rd427];
	mov.b32 	%r1612, 0;
	// begin inline asm
	shr.b32 %r1601, %r1602, %r1612;
	// end inline asm
	and.b32  	%r1613, %r1589, %r1601;
	and.b32  	%r1614, %r1613, 3;
	shl.b32 	%r1615, %r1613, 8;
	and.b32  	%r1616, %r1615, -1024;
	add.s32 	%r1617, %r234, %r1616;
	add.s32 	%r1618, %r1617, %r1614;
	ld.shared.u8 	%rs210, [%r1618];
	add.s16 	%rs211, %rs210, 1;
	st.shared.u8 	[%r1618], %rs211;
	ld.global.u32 	%r1605, [%rd427+1024];
	// begin inline asm
	shr.b32 %r1604, %r1605, %r1612;
	// end inline asm
	and.b32  	%r1619, %r1589, %r1604;
	and.b32  	%r1620, %r1619, 3;
	shl.b32 	%r1621, %r1619, 8;
	and.b32  	%r1622, %r1621, -1024;
	add.s32 	%r1623, %r234, %r1622;
	add.s32 	%r1624, %r1623, %r1620;
	ld.shared.u8 	%rs212, [%r1624];
	add.s16 	%rs213, %rs212, 1;
	st.shared.u8 	[%r1624], %rs213;
	ld.global.u32 	%r1608, [%rd427+2048];
	// begin inline asm
	shr.b32 %r1607, %r1608, %r1612;
	// end inline asm
	and.b32  	%r1625, %r1589, %r1607;
	and.b32  	%r1626, %r1625, 3;
	shl.b32 	%r1627, %r1625, 8;
	and.b32  	%r1628, %r1627, -1024;
	add.s32 	%r1629, %r234, %r1628;
	add.s32 	%r1630, %r1629, %r1626;
	ld.shared.u8 	%rs214, [%r1630];
	add.s16 	%rs215, %rs214, 1;
	st.shared.u8 	[%r1630], %rs215;
	ld.global.u32 	%r1611, [%rd427+3072];
	// begin inline asm
	shr.b32 %r1610, %r1611, %r1612;
	// end inline asm
	and.b32  	%r1631, %r1589, %r1610;
	and.b32  	%r1632, %r1631, 3;
	shl.b32 	%r1633, %r1631, 8;
	and.b32  	%r1634, %r1633, -1024;
	add.s32 	%r1635, %r234, %r1634;
	add.s32 	%r1636, %r1635, %r1632;
	ld.shared.u8 	%rs216, [%r1636];
	add.s16 	%rs217, %rs216, 1;
	st.shared.u8 	[%r1636], %rs217;
	add.s64 	%rd1697, %rd1697, 1024;
	setp.lt.s64 	%p13, %rd1697, %rd1694;
	@%p13 bra 	$L__BB12_115;
$L__BB12_116:
	cvt.u32.u64 	%r1638, %rd7;
	bar.sync 	0;
	shr.u32 	%r240, %r1638, 5;
	// begin inline asm
	mov.u32 %r1637, %laneid;
	// end inline asm
	setp.gt.u32 	%p14, %r1638, 511;
	@%p14 bra 	$L__BB12_118;
	shl.b32 	%r1639, %r240, 10;
	add.s32 	%r1641, %r1077, %r1639;
	shl.b32 	%r1642, %r1637, 2;
	add.s32 	%r1643, %r1641, %r1642;
	ld.shared.u32 	%r1644, [%r1643];
	bfe.u32 	%r1645, %r1644, 0, 8;
	bfe.u32 	%r1646, %r1644, 8, 8;
	bfe.u32 	%r1647, %r1644, 16, 8;
	bfe.u32 	%r1648, %r1644, 24, 8;
	cvt.u64.u32 	%rd428, %r1645;
	and.b64  	%rd429, %rd428, 255;
	add.s64 	%rd430, %rd1673, %rd429;
	cvt.u64.u32 	%rd431, %r1646;
	and.b64  	%rd432, %rd431, 255;
	add.s64 	%rd433, %rd1672, %rd432;
	cvt.u64.u32 	%rd434, %r1647;
	and.b64  	%rd435, %rd434, 255;
	add.s64 	%rd436, %rd1671, %rd435;
	cvt.u64.u32 	%rd437, %r1648;
	and.b64  	%rd438, %rd437, 255;
	add.s64 	%rd439, %rd1670, %rd438;
	ld.shared.u32 	%r1649, [%r1643+128];
	bfe.u32 	%r1650, %r1649, 0, 8;
	bfe.u32 	%r1651, %r1649, 8, 8;
	bfe.u32 	%r1652, %r1649, 16, 8;
	bfe.u32 	%r1653, %r1649, 24, 8;
	cvt.u64.u32 	%rd440, %r1650;
	and.b64  	%rd441, %rd440, 255;
	add.s64 	%rd442, %rd430, %rd441;
	cvt.u64.u32 	%rd443, %r1651;
	and.b64  	%rd444, %rd443, 255;
	add.s64 	%rd445, %rd433, %rd444;
	cvt.u64.u32 	%rd446, %r1652;
	and.b64  	%rd447, %rd446, 255;
	add.s64 	%rd448, %rd436, %rd447;
	cvt.u64.u32 	%rd449, %r1653;
	and.b64  	%rd450, %rd449, 255;
	add.s64 	%rd451, %rd439, %rd450;
	ld.shared.u32 	%r1654, [%r1643+256];
	bfe.u32 	%r1655, %r1654, 0, 8;
	bfe.u32 	%r1656, %r1654, 8, 8;
	bfe.u32 	%r1657, %r1654, 16, 8;
	bfe.u32 	%r1658, %r1654, 24, 8;
	cvt.u64.u32 	%rd452, %r1655;
	and.b64  	%rd453, %rd452, 255;
	add.s64 	%rd454, %rd442, %rd453;
	cvt.u64.u32 	%rd455, %r1656;
	and.b64  	%rd456, %rd455, 255;
	add.s64 	%rd457, %rd445, %rd456;
	cvt.u64.u32 	%rd458, %r1657;
	and.b64  	%rd459, %rd458, 255;
	add.s64 	%rd460, %rd448, %rd459;
	cvt.u64.u32 	%rd461, %r1658;
	and.b64  	%rd462, %rd461, 255;
	add.s64 	%rd463, %rd451, %rd462;
	ld.shared.u32 	%r1659, [%r1643+384];
	bfe.u32 	%r1660, %r1659, 0, 8;
	bfe.u32 	%r1661, %r1659, 8, 8;
	bfe.u32 	%r1662, %r1659, 16, 8;
	bfe.u32 	%r1663, %r1659, 24, 8;
	cvt.u64.u32 	%rd464, %r1660;
	and.b64  	%rd465, %rd464, 255;
	add.s64 	%rd466, %rd454, %rd465;
	cvt.u64.u32 	%rd467, %r1661;
	and.b64  	%rd468, %rd467, 255;
	add.s64 	%rd469, %rd457, %rd468;
	cvt.u64.u32 	%rd470, %r1662;
	and.b64  	%rd471, %rd470, 255;
	add.s64 	%rd472, %rd460, %rd471;
	cvt.u64.u32 	%rd473, %r1663;
	and.b64  	%rd474, %rd473, 255;
	add.s64 	%rd475, %rd463, %rd474;
	ld.shared.u32 	%r1664, [%r1643+512];
	bfe.u32 	%r1665, %r1664, 0, 8;
	bfe.u32 	%r1666, %r1664, 8, 8;
	bfe.u32 	%r1667, %r1664, 16, 8;
	bfe.u32 	%r1668, %r1664, 24, 8;
	cvt.u64.u32 	%rd476, %r1665;
	and.b64  	%rd477, %rd476, 255;
	add.s64 	%rd478, %rd466, %rd477;
	cvt.u64.u32 	%rd479, %r1666;
	and.b64  	%rd480, %rd479, 255;
	add.s64 	%rd481, %rd469, %rd480;
	cvt.u64.u32 	%rd482, %r1667;
	and.b64  	%rd483, %rd482, 255;
	add.s64 	%rd484, %rd472, %rd483;
	cvt.u64.u32 	%rd485, %r1668;
	and.b64  	%rd486, %rd485, 255;
	add.s64 	%rd487, %rd475, %rd486;
	ld.shared.u32 	%r1669, [%r1643+640];
	bfe.u32 	%r1670, %r1669, 0, 8;
	bfe.u32 	%r1671, %r1669, 8, 8;
	bfe.u32 	%r1672, %r1669, 16, 8;
	bfe.u32 	%r1673, %r1669, 24, 8;
	cvt.u64.u32 	%rd488, %r1670;
	and.b64  	%rd489, %rd488, 255;
	add.s64 	%rd490, %rd478, %rd489;
	cvt.u64.u32 	%rd491, %r1671;
	and.b64  	%rd492, %rd491, 255;
	add.s64 	%rd493, %rd481, %rd492;
	cvt.u64.u32 	%rd494, %r1672;
	and.b64  	%rd495, %rd494, 255;
	add.s64 	%rd496, %rd484, %rd495;
	cvt.u64.u32 	%rd497, %r1673;
	and.b64  	%rd498, %rd497, 255;
	add.s64 	%rd499, %rd487, %rd498;
	ld.shared.u32 	%r1674, [%r1643+768];
	bfe.u32 	%r1675, %r1674, 0, 8;
	bfe.u32 	%r1676, %r1674, 8, 8;
	bfe.u32 	%r1677, %r1674, 16, 8;
	bfe.u32 	%r1678, %r1674, 24, 8;
	cvt.u64.u32 	%rd500, %r1675;
	and.b64  	%rd501, %rd500, 255;
	add.s64 	%rd502, %rd490, %rd501;
	cvt.u64.u32 	%rd503, %r1676;
	and.b64  	%rd504, %rd503, 255;
	add.s64 	%rd505, %rd493, %rd504;
	cvt.u64.u32 	%rd506, %r1677;
	and.b64  	%rd507, %rd506, 255;
	add.s64 	%rd508, %rd496, %rd507;
	cvt.u64.u32 	%rd509, %r1678;
	and.b64  	%rd510, %rd509, 255;
	add.s64 	%rd511, %rd499, %rd510;
	ld.shared.u32 	%r1679, [%r1643+896];
	bfe.u32 	%r1680, %r1679, 0, 8;
	bfe.u32 	%r1681, %r1679, 8, 8;
	bfe.u32 	%r1682, %r1679, 16, 8;
	bfe.u32 	%r1683, %r1679, 24, 8;
	cvt.u64.u32 	%rd512, %r1680;
	and.b64  	%rd513, %rd512, 255;
	add.s64 	%rd1673, %rd502, %rd513;
	cvt.u64.u32 	%rd514, %r1681;
	and.b64  	%rd515, %rd514, 255;
	add.s64 	%rd1672, %rd505, %rd515;
	cvt.u64.u32 	%rd516, %r1682;
	and.b64  	%rd517, %rd516, 255;
	add.s64 	%rd1671, %rd508, %rd517;
	cvt.u64.u32 	%rd518, %r1683;
	and.b64  	%rd519, %rd518, 255;
	add.s64 	%rd1670, %rd511, %rd519;
$L__BB12_118:
	setp.gt.u32 	%p15, %r1638, 255;
	@%p15 bra 	$L__BB12_120;
	shl.b32 	%r1685, %r240, 10;
	add.s32 	%r1687, %r1077, %r1685;
	shl.b32 	%r1688, %r1637, 2;
	add.s32 	%r1689, %r1687, %r1688;
	ld.shared.u32 	%r1690, [%r1689+8192];
	bfe.u32 	%r1691, %r1690, 0, 8;
	bfe.u32 	%r1692, %r1690, 8, 8;
	bfe.u32 	%r1693, %r1690, 16, 8;
	bfe.u32 	%r1694, %r1690, 24, 8;
	cvt.u64.u32 	%rd520, %r1691;
	and.b64  	%rd521, %rd520, 255;
	add.s64 	%rd522, %rd1692, %rd521;
	cvt.u64.u32 	%rd523, %r1692;
	and.b64  	%rd524, %rd523, 255;
	add.s64 	%rd525, %rd1691, %rd524;
	cvt.u64.u32 	%rd526, %r1693;
	and.b64  	%rd527, %rd526, 255;
	add.s64 	%rd528, %rd1690, %rd527;
	cvt.u64.u32 	%rd529, %r1694;
	and.b64  	%rd530, %rd529, 255;
	add.s64 	%rd531, %rd1689, %rd530;
	ld.shared.u32 	%r1695, [%r1689+8320];
	bfe.u32 	%r1696, %r1695, 0, 8;
	bfe.u32 	%r1697, %r1695, 8, 8;
	bfe.u32 	%r1698, %r1695, 16, 8;
	bfe.u32 	%r1699, %r1695, 24, 8;
	cvt.u64.u32 	%rd532, %r1696;
	and.b64  	%rd533, %rd532, 255;
	add.s64 	%rd534, %rd522, %rd533;
	cvt.u64.u32 	%rd535, %r1697;
	and.b64  	%rd536, %rd535, 255;
	add.s64 	%rd537, %rd525, %rd536;
	cvt.u64.u32 	%rd538, %r1698;
	and.b64  	%rd539, %rd538, 255;
	add.s64 	%rd540, %rd528, %rd539;
	cvt.u64.u32 	%rd541, %r1699;
	and.b64  	%rd542, %rd541, 255;
	add.s64 	%rd543, %rd531, %rd542;
	ld.shared.u32 	%r1700, [%r1689+8448];
	bfe.u32 	%r1701, %r1700, 0, 8;
	bfe.u32 	%r1702, %r1700, 8, 8;
	bfe.u32 	%r1703, %r1700, 16, 8;
	bfe.u32 	%r1704, %r1700, 24, 8;
	cvt.u64.u32 	%rd544, %r1701;
	and.b64  	%rd545, %rd544, 255;
	add.s64 	%rd546, %rd534, %rd545;
	cvt.u64.u32 	%rd547, %r1702;
	and.b64  	%rd548, %rd547, 255;
	add.s64 	%rd549, %rd537, %rd548;
	cvt.u64.u32 	%rd550, %r1703;
	and.b64  	%rd551, %rd550, 255;
	add.s64 	%rd552, %rd540, %rd551;
	cvt.u64.u32 	%rd553, %r1704;
	and.b64  	%rd554, %rd553, 255;
	add.s64 	%rd555, %rd543, %rd554;
	ld.shared.u32 	%r1705, [%r1689+8576];
	bfe.u32 	%r1706, %r1705, 0, 8;
	bfe.u32 	%r1707, %r1705, 8, 8;
	bfe.u32 	%r1708, %r1705, 16, 8;
	bfe.u32 	%r1709, %r1705, 24, 8;
	cvt.u64.u32 	%rd556, %r1706;
	and.b64  	%rd557, %rd556, 255;
	add.s64 	%rd558, %rd546, %rd557;
	cvt.u64.u32 	%rd559, %r1707;
	and.b64  	%rd560, %rd559, 255;
	add.s64 	%rd561, %rd549, %rd560;
	cvt.u64.u32 	%rd562, %r1708;
	and.b64  	%rd563, %rd562, 255;
	add.s64 	%rd564, %rd552, %rd563;
	cvt.u64.u32 	%rd565, %r1709;
	and.b64  	%rd566, %rd565, 255;
	add.s64 	%rd567, %rd555, %rd566;
	ld.shared.u32 	%r1710, [%r1689+8704];
	bfe.u32 	%r1711, %r1710, 0, 8;
	bfe.u32 	%r1712, %r1710, 8, 8;
	bfe.u32 	%r1713, %r1710, 16, 8;
	bfe.u32 	%r1714, %r1710, 24, 8;
	cvt.u64.u32 	%rd568, %r1711;
	and.b64  	%rd569, %rd568, 255;
	add.s64 	%rd570, %rd558, %rd569;
	cvt.u64.u32 	%rd571, %r1712;
	and.b64  	%rd572, %rd571, 255;
	add.s64 	%rd573, %rd561, %rd572;
	cvt.u64.u32 	%rd574, %r1713;
	and.b64  	%rd575, %rd574, 255;
	add.s64 	%rd576, %rd564, %rd575;
	cvt.u64.u32 	%rd577, %r1714;
	and.b64  	%rd578, %rd577, 255;
	add.s64 	%rd579, %rd567, %rd578;
	ld.shared.u32 	%r1715, [%r1689+8832];
	bfe.u32 	%r1716, %r1715, 0, 8;
	bfe.u32 	%r1717, %r1715, 8, 8;
	bfe.u32 	%r1718, %r1715, 16, 8;
	bfe.u32 	%r1719, %r1715, 24, 8;
	cvt.u64.u32 	%rd580, %r1716;
	and.b64  	%rd581, %rd580, 255;
	add.s64 	%rd582, %rd570, %rd581;
	cvt.u64.u32 	%rd583, %r1717;
	and.b64  	%rd584, %rd583, 255;
	add.s64 	%rd585, %rd573, %rd584;
	cvt.u64.u32 	%rd586, %r1718;
	and.b64  	%rd587, %rd586, 255;
	add.s64 	%rd588, %rd576, %rd587;
	cvt.u64.u32 	%rd589, %r1719;
	and.b64  	%rd590, %rd589, 255;
	add.s64 	%rd591, %rd579, %rd590;
	ld.shared.u32 	%r1720, [%r1689+8960];
	bfe.u32 	%r1721, %r1720, 0, 8;
	bfe.u32 	%r1722, %r1720, 8, 8;
	bfe.u32 	%r1723, %r1720, 16, 8;
	bfe.u32 	%r1724, %r1720, 24, 8;
	cvt.u64.u32 	%rd592, %r1721;
	and.b64  	%rd593, %rd592, 255;
	add.s64 	%rd594, %rd582, %rd593;
	cvt.u64.u32 	%rd595, %r1722;
	and.b64  	%rd596, %rd595, 255;
	add.s64 	%rd597, %rd585, %rd596;
	cvt.u64.u32 	%rd598, %r1723;
	and.b64  	%rd599, %rd598, 255;
	add.s64 	%rd600, %rd588, %rd599;
	cvt.u64.u32 	%rd601, %r1724;
	and.b64  	%rd602, %rd601, 255;
	add.s64 	%rd603, %rd591, %rd602;
	ld.shared.u32 	%r1725, [%r1689+9088];
	bfe.u32 	%r1726, %r1725, 0, 8;
	bfe.u32 	%r1727, %r1725, 8, 8;
	bfe.u32 	%r1728, %r1725, 16, 8;
	bfe.u32 	%r1729, %r1725, 24, 8;
	cvt.u64.u32 	%rd604, %r1726;
	and.b64  	%rd605, %rd604, 255;
	add.s64 	%rd1692, %rd594, %rd605;
	cvt.u64.u32 	%rd606, %r1727;
	and.b64  	%rd607, %rd606, 255;
	add.s64 	%rd1691, %rd597, %rd607;
	cvt.u64.u32 	%rd608, %r1728;
	and.b64  	%rd609, %rd608, 255;
	add.s64 	%rd1690, %rd600, %rd609;
	cvt.u64.u32 	%rd610, %r1729;
	and.b64  	%rd611, %rd610, 255;
	add.s64 	%rd1689, %rd603, %rd611;
$L__BB12_120:
	setp.gt.u32 	%p16, %r1638, 511;
	bar.sync 	0;
	shl.b32 	%r1731, %r1637, 9;
	add.s32 	%r242, %r1077, %r1731;
	@%p16 bra 	$L__BB12_122;
	and.b32  	%r1734, %r1638, 480;
	add.s32 	%r1735, %r242, %r1734;
	st.shared.v2.u64 	[%r1735], {%rd1673, %rd1672};
	st.shared.v2.u64 	[%r1735+16], {%rd1671, %rd1670};
$L__BB12_122:
	setp.gt.u32 	%p17, %r1638, 255;
	@%p17 bra 	$L__BB12_124;
	and.b32  	%r1738, %r1638, 224;
	add.s32 	%r1739, %r242, %r1738;
	st.shared.v2.u64 	[%r1739+256], {%rd1692, %rd1691};
	st.shared.v2.u64 	[%r1739+272], {%rd1690, %rd1689};
$L__BB12_124:
	bar.sync 	0;
	setp.gt.u32 	%p18, %r1638, 63;
	shl.b32 	%r1741, %r1638, 2;
	add.s32 	%r243, %r234, %r1741;
	@%p18 bra 	$L__BB12_126;
	ld.shared.u64 	%rd613, [%r243];
	ld.shared.u64 	%rd614, [%r243+512];
	add.s64 	%rd615, %rd614, %rd613;
	ld.shared.u64 	%rd616, [%r243+1024];
	add.s64 	%rd617, %rd616, %rd615;
	ld.shared.u64 	%rd618, [%r243+1536];
	add.s64 	%rd619, %rd618, %rd617;
	ld.shared.u64 	%rd620, [%r243+2048];
	add.s64 	%rd621, %rd620, %rd619;
	ld.shared.u64 	%rd622, [%r243+2560];
	add.s64 	%rd623, %rd622, %rd621;
	ld.shared.u64 	%rd624, [%r243+3072];
	add.s64 	%rd625, %rd624, %rd623;
	ld.shared.u64 	%rd626, [%r243+3584];
	add.s64 	%rd627, %rd626, %rd625;
	ld.shared.u64 	%rd628, [%r243+4096];
	add.s64 	%rd629, %rd628, %rd627;
	ld.shared.u64 	%rd630, [%r243+4608];
	add.s64 	%rd631, %rd630, %rd629;
	ld.shared.u64 	%rd632, [%r243+5120];
	add.s64 	%rd633, %rd632, %rd631;
	ld.shared.u64 	%rd634, [%r243+5632];
	add.s64 	%rd635, %rd634, %rd633;
	ld.shared.u64 	%rd636, [%r243+6144];
	add.s64 	%rd637, %rd636, %rd635;
	ld.shared.u64 	%rd638, [%r243+6656];
	add.s64 	%rd639, %rd638, %rd637;
	ld.shared.u64 	%rd640, [%r243+7168];
	add.s64 	%rd641, %rd640, %rd639;
	ld.shared.u64 	%rd642, [%r243+7680];
	add.s64 	%rd643, %rd642, %rd641;
	ld.shared.u64 	%rd644, [%r243+8192];
	add.s64 	%rd645, %rd644, %rd643;
	ld.shared.u64 	%rd646, [%r243+8704];
	add.s64 	%rd647, %rd646, %rd645;
	ld.shared.u64 	%rd648, [%r243+9216];
	add.s64 	%rd649, %rd648, %rd647;
	ld.shared.u64 	%rd650, [%r243+9728];
	add.s64 	%rd651, %rd650, %rd649;
	ld.shared.u64 	%rd652, [%r243+10240];
	add.s64 	%rd653, %rd652, %rd651;
	ld.shared.u64 	%rd654, [%r243+10752];
	add.s64 	%rd655, %rd654, %rd653;
	ld.shared.u64 	%rd656, [%r243+11264];
	add.s64 	%rd657, %rd656, %rd655;
	ld.shared.u64 	%rd658, [%r243+11776];
	add.s64 	%rd659, %rd658, %rd657;
	ld.shared.u64 	%rd660, [%r243+12288];
	add.s64 	%rd661, %rd660, %rd659;
	ld.shared.u64 	%rd662, [%r243+12800];
	add.s64 	%rd663, %rd662, %rd661;
	ld.shared.u64 	%rd664, [%r243+13312];
	add.s64 	%rd665, %rd664, %rd663;
	ld.shared.u64 	%rd666, [%r243+13824];
	add.s64 	%rd667, %rd666, %rd665;
	ld.shared.u64 	%rd668, [%r243+14336];
	add.s64 	%rd669, %rd668, %rd667;
	ld.shared.u64 	%rd670, [%r243+14848];
	add.s64 	%rd671, %rd670, %rd669;
	ld.shared.u64 	%rd672, [%r243+15360];
	add.s64 	%rd673, %rd672, %rd671;
	ld.shared.u64 	%rd674, [%r243+15872];
	add.s64 	%rd1707, %rd674, %rd673;
$L__BB12_126:
	bar.sync 	0;
	shr.u32 	%r1743, %r1638, 3;
	add.s32 	%r1744, %r1743, %r1638;
	shl.b32 	%r1745, %r1744, 3;
	add.s32 	%r1747, %r1077, 1040;
	add.s32 	%r244, %r1747, %r1745;
	st.shared.u64 	[%r244], %rd1707;
	bar.sync 	0;
	setp.gt.u32 	%p19, %r1638, 31;
	mad.lo.s32 	%r245, %r1638, 72, %r1747;
	@%p19 bra 	$L__BB12_128;
	ld.shared.u64 	%rd675, [%r245];
	ld.shared.u64 	%rd676, [%r245+8];
	ld.shared.u64 	%rd677, [%r245+16];
	ld.shared.u64 	%rd678, [%r245+24];
	ld.shared.u64 	%rd679, [%r245+32];
	ld.shared.u64 	%rd680, [%r245+40];
	ld.shared.u64 	%rd681, [%r245+48];
	ld.shared.u64 	%rd682, [%r245+56];
	add.s64 	%rd683, %rd676, %rd675;
	add.s64 	%rd684, %rd683, %rd677;
	add.s64 	%rd685, %rd684, %rd678;
	add.s64 	%rd686, %rd685, %rd679;
	add.s64 	%rd687, %rd686, %rd680;
	add.s64 	%rd688, %rd687, %rd681;
	add.s64 	%rd689, %rd688, %rd682;
	mov.b64 	{%r1749, %r1754}, %rd689;
	mov.b32 	%r1755, 1;
	mov.b32 	%r1796, 0;
	mov.b32 	%r1797, -1;
	// begin inline asm
	shfl.sync.up.b32 %r1748, %r1749, %r1755, %r1796, %r1797;
	// end inline asm
	// begin inline asm
	shfl.sync.up.b32 %r1753, %r1754, %r1755, %r1796, %r1797;
	// end inline asm
	mov.b64 	%rd690, {%r1748, %r1753};
	setp.lt.s32 	%p20, %r1637, 1;
	selp.b64 	%rd691, 0, %rd690, %p20;
	add.s64 	%rd692, %rd691, %rd689;
	mov.b64 	{%r1759, %r1764}, %rd692;
	mov.b32 	%r1765, 2;
	// begin inline asm
	shfl.sync.up.b32 %r1758, %r1759, %r1765, %r1796, %r1797;
	// end inline asm
	// begin inline asm
	shfl.sync.up.b32 %r1763, %r1764, %r1765, %r1796, %r1797;
	// end inline asm
	mov.b64 	%rd693, {%r1758, %r1763};
	setp.lt.s32 	%p21, %r1637, 2;
	selp.b64 	%rd694, 0, %rd693, %p21;
	add.s64 	%rd695, %rd694, %rd692;
	mov.b64 	{%r1769, %r1774}, %rd695;
	mov.b32 	%r1775, 4;
	// begin inline asm
	shfl.sync.up.b32 %r1768, %r1769, %r1775, %r1796, %r1797;
	// end inline asm
	// begin inline asm
	shfl.sync.up.b32 %r1773, %r1774, %r1775, %r1796, %r1797;
	// end inline asm
	mov.b64 	%rd696, {%r1768, %r1773};
	setp.lt.s32 	%p22, %r1637, 4;
	selp.b64 	%rd697, 0, %rd696, %p22;
	add.s64 	%rd698, %rd697, %rd695;
	mov.b64 	{%r1779, %r1784}, %rd698;
	mov.b32 	%r1785, 8;
	// begin inline asm
	shfl.sync.up.b32 %r1778, %r1779, %r1785, %r1796, %r1797;
	// end inline asm
	// begin inline asm
	shfl.sync.up.b32 %r1783, %r1784, %r1785, %r1796, %r1797;
	// end inline asm
	mov.b64 	%rd699, {%r1778, %r1783};
	setp.lt.s32 	%p23, %r1637, 8;
	selp.b64 	%rd700, 0, %rd699, %p23;
	add.s64 	%rd701, %rd700, %rd698;
	mov.b64 	{%r1789, %r1794}, %rd701;
	mov.b32 	%r1795, 16;
	// begin inline asm
	shfl.sync.up.b32 %r1788, %r1789, %r1795, %r1796, %r1797;
	// end inline asm
	// begin inline asm
	shfl.sync.up.b32 %r1793, %r1794, %r1795, %r1796, %r1797;
	// end inline asm
	mov.b64 	%rd702, {%r1788, %r1793};
	setp.lt.s32 	%p24, %r1637, 16;
	selp.b64 	%rd703, 0, %rd702, %p24;
	add.s64 	%rd704, %rd703, %rd701;
	sub.s64 	%rd705, %rd704, %rd689;
	ld.shared.u64 	%rd706, [%r245];
	ld.shared.u64 	%rd707, [%r245+8];
	ld.shared.u64 	%rd708, [%r245+16];
	ld.shared.u64 	%rd709, [%r245+24];
	ld.shared.u64 	%rd710, [%r245+32];
	ld.shared.u64 	%rd711, [%r245+40];
	ld.shared.u64 	%rd712, [%r245+48];
	add.s64 	%rd713, %rd706, %rd705;
	add.s64 	%rd714, %rd707, %rd713;
	add.s64 	%rd715, %rd708, %rd714;
	add.s64 	%rd716, %rd709, %rd715;
	add.s64 	%rd717, %rd710, %rd716;
	add.s64 	%rd718, %rd711, %rd717;
	add.s64 	%rd719, %rd712, %rd718;
	st.shared.u64 	[%r245], %rd705;
	st.shared.u64 	[%r245+8], %rd713;
	st.shared.u64 	[%r245+16], %rd714;
	st.shared.u64 	[%r245+24], %rd715;
	st.shared.u64 	[%r245+32], %rd716;
	st.shared.u64 	[%r245+40], %rd717;
	st.shared.u64 	[%r245+48], %rd718;
	st.shared.u64 	[%r245+56], %rd719;
$L__BB12_128:
	setp.gt.u32 	%p25, %r1638, 63;
	bar.sync 	0;
	ld.shared.u64 	%rd1711, [%r244];
	bar.sync 	0;
	setp.eq.s64 	%p26, %rd1711, 0;
	setp.eq.s64 	%p27, %rd1711, %rd2;
	or.pred  	%p28, %p26, %p27;
	or.pred  	%p30, %p25, %p28;
	selp.u32 	%r1799, 1, 0, %p30;
	{ 
	.reg .pred 	%p1; 
	.reg .pred 	%p2; 
	setp.ne.u32 	%p1, %r1799, 0; 
	bar.red.and.pred 	%p2, 0, %p1; 
	selp.u32 	%r1800, 1, 0, %p2; 
	}
	setp.ne.s32 	%p31, %r1800, 0;
	@%p31 bra 	$L__BB12_246;
	mov.b64 	%rd1709, 0;
	cvt.u64.u32 	%rd724, %r1075;
	add.s32 	%r1980, %r234, %r1076;
	mad.lo.s32 	%r1981, %r1075, 84, %r1980;
$L__BB12_130:
	.pragma "nounroll";
	ld.param.u64 	%rd1664, [_ZN3cub18CUB_300001_SM_10006detail14segmented_sort30DeviceSegmentedSortKernelLargeILNS0_9SortOrderE0ENS2_10policy_hubIjNS0_8NullTypeEE9Policy860EjS6_PjS9_lEEvPKjPKT1_PSC_NS1_20device_double_bufferISC_EEPKT2_PSI_NSG_ISI_EET3_T4__param_1];
	setp.ne.s32 	%p80, %r1637, 31;
	add.s64 	%rd725, %rd1709, %rd724;
	cvta.to.global.u64 	%rd726, %rd1664;
	add.s64 	%rd728, %rd726, %rd222;
	shl.b64 	%rd729, %rd725, 2;
	add.s64 	%rd86, %rd728, %rd729;
	ld.global.u32 	%r1954, [%rd86];
	ld.global.u32 	%r1955, [%rd86+1024];
	ld.global.u32 	%r1956, [%rd86+2048];
	ld.global.u32 	%r1957, [%rd86+3072];
	ld.global.u32 	%r1958, [%rd86+4096];
	ld.global.u32 	%r1959, [%rd86+5120];
	ld.global.u32 	%r1960, [%rd86+6144];
	ld.global.u32 	%r1961, [%rd86+7168];
	ld.global.u32 	%r1962, [%rd86+8192];
	ld.global.u32 	%r1963, [%rd86+9216];
	ld.global.u32 	%r1964, [%rd86+10240];
	ld.global.u32 	%r1965, [%rd86+11264];
	ld.global.u32 	%r1966, [%rd86+12288];
	ld.global.u32 	%r1967, [%rd86+13312];
	ld.global.u32 	%r1968, [%rd86+14336];
	ld.global.u32 	%r1969, [%rd86+15360];
	ld.global.u32 	%r1970, [%rd86+16384];
	ld.global.u32 	%r1971, [%rd86+17408];
	ld.global.u32 	%r1972, [%rd86+18432];
	ld.global.u32 	%r1973, [%rd86+19456];
	ld.global.u32 	%r1974, [%rd86+20480];
	ld.global.u32 	%r1975, [%rd86+21504];
	ld.global.u32 	%r1976, [%rd86+22528];
	st.shared.u32 	[%r234], %r1954;
	st.shared.u32 	[%r234+1024], %r1955;
	st.shared.u32 	[%r234+2048], %r1956;
	st.shared.u32 	[%r234+3072], %r1957;
	st.shared.u32 	[%r234+4096], %r1958;
	st.shared.u32 	[%r234+5120], %r1959;
	st.shared.u32 	[%r234+6144], %r1960;
	st.shared.u32 	[%r234+7168], %r1961;
	st.shared.u32 	[%r234+8192], %r1962;
	st.shared.u32 	[%r234+9216], %r1963;
	st.shared.u32 	[%r234+10240], %r1964;
	st.shared.u32 	[%r234+11264], %r1965;
	st.shared.u32 	[%r234+12288], %r1966;
	st.shared.u32 	[%r234+13312], %r1967;
	st.shared.u32 	[%r234+14336], %r1968;
	st.shared.u32 	[%r234+15360], %r1969;
	st.shared.u32 	[%r234+16384], %r1970;
	st.shared.u32 	[%r234+17408], %r1971;
	st.shared.u32 	[%r234+18432], %r1972;
	st.shared.u32 	[%r234+19456], %r1973;
	st.shared.u32 	[%r234+20480], %r1974;
	st.shared.u32 	[%r234+21504], %r1975;
	st.shared.u32 	[%r234+22528], %r1976;
	bar.sync 	0;
	ld.shared.u32 	%r318, [%r1981];
	ld.shared.u32 	%r319, [%r1981+4];
	ld.shared.u32 	%r320, [%r1981+8];
	ld.shared.u32 	%r321, [%r1981+12];
	ld.shared.u32 	%r322, [%r1981+16];
	ld.shared.u32 	%r323, [%r1981+20];
	ld.shared.u32 	%r324, [%r1981+24];
	ld.shared.u32 	%r325, [%r1981+28];
	ld.shared.u32 	%r326, [%r1981+32];
	ld.shared.u32 	%r327, [%r1981+36];
	ld.shared.u32 	%r328, [%r1981+40];
	ld.shared.u32 	%r329, [%r1981+44];
	ld.shared.u32 	%r330, [%r1981+48];
	ld.shared.u32 	%r331, [%r1981+52];
	ld.shared.u32 	%r332, [%r1981+56];
	ld.shared.u32 	%r333, [%r1981+60];
	ld.shared.u32 	%r334, [%r1981+64];
	ld.shared.u32 	%r335, [%r1981+68];
	ld.shared.u32 	%r336, [%r1981+72];
	ld.shared.u32 	%r337, [%r1981+76];
	ld.shared.u32 	%r338, [%r1981+80];
	ld.shared.u32 	%r339, [%r1981+84];
	ld.shared.u32 	%r340, [%r1981+88];
	bar.sync 	0;
	mov.b32 	%r1950, 0;
	st.shared.u32 	[%r234], %r1950;
	st.shared.u32 	[%r234+1024], %r1950;
	st.shared.u32 	[%r234+2048], %r1950;
	st.shared.u32 	[%r234+3072], %r1950;
	st.shared.u32 	[%r234+4096], %r1950;
	st.shared.u32 	[%r234+5120], %r1950;
	st.shared.u32 	[%r234+6144], %r1950;
	st.shared.u32 	[%r234+7168], %r1950;
	st.shared.u32 	[%r234+8192], %r1950;
	st.shared.u32 	[%r234+9216], %r1950;
	st.shared.u32 	[%r234+10240], %r1950;
	st.shared.u32 	[%r234+11264], %r1950;
	st.shared.u32 	[%r234+12288], %r1950;
	st.shared.u32 	[%r234+13312], %r1950;
	st.shared.u32 	[%r234+14336], %r1950;
	st.shared.u32 	[%r234+15360], %r1950;
	st.shared.u32 	[%r234+16384], %r1950;
	st.shared.u32 	[%r234+17408], %r1950;
	st.shared.u32 	[%r234+18432], %r1950;
	st.shared.u32 	[%r234+19456], %r1950;
	st.shared.u32 	[%r234+20480], %r1950;
	st.shared.u32 	[%r234+21504], %r1950;
	st.shared.u32 	[%r234+22528], %r1950;
	st.shared.u32 	[%r234+23552], %r1950;
	st.shared.u32 	[%r234+24576], %r1950;
	st.shared.u32 	[%r234+25600], %r1950;
	st.shared.u32 	[%r234+26624], %r1950;
	st.shared.u32 	[%r234+27648], %r1950;
	st.shared.u32 	[%r234+28672], %r1950;
	st.shared.u32 	[%r234+29696], %r1950;
	st.shared.u32 	[%r234+30720], %r1950;
	st.shared.u32 	[%r234+31744], %r1950;
	st.shared.u32 	[%r234+32768], %r1950;
	mov.b32 	%r1853, 6;
	// begin inline asm
	bmsk.clamp.b32 %r1851, %r1950, %r1853;
	// end inline asm
	// begin inline asm
	shr.b32 %r1854, %r318, %r1950;
	// end inline asm
	and.b32  	%r1982, %r1851, %r1854;
	shl.b32 	%r1983, %r1982, 10;
	and.b32  	%r1984, %r1983, 31744;
	add.s32 	%r1985, %r234, %r1984;
	shr.u32 	%r1986, %r1982, 4;
	and.b32  	%r1987, %r1986, 268435454;
	add.s32 	%r342, %r1985, %r1987;
	ld.shared.u16 	%rs24, [%r342];
	add.s16 	%rs218, %rs24, 1;
	st.shared.u16 	[%r342], %rs218;
	// begin inline asm
	shr.b32 %r1857, %r319, %r1950;
	// end inline asm
	and.b32  	%r1988, %r1851, %r1857;
	shl.b32 	%r1989, %r1988, 10;
	and.b32  	%r1990, %r1989, 31744;
	add.s32 	%r1991, %r234, %r1990;
	shr.u32 	%r1992, %r1988, 4;
	and.b32  	%r1993, %r1992, 268435454;
	add.s32 	%r343, %r1991, %r1993;
	ld.shared.u16 	%rs25, [%r343];
	add.s16 	%rs219, %rs25, 1;
	st.shared.u16 	[%r343], %rs219;
	// begin inline asm
	shr.b32 %r1860, %r320, %r1950;
	// end inline asm
	and.b32  	%r1994, %r1851, %r1860;
	shl.b32 	%r1995, %r1994, 10;
	and.b32  	%r1996, %r1995, 31744;
	add.s32 	%r1997, %r234, %r1996;
	shr.u32 	%r1998, %r1994, 4;
	and.b32  	%r1999, %r1998, 268435454;
	add.s32 	%r344, %r1997, %r1999;
	ld.shared.u16 	%rs26, [%r344];
	add.s16 	%rs220, %rs26, 1;
	st.shared.u16 	[%r344], %rs220;
	// begin inline asm
	shr.b32 %r1863, %r321, %r1950;
	// end inline asm
	and.b32  	%r2000, %r1851, %r1863;
	shl.b32 	%r2001, %r2000, 10;
	and.b32  	%r2002, %r2001, 31744;
	add.s32 	%r2003, %r234, %r2002;
	shr.u32 	%r2004, %r2000, 4;
	and.b32  	%r2005, %r2004, 268435454;
	add.s32 	%r345, %r2003, %r2005;
	ld.shared.u16 	%rs27, [%r345];
	add.s16 	%rs221, %rs27, 1;
	st.shared.u16 	[%r345], %rs221;
	// begin inline asm
	shr.b32 %r1866, %r322, %r1950;
	// end inline asm
	and.b32  	%r2006, %r1851, %r1866;
	shl.b32 	%r2007, %r2006, 10;
	and.b32  	%r2008, %r2007, 31744;
	add.s32 	%r2009, %r234, %r2008;
	shr.u32 	%r2010, %r2006, 4;
	and.b32  	%r2011, %r2010, 268435454;
	add.s32 	%r346, %r2009, %r2011;
	ld.shared.u16 	%rs28, [%r346];
	add.s16 	%rs222, %rs28, 1;
	st.shared.u16 	[%r346], %rs222;
	// begin inline asm
	shr.b32 %r1869, %r323, %r1950;
	// end inline asm
	and.b32  	%r2012, %r1851, %r1869;
	shl.b32 	%r2013, %r2012, 10;
	and.b32  	%r2014, %r2013, 31744;
	add.s32 	%r2015, %r234, %r2014;
	shr.u32 	%r2016, %r2012, 4;
	and.b32  	%r2017, %r2016, 268435454;
	add.s32 	%r347, %r2015, %r2017;
	ld.shared.u16 	%rs29, [%r347];
	add.s16 	%rs223, %rs29, 1;
	st.shared.u16 	[%r347], %rs223;
	// begin inline asm
	shr.b32 %r1872, %r324, %r1950;
	// end inline asm
	and.b32  	%r2018, %r1851, %r1872;
	shl.b32 	%r2019, %r2018, 10;
	and.b32  	%r2020, %r2019, 31744;
	add.s32 	%r2021, %r234, %r2020;
	shr.u32 	%r2022, %r2018, 4;
	and.b32  	%r2023, %r2022, 268435454;
	add.s32 	%r348, %r2021, %r2023;
	ld.shared.u16 	%rs30, [%r348];
	add.s16 	%rs224, %rs30, 1;
	st.shared.u16 	[%r348], %rs224;
	// begin inline asm
	shr.b32 %r1875, %r325, %r1950;
	// end inline asm
	and.b32  	%r2024, %r1851, %r1875;
	shl.b32 	%r2025, %r2024, 10;
	and.b32  	%r2026, %r2025, 31744;
	add.s32 	%r2027, %r234, %r2026;
	shr.u32 	%r2028, %r2024, 4;
	and.b32  	%r2029, %r2028, 268435454;
	add.s32 	%r349, %r2027, %r2029;
	ld.shared.u16 	%rs31, [%r349];
	add.s16 	%rs225, %rs31, 1;
	st.shared.u16 	[%r349], %rs225;
	// begin inline asm
	shr.b32 %r1878, %r326, %r1950;
	// end inline asm
	and.b32  	%r2030, %r1851, %r1878;
	shl.b32 	%r2031, %r2030, 10;
	and.b32  	%r2032, %r2031, 31744;
	add.s32 	%r2033, %r234, %r2032;
	shr.u32 	%r2034, %r2030, 4;
	and.b32  	%r2035, %r2034, 268435454;
	add.s32 	%r350, %r2033, %r2035;
	ld.shared.u16 	%rs32, [%r350];
	add.s16 	%rs226, %rs32, 1;
	st.shared.u16 	[%r350], %rs226;
	// begin inline asm
	shr.b32 %r1881, %r327, %r1950;
	// end inline asm
	and.b32  	%r2036, %r1851, %r1881;
	shl.b32 	%r2037, %r2036, 10;
	and.b32  	%r2038, %r2037, 31744;
	add.s32 	%r2039, %r234, %r2038;
	shr.u32 	%r2040, %r2036, 4;
	and.b32  	%r2041, %r2040, 268435454;
	add.s32 	%r351, %r2039, %r2041;
	ld.shared.u16 	%rs33, [%r351];
	add.s16 	%rs227, %rs33, 1;
	st.shared.u16 	[%r351], %rs227;
	// begin inline asm
	shr.b32 %r1884, %r328, %r1950;
	// end inline asm
	and.b32  	%r2042, %r1851, %r1884;
	shl.b32 	%r2043, %r2042, 10;
	and.b32  	%r2044, %r2043, 31744;
	add.s32 	%r2045, %r234, %r2044;
	shr.u32 	%r2046, %r2042, 4;
	and.b32  	%r2047, %r2046, 268435454;
	add.s32 	%r352, %r2045, %r2047;
	ld.shared.u16 	%rs34, [%r352];
	add.s16 	%rs228, %rs34, 1;
	st.shared.u16 	[%r352], %rs228;
	// begin inline asm
	shr.b32 %r1887, %r329, %r1950;
	// end inline asm
	and.b32  	%r2048, %r1851, %r1887;
	shl.b32 	%r2049, %r2048, 10;
	and.b32  	%r2050, %r2049, 31744;
	add.s32 	%r2051, %r234, %r2050;
	shr.u32 	%r2052, %r2048, 4;
	and.b32  	%r2053, %r2052, 268435454;
	add.s32 	%r353, %r2051, %r2053;
	ld.shared.u16 	%rs35, [%r353];
	add.s16 	%rs229, %rs35, 1;
	st.shared.u16 	[%r353], %rs229;
	// begin inline asm
	shr.b32 %r1890, %r330, %r1950;
	// end inline asm
	and.b32  	%r2054, %r1851, %r1890;
	shl.b32 	%r2055, %r2054, 10;
	and.b32  	%r2056, %r2055, 31744;
	add.s32 	%r2057, %r234, %r2056;
	shr.u32 	%r2058, %r2054, 4;
	and.b32  	%r2059, %r2058, 268435454;
	add.s32 	%r354, %r2057, %r2059;
	ld.shared.u16 	%rs36, [%r354];
	add.s16 	%rs230, %rs36, 1;
	st.shared.u16 	[%r354], %rs230;
	// begin inline asm
	shr.b32 %r1893, %r331, %r1950;
	// end inline asm
	and.b32  	%r2060, %r1851, %r1893;
	shl.b32 	%r2061, %r2060, 10;
	and.b32  	%r2062, %r2061, 31744;
	add.s32 	%r2063, %r234, %r2062;
	shr.u32 	%r2064, %r2060, 4;
	and.b32  	%r2065, %r2064, 268435454;
	add.s32 	%r355, %r2063, %r2065;
	ld.shared.u16 	%rs37, [%r355];
	add.s16 	%rs231, %rs37, 1;
	st.shared.u16 	[%r355], %rs231;
	// begin inline asm
	shr.b32 %r1896, %r332, %r1950;
	// end inline asm
	and.b32  	%r2066, %r1851, %r1896;
	shl.b32 	%r2067, %r2066, 10;
	and.b32  	%r2068, %r2067, 31744;
	add.s32 	%r2069, %r234, %r2068;
	shr.u32 	%r2070, %r2066, 4;
	and.b32  	%r2071, %r2070, 268435454;
	add.s32 	%r356, %r2069, %r2071;
	ld.shared.u16 	%rs38, [%r356];
	add.s16 	%rs232, %rs38, 1;
	st.shared.u16 	[%r356], %rs232;
	// begin inline asm
	shr.b32 %r1899, %r333, %r1950;
	// end inline asm
	and.b32  	%r2072, %r1851, %r1899;
	shl.b32 	%r2073, %r2072, 10;
	and.b32  	%r2074, %r2073, 31744;
	add.s32 	%r2075, %r234, %r2074;
	shr.u32 	%r2076, %r2072, 4;
	and.b32  	%r2077, %r2076, 268435454;
	add.s32 	%r357, %r2075, %r2077;
	ld.shared.u16 	%rs39, [%r357];
	add.s16 	%rs233, %rs39, 1;
	st.shared.u16 	[%r357], %rs233;
	// begin inline asm
	shr.b32 %r1902, %r334, %r1950;
	// end inline asm
	and.b32  	%r2078, %r1851, %r1902;
	shl.b32 	%r2079, %r2078, 10;
	and.b32  	%r2080, %r2079, 31744;
	add.s32 	%r2081, %r234, %r2080;
	shr.u32 	%r2082, %r2078, 4;
	and.b32  	%r2083, %r2082, 268435454;
	add.s32 	%r358, %r2081, %r2083;
	ld.shared.u16 	%rs40, [%r358];
	add.s16 	%rs234, %rs40, 1;
	st.shared.u16 	[%r358], %rs234;
	// begin inline asm
	shr.b32 %r1905, %r335, %r1950;
	// end inline asm
	and.b32  	%r2084, %r1851, %r1905;
	shl.b32 	%r2085, %r2084, 10;
	and.b32  	%r2086, %r2085, 31744;
	add.s32 	%r2087, %r234, %r2086;
	shr.u32 	%r2088, %r2084, 4;
	and.b32  	%r2089, %r2088, 268435454;
	add.s32 	%r359, %r2087, %r2089;
	ld.shared.u16 	%rs41, [%r359];
	add.s16 	%rs235, %rs41, 1;
	st.shared.u16 	[%r359], %rs235;
	// begin inline asm
	shr.b32 %r1908, %r336, %r1950;
	// end inline asm
	and.b32  	%r2090, %r1851, %r1908;
	shl.b32 	%r2091, %r2090, 10;
	and.b32  	%r2092, %r2091, 31744;
	add.s32 	%r2093, %r234, %r2092;
	shr.u32 	%r2094, %r2090, 4;
	and.b32  	%r2095, %r2094, 268435454;
	add.s32 	%r360, %r2093, %r2095;
	ld.shared.u16 	%rs42, [%r360];
	add.s16 	%rs236, %rs42, 1;
	st.shared.u16 	[%r360], %rs236;
	// begin inline asm
	shr.b32 %r1911, %r337, %r1950;
	// end inline asm
	and.b32  	%r2096, %r1851, %r1911;
	shl.b32 	%r2097, %r2096, 10;
	and.b32  	%r2098, %r2097, 31744;
	add.s32 	%r2099, %r234, %r2098;
	shr.u32 	%r2100, %r2096, 4;
	and.b32  	%r2101, %r2100, 268435454;
	add.s32 	%r361, %r2099, %r2101;
	ld.shared.u16 	%rs43, [%r361];
	add.s16 	%rs237, %rs43, 1;
	st.shared.u16 	[%r361], %rs237;
	// begin inline asm
	shr.b32 %r1914, %r338, %r1950;
	// end inline asm
	and.b32  	%r2102, %r1851, %r1914;
	shl.b32 	%r2103, %r2102, 10;
	and.b32  	%r2104, %r2103, 31744;
	add.s32 	%r2105, %r234, %r2104;
	shr.u32 	%r2106, %r2102, 4;
	and.b32  	%r2107, %r2106, 268435454;
	add.s32 	%r362, %r2105, %r2107;
	ld.shared.u16 	%rs44, [%r362];
	add.s16 	%rs238, %rs44, 1;
	st.shared.u16 	[%r362], %rs238;
	// begin inline asm
	shr.b32 %r1917, %r339, %r1950;
	// end inline asm
	and.b32  	%r2108, %r1851, %r1917;
	shl.b32 	%r2109, %r2108, 10;
	and.b32  	%r2110, %r2109, 31744;
	add.s32 	%r2111, %r234, %r2110;
	shr.u32 	%r2112, %r2108, 4;
	and.b32  	%r2113, %r2112, 268435454;
	add.s32 	%r363, %r2111, %r2113;
	ld.shared.u16 	%rs45, [%r363];
	add.s16 	%rs239, %rs45, 1;
	st.shared.u16 	[%r363], %rs239;
	// begin inline asm
	shr.b32 %r1920, %r340, %r1950;
	// end inline asm
	and.b32  	%r2114, %r1851, %r1920;
	shl.b32 	%r2115, %r2114, 10;
	and.b32  	%r2116, %r2115, 31744;
	add.s32 	%r2117, %r234, %r2116;
	shr.u32 	%r2118, %r2114, 4;
	and.b32  	%r2119, %r2118, 268435454;
	add.s32 	%r364, %r2117, %r2119;
	ld.shared.u16 	%rs46, [%r364];
	add.s16 	%rs240, %rs46, 1;
	st.shared.u16 	[%r364], %rs240;
	bar.sync 	0;
	mad.lo.s32 	%r2120, %r1075, 124, %r1980;
	ld.shared.u32 	%r365, [%r2120];
	ld.shared.u32 	%r2121, [%r2120+4];
	ld.shared.u32 	%r2122, [%r2120+8];
	ld.shared.u32 	%r2123, [%r2120+12];
	ld.shared.u32 	%r2124, [%r2120+16];
	ld.shared.u32 	%r2125, [%r2120+20];
	ld.shared.u32 	%r2126, [%r2120+24];
	ld.shared.u32 	%r2127, [%r2120+28];
	ld.shared.u32 	%r2128, [%r2120+32];
	ld.shared.u32 	%r2129, [%r2120+36];
	ld.shared.u32 	%r2130, [%r2120+40];
	ld.shared.u32 	%r2131, [%r2120+44];
	ld.shared.u32 	%r2132, [%r2120+48];
	ld.shared.u32 	%r2133, [%r2120+52];
	ld.shared.u32 	%r2134, [%r2120+56];
	ld.shared.u32 	%r2135, [%r2120+60];
	ld.shared.u32 	%r2136, [%r2120+64];
	ld.shared.u32 	%r2137, [%r2120+68];
	ld.shared.u32 	%r2138, [%r2120+72];
	ld.shared.u32 	%r2139, [%r2120+76];
	ld.shared.u32 	%r2140, [%r2120+80];
	ld.shared.u32 	%r2141, [%r2120+84];
	ld.shared.u32 	%r2142, [%r2120+88];
	ld.shared.u32 	%r2143, [%r2120+92];
	ld.shared.u32 	%r2144, [%r2120+96];
	ld.shared.u32 	%r2145, [%r2120+100];
	ld.shared.u32 	%r2146, [%r2120+104];
	ld.shared.u32 	%r2147, [%r2120+108];
	ld.shared.u32 	%r2148, [%r2120+112];
	ld.shared.u32 	%r2149, [%r2120+116];
	ld.shared.u32 	%r2150, [%r2120+120];
	ld.shared.u32 	%r2151, [%r2120+124];
	ld.shared.u32 	%r2152, [%r2120+128];
	add.s32 	%r366, %r2121, %r365;
	add.s32 	%r367, %r2122, %r366;
	add.s32 	%r368, %r2123, %r367;
	add.s32 	%r369, %r2124, %r368;
	add.s32 	%r370, %r2125, %r369;
	add.s32 	%r371, %r2126, %r370;
	add.s32 	%r372, %r2127, %r371;
	add.s32 	%r373, %r2128, %r372;
	add.s32 	%r374, %r2129, %r373;
	add.s32 	%r375, %r2130, %r374;
	add.s32 	%r376, %r2131, %r375;
	add.s32 	%r377, %r2132, %r376;
	add.s32 	%r378, %r2133, %r377;
	add.s32 	%r379, %r2134, %r378;
	add.s32 	%r380, %r2135, %r379;
	add.s32 	%r381, %r2136, %r380;
	add.s32 	%r382, %r2137, %r381;
	add.s32 	%r383, %r2138, %r382;
	add.s32 	%r384, %r2139, %r383;
	add.s32 	%r385, %r2140, %r384;
	add.s32 	%r386, %r2141, %r385;
	add.s32 	%r387, %r2142, %r386;
	add.s32 	%r388, %r2143, %r387;
	add.s32 	%r389, %r2144, %r388;
	add.s32 	%r390, %r2145, %r389;
	add.s32 	%r391, %r2146, %r390;
	add.s32 	%r392, %r2147, %r391;
	add.s32 	%r393, %r2148, %r392;
	add.s32 	%r394, %r2149, %r393;
	add.s32 	%r395, %r2150, %r394;
	add.s32 	%r396, %r2151, %r395;
	add.s32 	%r1927, %r2152, %r396;
	mov.b32 	%r1925, 1;
	mov.b32 	%r1952, -1;
	// begin inline asm
	{  .reg .u32 r0;  .reg .pred p;  shfl.sync.up.b32 r0|p, %r1927, %r1925, %r1950, %r1952;  @p add.u32 r0, r0, %r1927;  mov.u32 %r1923, r0;}
	// end inline asm
	mov.b32 	%r1931, 2;
	// begin inline asm
	{  .reg .u32 r0;  .reg .pred p;  shfl.sync.up.b32 r0|p, %r1923, %r1931, %r1950, %r1952;  @p add.u32 r0, r0, %r1923;  mov.u32 %r1929, r0;}
	// end inline asm
	mov.b32 	%r1937, 4;
	// begin inline asm
	{  .reg .u32 r0;  .reg .pred p;  shfl.sync.up.b32 r0|p, %r1929, %r1937, %r1950, %r1952;  @p add.u32 r0, r0, %r1929;  mov.u32 %r1935, r0;}
	// end inline asm
	mov.b32 	%r1943, 8;
	// begin inline asm
	{  .reg .u32 r0;  .reg .pred p;  shfl.sync.up.b32 r0|p, %r1935, %r1943, %r1950, %r1952;  @p add.u32 r0, r0, %r1935;  mov.u32 %r1941, r0;}
	// end inline asm
	mov.b32 	%r1949, 16;
	// begin inline asm
	{  .reg .u32 r0;  .reg .pred p;  shfl.sync.up.b32 r0|p, %r1941, %r1949, %r1950, %r1952;  @p add.u32 r0, r0, %r1941;  mov.u32 %r1947, r0;}
	// end inline asm
	@%p80 bra 	$L__BB12_132;
	mov.u32 	%r2153, %tid.x;
	shr.u32 	%r2154, %r2153, 3;
	and.b32  	%r2155, %r2154, 124;
	mov.u32 	%r2156, _ZZN3cub18CUB_300001_SM_10006detail14segmented_sort30DeviceSegmentedSortKernelLargeILNS0_9SortOrderE0ENS2_10policy_hubIjNS0_8NullTypeEE9Policy860EjS6_PjS9_lEEvPKjPKT1_PSC_NS1_20device_double_bufferISC_EEPKT2_PSI_NSG_ISI_EET3_T4_E7storage;
	add.s32 	%r2157, %r2156, %r2155;
	st.shared.u32 	[%r2157+33792], %r1947;
$L__BB12_132:
	sub.s32 	%r2158, %r1947, %r1927;
	mov.u32 	%r2159, %tid.x;
	setp.ne.s32 	%p81, %r1637, 0;
	setp.gt.u32 	%p82, %r2159, 31;
	shr.u32 	%r2160, %r2159, 5;
	setp.eq.s32 	%p83, %r2160, 7;
	setp.eq.s32 	%p84, %r2160, 6;
	setp.eq.s32 	%p85, %r2160, 5;
	setp.eq.s32 	%p86, %r2160, 4;
	setp.eq.s32 	%p87, %r2160, 3;
	setp.eq.s32 	%p88, %r2160, 2;
	setp.eq.s32 	%p89, %r2160, 1;
	bar.sync 	0;
	ld.shared.v4.u32 	{%r2161, %r2162, %r2163, %r2164}, [_ZZN3cub18CUB_300001_SM_10006detail14segmented_sort30DeviceSegmentedSortKernelLargeILNS0_9SortOrderE0ENS2_10policy_hubIjNS0_8NullTypeEE9Policy860EjS6_PjS9_lEEvPKjPKT1_PSC_NS1_20device_double_bufferISC_EEPKT2_PSI_NSG_ISI_EET3_T4_E7storage+33792];
	selp.b32 	%r2165, %r2161, %r5957, %p89;
	add.s32 	%r2166, %r2162, %r2161;
	selp.b32 	%r2167, %r2166, %r2165, %p88;
	add.s32 	%r2168, %r2166, %r2163;
	selp.b32 	%r2169, %r2168, %r2167, %p87;
	add.s32 	%r2170, %r2168, %r2164;
	selp.b32 	%r2171, %r2170, %r2169, %p86;
	ld.shared.v4.u32 	{%r2172, %r2173, %r2174, %r2175}, [_ZZN3cub18CUB_300001_SM_10006detail14segmented_sort30DeviceSegmentedSortKernelLargeILNS0_9SortOrderE0ENS2_10policy_hubIjNS0_8NullTypeEE9Policy860EjS6_PjS9_lEEvPKjPKT1_PSC_NS1_20device_double_bufferISC_EEPKT2_PSI_NSG_ISI_EET3_T4_E7storage+33808];
	add.s32 	%r2176, %r2170, %r2172;
	selp.b32 	%r2177, %r2176, %r2171, %p85;
	add.s32 	%r2178, %r2176, %r2173;
	selp.b32 	%r2179, %r2178, %r2177, %p84;
	add.s32 	%r2180, %r2178, %r2174;
	selp.b32 	%r5957, %r2180, %r2179, %p83;
	add.s32 	%r400, %r2180, %r2175;
	selp.b32 	%r2181, %r2158, 0, %p81;
	add.s32 	%r2182, %r5957, %r2181;
	selp.b32 	%r5960, %r2182, %r2158, %p82;
	or.pred  	%p90, %p82, %p81;
	@%p90 bra 	$L__BB12_134;
	shl.b32 	%r5960, %r400, 16;
	st.shared.u32 	[_ZZN3cub18CUB_300001_SM_10006detail14segmented_sort30DeviceSegmentedSortKernelLargeILNS0_9SortOrderE0ENS2_10policy_hubIjNS0_8NullTypeEE9Policy860EjS6_PjS9_lEEvPKjPKT1_PSC_NS1_20device_double_bufferISC_EEPKT2_PSI_NSG_ISI_EET3_T4_E7storage+33832], %r5960;
$L__BB12_134:
	mov.u32 	%r2183, %tid.x;
	cvt.u64.u32 	%rd87, %r2183;
	setp.gt.u32 	%p91, %r2183, 63;
	setp.eq.s32 	%p92, %r2183, 0;
	bar.sync 	0;
	mov.u32 	%r2184, _ZZN3cub18CUB_300001_SM_10006detail14segmented_sort30DeviceSegmentedSortKernelLargeILNS0_9SortOrderE0ENS2_10policy_hubIjNS0_8NullTypeEE9Policy860EjS6_PjS9_lEEvPKjPKT1_PSC_NS1_20device_double_bufferISC_EEPKT2_PSI_NSG_ISI_EET3_T4_E7storage;
	ld.shared.u32 	%r2185, [_ZZN3cub18CUB_300001_SM_10006detail14segmented_sort30DeviceSegmentedSortKernelLargeILNS0_9SortOrderE0ENS2_10policy_hubIjNS0_8NullTypeEE9Policy860EjS6_PjS9_lEEvPKjPKT1_PSC_NS1_20device_double_bufferISC_EEPKT2_PSI_NSG_ISI_EET3_T4_E7storage+33832];
	selp.b32 	%r2186, 0, %r2185, %p92;
	add.s32 	%r2187, %r5960, %r2186;
	add.s32 	%r2188, %r365, %r2187;
	add.s32 	%r2189, %r366, %r2187;
	add.s32 	%r2190, %r367, %r2187;
	add.s32 	%r2191, %r368, %r2187;
	add.s32 	%r2192, %r369, %r2187;
	add.s32 	%r2193, %r370, %r2187;
	add.s32 	%r2194, %r371, %r2187;
	add.s32 	%r2195, %r372, %r2187;
	add.s32 	%r2196, %r373, %r2187;
	add.s32 	%r2197, %r374, %r2187;
	add.s32 	%r2198, %r375, %r2187;
	add.s32 	%r2199, %r376, %r2187;
	add.s32 	%r2200, %r377, %r2187;
	add.s32 	%r2201, %r378, %r2187;
	add.s32 	%r2202, %r379, %r2187;
	add.s32 	%r2203, %r380, %r2187;
	add.s32 	%r2204, %r381, %r2187;
	add.s32 	%r2205, %r382, %r2187;
	add.s32 	%r2206, %r383, %r2187;
	add.s32 	%r2207, %r384, %r2187;
	add.s32 	%r2208, %r385, %r2187;
	add.s32 	%r2209, %r386, %r2187;
	add.s32 	%r2210, %r387, %r2187;
	add.s32 	%r2211, %r388, %r2187;
	add.s32 	%r2212, %r389, %r2187;
	add.s32 	%r2213, %r390, %r2187;
	add.s32 	%r2214, %r391, %r2187;
	add.s32 	%r2215, %r392, %r2187;
	add.s32 	%r2216, %r393, %r2187;
	add.s32 	%r2217, %r394, %r2187;
	add.s32 	%r2218, %r395, %r2187;
	add.s32 	%r2219, %r396, %r2187;
	shl.b32 	%r2220, %r2183, 2;
	add.s32 	%r404, %r2184, %r2220;
	add.s32 	%r405, %r404, %r2220;
	mad.lo.s32 	%r2221, %r2183, 124, %r405;
	st.shared.u32 	[%r2221], %r2187;
	st.shared.u32 	[%r2221+4], %r2188;
	st.shared.u32 	[%r2221+8], %r2189;
	st.shared.u32 	[%r2221+12], %r2190;
	st.shared.u32 	[%r2221+16], %r2191;
	st.shared.u32 	[%r2221+20], %r2192;
	st.shared.u32 	[%r2221+24], %r2193;
	st.shared.u32 	[%r2221+28], %r2194;
	st.shared.u32 	[%r2221+32], %r2195;
	st.shared.u32 	[%r2221+36], %r2196;
	st.shared.u32 	[%r2221+40], %r2197;
	st.shared.u32 	[%r2221+44], %r2198;
	st.shared.u32 	[%r2221+48], %r2199;
	st.shared.u32 	[%r2221+52], %r2200;
	st.shared.u32 	[%r2221+56], %r2201;
	st.shared.u32 	[%r2221+60], %r2202;
	st.shared.u32 	[%r2221+64], %r2203;
	st.shared.u32 	[%r2221+68], %r2204;
	st.shared.u32 	[%r2221+72], %r2205;
	st.shared.u32 	[%r2221+76], %r2206;
	st.shared.u32 	[%r2221+80], %r2207;
	st.shared.u32 	[%r2221+84], %r2208;
	st.shared.u32 	[%r2221+88], %r2209;
	st.shared.u32 	[%r2221+92], %r2210;
	st.shared.u32 	[%r2221+96], %r2211;
	st.shared.u32 	[%r2221+100], %r2212;
	st.shared.u32 	[%r2221+104], %r2213;
	st.shared.u32 	[%r2221+108], %r2214;
	st.shared.u32 	[%r2221+112], %r2215;
	st.shared.u32 	[%r2221+116], %r2216;
	st.shared.u32 	[%r2221+120], %r2217;
	st.shared.u32 	[%r2221+124], %r2218;
	st.shared.u32 	[%r2221+128], %r2219;
	bar.sync 	0;
	cvt.u32.u16 	%r2222, %rs24;
	ld.shared.u16 	%r2223, [%r342];
	add.s32 	%r406, %r2223, %r2222;
	cvt.u32.u16 	%r2224, %rs25;
	ld.shared.u16 	%r2225, [%r343];
	add.s32 	%r407, %r2225, %r2224;
	cvt.u32.u16 	%r2226, %rs26;
	ld.shared.u16 	%r2227, [%r344];
	add.s32 	%r408, %r2227, %r2226;
	cvt.u32.u16 	%r2228, %rs27;
	ld.shared.u16 	%r2229, [%r345];
	add.s32 	%r409, %r2229, %r2228;
	cvt.u32.u16 	%r2230, %rs28;
	ld.shared.u16 	%r2231, [%r346];
	add.s32 	%r410, %r2231, %r2230;
	cvt.u32.u16 	%r2232, %rs29;
	ld.shared.u16 	%r2233, [%r347];
	add.s32 	%r411, %r2233, %r2232;
	cvt.u32.u16 	%r2234, %rs30;
	ld.shared.u16 	%r2235, [%r348];
	add.s32 	%r412, %r2235, %r2234;
	cvt.u32.u16 	%r2236, %rs31;
	ld.shared.u16 	%r2237, [%r349];
	add.s32 	%r413, %r2237, %r2236;
	cvt.u32.u16 	%r2238, %rs32;
	ld.shared.u16 	%r2239, [%r350];
	add.s32 	%r414, %r2239, %r2238;
	cvt.u32.u16 	%r2240, %rs33;
	ld.shared.u16 	%r2241, [%r351];
	add.s32 	%r415, %r2241, %r2240;
	cvt.u32.u16 	%r2242, %rs34;
	ld.shared.u16 	%r2243, [%r352];
	add.s32 	%r416, %r2243, %r2242;
	cvt.u32.u16 	%r2244, %rs35;
	ld.shared.u16 	%r2245, [%r353];
	add.s32 	%r417, %r2245, %r2244;
	cvt.u32.u16 	%r2246, %rs36;
	ld.shared.u16 	%r2247, [%r354];
	add.s32 	%r418, %r2247, %r2246;
	cvt.u32.u16 	%r2248, %rs37;
	ld.shared.u16 	%r2249, [%r355];
	add.s32 	%r419, %r2249, %r2248;
	cvt.u32.u16 	%r2250, %rs38;
	ld.shared.u16 	%r2251, [%r356];
	add.s32 	%r420, %r2251, %r2250;
	cvt.u32.u16 	%r2252, %rs39;
	ld.shared.u16 	%r2253, [%r357];
	add.s32 	%r421, %r2253, %r2252;
	cvt.u32.u16 	%r2254, %rs40;
	ld.shared.u16 	%r2255, [%r358];
	add.s32 	%r422, %r2255, %r2254;
	cvt.u32.u16 	%r2256, %rs41;
	ld.shared.u16 	%r2257, [%r359];
	add.s32 	%r423, %r2257, %r2256;
	cvt.u32.u16 	%r2258, %rs42;
	ld.shared.u16 	%r2259, [%r360];
	add.s32 	%r424, %r2259, %r2258;
	cvt.u32.u16 	%r2260, %rs43;
	ld.shared.u16 	%r2261, [%r361];
	add.s32 	%r425, %r2261, %r2260;
	cvt.u32.u16 	%r2262, %rs44;
	ld.shared.u16 	%r2263, [%r362];
	add.s32 	%r426, %r2263, %r2262;
	cvt.u32.u16 	%r2264, %rs45;
	ld.shared.u16 	%r2265, [%r363];
	add.s32 	%r427, %r2265, %r2264;
	cvt.u32.u16 	%r2266, %rs46;
	ld.shared.u16 	%r2267, [%r364];
	add.s32 	%r428, %r2267, %r2266;
	@%p91 bra 	$L__BB12_136;
	cvt.u32.u64 	%r2268, %rd87;
	shl.b32 	%r2269, %r2268, 10;
	and.b32  	%r2270, %r2269, 31744;
	add.s32 	%r2272, %r2184, %r2270;
	shr.u32 	%r2273, %r2268, 4;
	and.b32  	%r2274, %r2273, 62;
	add.s32 	%r2275, %r2272, %r2274;
	ld.shared.u16 	%r5961, [%r2275];
$L__BB12_136:
	cvt.u32.u64 	%r2276, %rd87;
	setp.gt.u32 	%p93, %r2276, 63;
	bar.sync 	0;
	@%p93 bra 	$L__BB12_138;
	cvt.s64.s32 	%rd730, %r5961;
	st.shared.u64 	[%r405], %rd730;
	mov.b32 	%r5962, 5888;
$L__BB12_138:
	setp.gt.u32 	%p94, %r2276, 62;
	bar.sync 	0;
	@%p94 bra 	$L__BB12_140;
	ld.shared.u32 	%r5962, [%r405+8];
$L__BB12_140:
	setp.gt.u32 	%p95, %r2276, 63;
	bar.sync 	0;
	@%p95 bra 	$L__BB12_142;
	cvt.s64.s32 	%rd731, %r5961;
	sub.s64 	%rd732, %rd1711, %rd731;
	st.shared.u64 	[%r405+23552], %rd732;
	cvt.s64.s32 	%rd733, %r5962;
	add.s64 	%rd1711, %rd732, %rd733;
$L__BB12_142:
	bar.sync 	0;
	shl.b32 	%r2349, %r406, 2;
	add.s32 	%r2351, %r2184, %r2349;
	st.shared.u32 	[%r2351], %r318;
	shl.b32 	%r2352, %r407, 2;
	add.s32 	%r2353, %r2184, %r2352;
	st.shared.u32 	[%r2353], %r319;
	shl.b32 	%r2354, %r408, 2;
	add.s32 	%r2355, %r2184, %r2354;
	st.shared.u32 	[%r2355], %r320;
	shl.b32 	%r2356, %r409, 2;
	add.s32 	%r2357, %r2184, %r2356;
	st.shared.u32 	[%r2357], %r321;
	shl.b32 	%r2358, %r410, 2;
	add.s32 	%r2359, %r2184, %r2358;
	st.shared.u32 	[%r2359], %r322;
	shl.b32 	%r2360, %r411, 2;
	add.s32 	%r2361, %r2184, %r2360;
	st.shared.u32 	[%r2361], %r323;
	shl.b32 	%r2362, %r412, 2;
	add.s32 	%r2363, %r2184, %r2362;
	st.shared.u32 	[%r2363], %r324;
	shl.b32 	%r2364, %r413, 2;
	add.s32 	%r2365, %r2184, %r2364;
	st.shared.u32 	[%r2365], %r325;
	shl.b32 	%r2366, %r414, 2;
	add.s32 	%r2367, %r2184, %r2366;
	st.shared.u32 	[%r2367], %r326;
	shl.b32 	%r2368, %r415, 2;
	add.s32 	%r2369, %r2184, %r2368;
	st.shared.u32 	[%r2369], %r327;
	shl.b32 	%r2370, %r416, 2;
	add.s32 	%r2371, %r2184, %r2370;
	st.shared.u32 	[%r2371], %r328;
	shl.b32 	%r2372, %r417, 2;
	add.s32 	%r2373, %r2184, %r2372;
	st.shared.u32 	[%r2373], %r329;
	shl.b32 	%r2374, %r418, 2;
	add.s32 	%r2375, %r2184, %r2374;
	st.shared.u32 	[%r2375], %r330;
	shl.b32 	%r2376, %r419, 2;
	add.s32 	%r2377, %r2184, %r2376;
	st.shared.u32 	[%r2377], %r331;
	shl.b32 	%r2378, %r420, 2;
	add.s32 	%r2379, %r2184, %r2378;
	st.shared.u32 	[%r2379], %r332;
	shl.b32 	%r2380, %r421, 2;
	add.s32 	%r2381, %r2184, %r2380;
	st.shared.u32 	[%r2381], %r333;
	shl.b32 	%r2382, %r422, 2;
	add.s32 	%r2383, %r2184, %r2382;
	st.shared.u32 	[%r2383], %r334;
	shl.b32 	%r2384, %r423, 2;
	add.s32 	%r2385, %r2184, %r2384;
	st.shared.u32 	[%r2385], %r335;
	shl.b32 	%r2386, %r424, 2;
	add.s32 	%r2387, %r2184, %r2386;
	st.shared.u32 	[%r2387], %r336;
	shl.b32 	%r2388, %r425, 2;
	add.s32 	%r2389, %r2184, %r2388;
	st.shared.u32 	[%r2389], %r337;
	shl.b32 	%r2390, %r426, 2;
	add.s32 	%r2391, %r2184, %r2390;
	st.shared.u32 	[%r2391], %r338;
	shl.b32 	%r2392, %r427, 2;
	add.s32 	%r2393, %r2184, %r2392;
	st.shared.u32 	[%r2393], %r339;
	shl.b32 	%r2394, %r428, 2;
	add.s32 	%r2395, %r2184, %r2394;
	st.shared.u32 	[%r2395], %r340;
	bar.sync 	0;
	ld.shared.u32 	%r2281, [%r404];
	mov.b32 	%r2348, 0;
	// begin inline asm
	shr.b32 %r2280, %r2281, %r2348;
	// end inline asm
	and.b32  	%r2396, %r1851, %r2280;
	shl.b32 	%r2397, %r2396, 3;
	add.s32 	%r2398, %r2184, 23552;
	add.s32 	%r2399, %r2398, %r2397;
	ld.shared.u64 	%rd734, [%r2399];
	add.s64 	%rd735, %rd734, %rd87;
	cvta.to.global.u64 	%rd736, %rd207;
	mul.wide.u32 	%rd737, %r1, 4;
	add.s64 	%rd738, %rd736, %rd737;
	shl.b64 	%rd739, %rd735, 2;
	add.s64 	%rd740, %rd738, %rd739;
	st.global.u32 	[%rd740], %r2281;
	ld.shared.u32 	%r2284, [%r404+1024];
	// begin inline asm
	shr.b32 %r2283, %r2284, %r2348;
	// end inline asm
	and.b32  	%r2400, %r1851, %r2283;
	shl.b32 	%r2401, %r2400, 3;
	add.s32 	%r2402, %r2398, %r2401;
	ld.shared.u64 	%rd741, [%r2402];
	add.s64 	%rd742, %rd741, %rd87;
	shl.b64 	%rd743, %rd742, 2;
	add.s64 	%rd744, %rd738, %rd743;
	st.global.u32 	[%rd744+1024], %r2284;
	ld.shared.u32 	%r2287, [%r404+2048];
	// begin inline asm
	shr.b32 %r2286, %r2287, %r2348;
	// end inline asm
	and.b32  	%r2403, %r1851, %r2286;
	shl.b32 	%r2404, %r2403, 3;
	add.s32 	%r2405, %r2398, %r2404;
	ld.shared.u64 	%rd745, [%r2405];
	add.s64 	%rd746, %rd745, %rd87;
	shl.b64 	%rd747, %rd746, 2;
	add.s64 	%rd748, %rd738, %rd747;
	st.global.u32 	[%rd748+2048], %r2287;
	ld.shared.u32 	%r2290, [%r404+3072];
	// begin inline asm
	shr.b32 %r2289, %r2290, %r2348;
	// end inline asm
	and.b32  	%r2406, %r1851, %r2289;
	shl.b32 	%r2407, %r2406, 3;
	add.s32 	%r2408, %r2398, %r2407;
	ld.shared.u64 	%rd749, [%r2408];
	add.s64 	%rd750, %rd749, %rd87;
	shl.b64 	%rd751, %rd750, 2;
	add.s64 	%rd752, %rd738, %rd751;
	st.global.u32 	[%rd752+3072], %r2290;
	ld.shared.u32 	%r2293, [%r404+4096];
	// begin inline asm
	shr.b32 %r2292, %r2293, %r2348;
	// end inline asm
	and.b32  	%r2409, %r1851, %r2292;
	shl.b32 	%r2410, %r2409, 3;
	add.s32 	%r2411, %r2398, %r2410;
	ld.shared.u64 	%rd753, [%r2411];
	add.s64 	%rd754, %rd753, %rd87;
	shl.b64 	%rd755, %rd754, 2;
	add.s64 	%rd756, %rd738, %rd755;
	st.global.u32 	[%rd756+4096], %r2293;
	ld.shared.u32 	%r2296, [%r404+5120];
	// begin inline asm
	shr.b32 %r2295, %r2296, %r2348;
	// end inline asm
	and.b32  	%r2412, %r1851, %r2295;
	shl.b32 	%r2413, %r2412, 3;
	add.s32 	%r2414, %r2398, %r2413;
	ld.shared.u64 	%rd757, [%r2414];
	add.s64 	%rd758, %rd757, %rd87;
	shl.b64 	%rd759, %rd758, 2;
	add.s64 	%rd760, %rd738, %rd759;
	st.global.u32 	[%rd760+5120], %r2296;
	ld.shared.u32 	%r2299, [%r404+6144];
	// begin inline asm
	shr.b32 %r2298, %r2299, %r2348;
	// end inline asm
	and.b32  	%r2415, %r1851, %r2298;
	shl.b32 	%r2416, %r2415, 3;
	add.s32 	%r2417, %r2398, %r2416;
	ld.shared.u64 	%rd761, [%r2417];
	add.s64 	%rd762, %rd761, %rd87;
	shl.b64 	%rd763, %rd762, 2;
	add.s64 	%rd764, %rd738, %rd763;
	st.global.u32 	[%rd764+6144], %r2299;
	ld.shared.u32 	%r2302, [%r404+7168];
	// begin inline asm
	shr.b32 %r2301, %r2302, %r2348;
	// end inline asm
	and.b32  	%r2418, %r1851, %r2301;
	shl.b32 	%r2419, %r2418, 3;
	add.s32 	%r2420, %r2398, %r2419;
	ld.shared.u64 	%rd765, [%r2420];
	add.s64 	%rd766, %rd765, %rd87;
	shl.b64 	%rd767, %rd766, 2;
	add.s64 	%rd768, %rd738, %rd767;
	st.global.u32 	[%rd768+7168], %r2302;
	ld.shared.u32 	%r2305, [%r404+8192];
	// begin inline asm
	shr.b32 %r2304, %r2305, %r2348;
	// end inline asm
	and.b32  	%r2421, %r1851, %r2304;
	shl.b32 	%r2422, %r2421, 3;
	add.s32 	%r2423, %r2398, %r2422;
	ld.shared.u64 	%rd769, [%r2423];
	add.s64 	%rd770, %rd769, %rd87;
	shl.b64 	%rd771, %rd770, 2;
	add.s64 	%rd772, %rd738, %rd771;
	st.global.u32 	[%rd772+8192], %r2305;
	ld.shared.u32 	%r2308, [%r404+9216];
	// begin inline asm
	shr.b32 %r2307, %r2308, %r2348;
	// end inline asm
	and.b32  	%r2424, %r1851, %r2307;
	shl.b32 	%r2425, %r2424, 3;
	add.s32 	%r2426, %r2398, %r2425;
	ld.shared.u64 	%rd773, [%r2426];
	add.s64 	%rd774, %rd773, %rd87;
	shl.b64 	%rd775, %rd774, 2;
	add.s64 	%rd776, %rd738, %rd775;
	st.global.u32 	[%rd776+9216], %r2308;
	ld.shared.u32 	%r2311, [%r404+10240];
	// begin inline asm
	shr.b32 %r2310, %r2311, %r2348;
	// end inline asm
	and.b32  	%r2427, %r1851, %r2310;
	shl.b32 	%r2428, %r2427, 3;
	add.s32 	%r2429, %r2398, %r2428;
	ld.shared.u64 	%rd777, [%r2429];
	add.s64 	%rd778, %rd777, %rd87;
	shl.b64 	%rd779, %rd778, 2;
	add.s64 	%rd780, %rd738, %rd779;
	st.global.u32 	[%rd780+10240], %r2311;
	ld.shared.u32 	%r2314, [%r404+11264];
	// begin inline asm
	shr.b32 %r2313, %r2314, %r2348;
	// end inline asm
	and.b32  	%r2430, %r1851, %r2313;
	shl.b32 	%r2431, %r2430, 3;
	add.s32 	%r2432, %r2398, %r2431;
	ld.shared.u64 	%rd781, [%r2432];
	add.s64 	%rd782, %rd781, %rd87;
	shl.b64 	%rd783, %rd782, 2;
	add.s64 	%rd784, %rd738, %rd783;
	st.global.u32 	[%rd784+11264], %r2314;
	ld.shared.u32 	%r2317, [%r404+12288];
	// begin inline asm
	shr.b32 %r2316, %r2317, %r2348;
	// end inline asm
	and.b32  	%r2433, %r1851, %r2316;
	shl.b32 	%r2434, %r2433, 3;
	add.s32 	%r2435, %r2398, %r2434;
	ld.shared.u64 	%rd785, [%r2435];
	add.s64 	%rd786, %rd785, %rd87;
	shl.b64 	%rd787, %rd786, 2;
	add.s64 	%rd788, %rd738, %rd787;
	st.global.u32 	[%rd788+12288], %r2317;
	ld.shared.u32 	%r2320, [%r404+13312];
	// begin inline asm
	shr.b32 %r2319, %r2320, %r2348;
	// end inline asm
	and.b32  	%r2436, %r1851, %r2319;
	shl.b32 	%r2437, %r2436, 3;
	add.s32 	%r2438, %r2398, %r2437;
	ld.shared.u64 	%rd789, [%r2438];
	add.s64 	%rd790, %rd789, %rd87;
	shl.b64 	%rd791, %rd790, 2;
	add.s64 	%rd792, %rd738, %rd791;
	st.global.u32 	[%rd792+13312], %r2320;
	ld.shared.u32 	%r2323, [%r404+14336];
	// begin inline asm
	shr.b32 %r2322, %r2323, %r2348;
	// end inline asm
	and.b32  	%r2439, %r1851, %r2322;
	shl.b32 	%r2440, %r2439, 3;
	add.s32 	%r2441, %r2398, %r2440;
	ld.shared.u64 	%rd793, [%r2441];
	add.s64 	%rd794, %rd793, %rd87;
	shl.b64 	%rd795, %rd794, 2;
	add.s64 	%rd796, %rd738, %rd795;
	st.global.u32 	[%rd796+14336], %r2323;
	ld.shared.u32 	%r2326, [%r404+15360];
	// begin inline asm
	shr.b32 %r2325, %r2326, %r2348;
	// end inline asm
	and.b32  	%r2442, %r1851, %r2325;
	shl.b32 	%r2443, %r2442, 3;
	add.s32 	%r2444, %r2398, %r2443;
	ld.shared.u64 	%rd797, [%r2444];
	add.s64 	%rd798, %rd797, %rd87;
	shl.b64 	%rd799, %rd798, 2;
	add.s64 	%rd800, %rd738, %rd799;
	st.global.u32 	[%rd800+15360], %r2326;
	ld.shared.u32 	%r2329, [%r404+16384];
	// begin inline asm
	shr.b32 %r2328, %r2329, %r2348;
	// end inline asm
	and.b32  	%r2445, %r1851, %r2328;
	shl.b32 	%r2446, %r2445, 3;
	add.s32 	%r2447, %r2398, %r2446;
	ld.shared.u64 	%rd801, [%r2447];
	add.s64 	%rd802, %rd801, %rd87;
	shl.b64 	%rd803, %rd802, 2;
	add.s64 	%rd804, %rd738, %rd803;
	st.global.u32 	[%rd804+16384], %r2329;
	ld.shared.u32 	%r2332, [%r404+17408];
	// begin inline asm
	shr.b32 %r2331, %r2332, %r2348;
	// end inline asm
	and.b32  	%r2448, %r1851, %r2331;
	shl.b32 	%r2449, %r2448, 3;
	add.s32 	%r2450, %r2398, %r2449;
	ld.shared.u64 	%rd805, [%r2450];
	add.s64 	%rd806, %rd805, %rd87;
	shl.b64 	%rd807, %rd806, 2;
	add.s64 	%rd808, %rd738, %rd807;
	st.global.u32 	[%rd808+17408], %r2332;
	ld.shared.u32 	%r2335, [%r404+18432];
	// begin inline asm
	shr.b32 %r2334, %r2335, %r2348;
	// end inline asm
	and.b32  	%r2451, %r1851, %r2334;
	shl.b32 	%r2452, %r2451, 3;
	add.s32 	%r2453, %r2398, %r2452;
	ld.shared.u64 	%rd809, [%r2453];
	add.s64 	%rd810, %rd809, %rd87;
	shl.b64 	%rd811, %rd810, 2;
	add.s64 	%rd812, %rd738, %rd811;
	st.global.u32 	[%rd812+18432], %r2335;
	ld.shared.u32 	%r2338, [%r404+19456];
	// begin inline asm
	shr.b32 %r2337, %r2338, %r2348;
	// end inline asm
	and.b32  	%r2454, %r1851, %r2337;
	shl.b32 	%r2455, %r2454, 3;
	add.s32 	%r2456, %r2398, %r2455;
	ld.shared.u64 	%rd813, [%r2456];
	add.s64 	%rd814, %rd813, %rd87;
	shl.b64 	%rd815, %rd814, 2;
	add.s64 	%rd816, %rd738, %rd815;
	st.global.u32 	[%rd816+19456], %r2338;
	ld.shared.u32 	%r2341, [%r404+20480];
	// begin inline asm
	shr.b32 %r2340, %r2341, %r2348;
	// end inline asm
	and.b32  	%r2457, %r1851, %r2340;
	shl.b32 	%r2458, %r2457, 3;
	add.s32 	%r2459, %r2398, %r2458;
	ld.shared.u64 	%rd817, [%r2459];
	add.s64 	%rd818, %rd817, %rd87;
	shl.b64 	%rd819, %rd818, 2;
	add.s64 	%rd820, %rd738, %rd819;
	st.global.u32 	[%rd820+20480], %r2341;
	ld.shared.u32 	%r2344, [%r404+21504];
	// begin inline asm
	shr.b32 %r2343, %r2344, %r2348;
	// end inline asm
	and.b32  	%r2460, %r1851, %r2343;
	shl.b32 	%r2461, %r2460, 3;
	add.s32 	%r2462, %r2398, %r2461;
	ld.shared.u64 	%rd821, [%r2462];
	add.s64 	%rd822, %rd821, %rd87;
	shl.b64 	%rd823, %rd822, 2;
	add.s64 	%rd824, %rd738, %rd823;
	st.global.u32 	[%rd824+21504], %r2344;
	ld.shared.u32 	%r2347, [%r404+22528];
	// begin inline asm
	shr.b32 %r2346, %r2347, %r2348;
	// end inline asm
	and.b32  	%r2463, %r1851, %r2346;
	shl.b32 	%r2464, %r2463, 3;
	add.s32 	%r2465, %r2398, %r2464;
	ld.shared.u64 	%rd825, [%r2465];
	add.s64 	%rd826, %rd825, %rd87;
	shl.b64 	%rd827, %rd826, 2;
	add.s64 	%rd828, %rd738, %rd827;
	st.global.u32 	[%rd828+22528], %r2347;
	add.s64 	%rd1709, %rd1709, 5888;
	bar.sync 	0;
	sub.s64 	%rd91, %rd2, %rd1709;
	setp.gt.s64 	%p96, %rd91, 5887;
	@%p96 bra 	$L__BB12_130;
	setp.le.s64 	%p97, %rd2, %rd1709;
	@%p97 bra 	$L__BB12_341;
	mov.b64 	{%r2468, %r2469}, %rd91;
	shfl.sync.idx.b32	%r434|%p98, %r2468, 0, 31, -1;
	shfl.sync.idx.b32	%r2470|%p99, %r2469, 0, 31, -1;
	setp.ge.s32 	%p100, %r2276, %r434;
	mov.b32 	%r5964, -1;
	@%p100 bra 	$L__BB12_146;
	ld.global.u32 	%r5964, [%rd86+23552];
$L__BB12_146:
	add.s32 	%r2473, %r2276, 256;
	setp.ge.s32 	%p101, %r2473, %r434;
	mov.b32 	%r5965, -1;
	@%p101 bra 	$L__BB12_148;
	ld.global.u32 	%r5965, [%rd86+24576];
$L__BB12_148:
	add.s32 	%r2476, %r2276, 512;
	setp.ge.s32 	%p102, %r2476, %r434;
	mov.b32 	%r5966, -1;
	@%p102 bra 	$L__BB12_150;
	ld.global.u32 	%r5966, [%rd86+25600];
$L__BB12_150:
	add.s32 	%r2479, %r2276, 768;
	setp.ge.s32 	%p103, %r2479, %r434;
	mov.b32 	%r5967, -1;
	@%p103 bra 	$L__BB12_152;
	ld.global.u32 	%r5967, [%rd86+26624];
$L__BB12_152:
	or.b32  	%r2482, %r2276, 1024;
	setp.ge.s32 	%p104, %r2482, %r434;
	mov.b32 	%r5968, -1;
	@%p104 bra 	$L__BB12_154;
	ld.global.u32 	%r5968, [%rd86+27648];
$L__BB12_154:
	add.s32 	%r2485, %r2276, 1280;
	setp.ge.s32 	%p105, %r2485, %r434;
	mov.b32 	%r5969, -1;
	@%p105 bra 	$L__BB12_156;
	ld.global.u32 	%r5969, [%rd86+28672];
$L__BB12_156:
	add.s32 	%r2488, %r2276, 1536;
	setp.ge.s32 	%p106, %r2488, %r434;
	mov.b32 	%r5970, -1;
	@%p106 bra 	$L__BB12_158;
	ld.global.u32 	%r5970, [%rd86+29696];
$L__BB12_158:
	add.s32 	%r2491, %r2276, 1792;
	setp.ge.s32 	%p107, %r2491, %r434;
	mov.b32 	%r5971, -1;
	@%p107 bra 	$L__BB12_160;
	ld.global.u32 	%r5971, [%rd86+30720];
$L__BB12_160:
	or.b32  	%r2494, %r2276, 2048;
	setp.ge.s32 	%p108, %r2494, %r434;
	mov.b32 	%r5972, -1;
	@%p108 bra 	$L__BB12_162;
	ld.global.u32 	%r5972, [%rd86+31744];
$L__BB12_162:
	add.s32 	%r2497, %r2276, 2304;
	setp.ge.s32 	%p109, %r2497, %r434;
	mov.b32 	%r5973, -1;
	@%p109 bra 	$L__BB12_164;
	ld.global.u32 	%r5973, [%rd86+32768];
$L__BB12_164:
	add.s32 	%r2500, %r2276, 2560;
	setp.ge.s32 	%p110, %r2500, %r434;
	mov.b32 	%r5974, -1;
	@%p110 bra 	$L__BB12_166;
	ld.global.u32 	%r5974, [%rd86+33792];
$L__BB12_166:
	add.s32 	%r2503, %r2276, 2816;
	setp.ge.s32 	%p111, %r2503, %r434;
	mov.b32 	%r5975, -1;
	@%p111 bra 	$L__BB12_168;
	ld.global.u32 	%r5975, [%rd86+34816];
$L__BB12_168:
	or.b32  	%r2506, %r2276, 3072;
	setp.ge.s32 	%p112, %r2506, %r434;
	mov.b32 	%r5976, -1;
	@%p112 bra 	$L__BB12_170;
	ld.global.u32 	%r5976, [%rd86+35840];
$L__BB12_170:
	add.s32 	%r2509, %r2276, 3328;
	setp.ge.s32 	%p113, %r2509, %r434;
	mov.b32 	%r5977, -1;
	@%p113 bra 	$L__BB12_172;
	ld.global.u32 	%r5977, [%rd86+36864];
$L__BB12_172:
	add.s32 	%r2512, %r2276, 3584;
	setp.ge.s32 	%p114, %r2512, %r434;
	mov.b32 	%r5978, -1;
	@%p114 bra 	$L__BB12_174;
	ld.global.u32 	%r5978, [%rd86+37888];
$L__BB12_174:
	add.s32 	%r2515, %r2276, 3840;
	setp.ge.s32 	%p115, %r2515, %r434;
	mov.b32 	%r5979, -1;
	@%p115 bra 	$L__BB12_176;
	ld.global.u32 	%r5979, [%rd86+38912];
$L__BB12_176:
	or.b32  	%r2518, %r2276, 4096;
	setp.ge.s32 	%p116, %r2518, %r434;
	mov.b32 	%r5980, -1;
	@%p116 bra 	$L__BB12_178;
	ld.global.u32 	%r5980, [%rd86+39936];
$L__BB12_178:
	add.s32 	%r2521, %r2276, 4352;
	setp.ge.s32 	%p117, %r2521, %r434;
	mov.b32 	%r5981, -1;
	@%p117 bra 	$L__BB12_180;
	ld.global.u32 	%r5981, [%rd86+40960];
$L__BB12_180:
	add.s32 	%r2524, %r2276, 4608;
	setp.ge.s32 	%p118, %r2524, %r434;
	mov.b32 	%r5982, -1;
	@%p118 bra 	$L__BB12_182;
	ld.global.u32 	%r5982, [%rd86+41984];
$L__BB12_182:
	add.s32 	%r2527, %r2276, 4864;
	setp.ge.s32 	%p119, %r2527, %r434;
	mov.b32 	%r5983, -1;
	@%p119 bra 	$L__BB12_184;
	ld.global.u32 	%r5983, [%rd86+43008];
$L__BB12_184:
	or.b32  	%r2530, %r2276, 5120;
	setp.ge.s32 	%p120, %r2530, %r434;
	mov.b32 	%r5984, -1;
	@%p120 bra 	$L__BB12_186;
	ld.global.u32 	%r5984, [%rd86+44032];
$L__BB12_186:
	add.s32 	%r2533, %r2276, 5376;
	setp.ge.s32 	%p121, %r2533, %r434;
	mov.b32 	%r5985, -1;
	@%p121 bra 	$L__BB12_188;
	ld.global.u32 	%r5985, [%rd86+45056];
$L__BB12_188:
	add.s32 	%r2536, %r2276, 5632;
	setp.ge.s32 	%p122, %r2536, %r434;
	mov.b32 	%r5986, -1;
	@%p122 bra 	$L__BB12_190;
	ld.global.u32 	%r5986, [%rd86+46080];
$L__BB12_190:
	setp.ne.s32 	%p123, %r1637, 31;
	st.shared.u32 	[%r404], %r5964;
	st.shared.u32 	[%r404+1024], %r5965;
	st.shared.u32 	[%r404+2048], %r5966;
	st.shared.u32 	[%r404+3072], %r5967;
	st.shared.u32 	[%r404+4096], %r5968;
	st.shared.u32 	[%r404+5120], %r5969;
	st.shared.u32 	[%r404+6144], %r5970;
	st.shared.u32 	[%r404+7168], %r5971;
	st.shared.u32 	[%r404+8192], %r5972;
	st.shared.u32 	[%r404+9216], %r5973;
	st.shared.u32 	[%r404+10240], %r5974;
	st.shared.u32 	[%r404+11264], %r5975;
	st.shared.u32 	[%r404+12288], %r5976;
	st.shared.u32 	[%r404+13312], %r5977;
	st.shared.u32 	[%r404+14336], %r5978;
	st.shared.u32 	[%r404+15360], %r5979;
	st.shared.u32 	[%r404+16384], %r5980;
	st.shared.u32 	[%r404+17408], %r5981;
	st.shared.u32 	[%r404+18432], %r5982;
	st.shared.u32 	[%r404+19456], %r5983;
	st.shared.u32 	[%r404+20480], %r5984;
	st.shared.u32 	[%r404+21504], %r5985;
	st.shared.u32 	[%r404+22528], %r5986;
	bar.sync 	0;
	shl.b32 	%r2637, %r2276, 2;
	add.s32 	%r2638, %r404, %r2637;
	mad.lo.s32 	%r2639, %r2276, 84, %r2638;
	ld.shared.u32 	%r481, [%r2639];
	ld.shared.u32 	%r482, [%r2639+4];
	ld.shared.u32 	%r483, [%r2639+8];
	ld.shared.u32 	%r484, [%r2639+12];
	ld.shared.u32 	%r485, [%r2639+16];
	ld.shared.u32 	%r486, [%r2639+20];
	ld.shared.u32 	%r487, [%r2639+24];
	ld.shared.u32 	%r488, [%r2639+28];
	ld.shared.u32 	%r489, [%r2639+32];
	ld.shared.u32 	%r490, [%r2639+36];
	ld.shared.u32 	%r491, [%r2639+40];
	ld.shared.u32 	%r492, [%r2639+44];
	ld.shared.u32 	%r493, [%r2639+48];
	ld.shared.u32 	%r494, [%r2639+52];
	ld.shared.u32 	%r495, [%r2639+56];
	ld.shared.u32 	%r496, [%r2639+60];
	ld.shared.u32 	%r497, [%r2639+64];
	ld.shared.u32 	%r498, [%r2639+68];
	ld.shared.u32 	%r499, [%r2639+72];
	ld.shared.u32 	%r500, [%r2639+76];
	ld.shared.u32 	%r501, [%r2639+80];
	ld.shared.u32 	%r502, [%r2639+84];
	ld.shared.u32 	%r503, [%r2639+88];
	bar.sync 	0;
	mov.b32 	%r2633, 0;
	st.shared.u32 	[%r404], %r2633;
	st.shared.u32 	[%r404+1024], %r2633;
	st.shared.u32 	[%r404+2048], %r2633;
	st.shared.u32 	[%r404+3072], %r2633;
	st.shared.u32 	[%r404+4096], %r2633;
	st.shared.u32 	[%r404+5120], %r2633;
	st.shared.u32 	[%r404+6144], %r2633;
	st.shared.u32 	[%r404+7168], %r2633;
	st.shared.u32 	[%r404+8192], %r2633;
	st.shared.u32 	[%r404+9216], %r2633;
	st.shared.u32 	[%r404+10240], %r2633;
	st.shared.u32 	[%r404+11264], %r2633;
	st.shared.u32 	[%r404+12288], %r2633;
	st.shared.u32 	[%r404+13312], %r2633;
	st.shared.u32 	[%r404+14336], %r2633;
	st.shared.u32 	[%r404+15360], %r2633;
	st.shared.u32 	[%r404+16384], %r2633;
	st.shared.u32 	[%r404+17408], %r2633;
	st.shared.u32 	[%r404+18432], %r2633;
	st.shared.u32 	[%r404+19456], %r2633;
	st.shared.u32 	[%r404+20480], %r2633;
	st.shared.u32 	[%r404+21504], %r2633;
	st.shared.u32 	[%r404+22528], %r2633;
	st.shared.u32 	[%r404+23552], %r2633;
	st.shared.u32 	[%r404+24576], %r2633;
	st.shared.u32 	[%r404+25600], %r2633;
	st.shared.u32 	[%r404+26624], %r2633;
	st.shared.u32 	[%r404+27648], %r2633;
	st.shared.u32 	[%r404+28672], %r2633;
	st.shared.u32 	[%r404+29696], %r2633;
	st.shared.u32 	[%r404+30720], %r2633;
	st.shared.u32 	[%r404+31744], %r2633;
	st.shared.u32 	[%r404+32768], %r2633;
	// begin inline asm
	shr.b32 %r2537, %r481, %r2633;
	// end inline asm
	and.b32  	%r2640, %r1851, %r2537;
	shl.b32 	%r2641, %r2640, 10;
	and.b32  	%r2642, %r2641, 31744;
	add.s32 	%r2643, %r404, %r2642;
	shr.u32 	%r2644, %r2640, 4;
	and.b32  	%r2645, %r2644, 268435454;
	add.s32 	%r504, %r2643, %r2645;
	ld.shared.u16 	%rs47, [%r504];
	add.s16 	%rs241, %rs47, 1;
	st.shared.u16 	[%r504], %rs241;
	// begin inline asm
	shr.b32 %r2540, %r482, %r2633;
	// end inline asm
	and.b32  	%r2646, %r1851, %r2540;
	shl.b32 	%r2647, %r2646, 10;
	and.b32  	%r2648, %r2647, 31744;
	add.s32 	%r2649, %r404, %r2648;
	shr.u32 	%r2650, %r2646, 4;
	and.b32  	%r2651, %r2650, 268435454;
	add.s32 	%r505, %r2649, %r2651;
	ld.shared.u16 	%rs48, [%r505];
	add.s16 	%rs242, %rs48, 1;
	st.shared.u16 	[%r505], %rs242;
	// begin inline asm
	shr.b32 %r2543, %r483, %r2633;
	// end inline asm
	and.b32  	%r2652, %r1851, %r2543;
	shl.b32 	%r2653, %r2652, 10;
	and.b32  	%r2654, %r2653, 31744;
	add.s32 	%r2655, %r404, %r2654;
	shr.u32 	%r2656, %r2652, 4;
	and.b32  	%r2657, %r2656, 268435454;
	add.s32 	%r506, %r2655, %r2657;
	ld.shared.u16 	%rs49, [%r506];
	add.s16 	%rs243, %rs49, 1;
	st.shared.u16 	[%r506], %rs243;
	// begin inline asm
	shr.b32 %r2546, %r484, %r2633;
	// end inline asm
	and.b32  	%r2658, %r1851, %r2546;
	shl.b32 	%r2659, %r2658, 10;
	and.b32  	%r2660, %r2659, 31744;
	add.s32 	%r2661, %r404, %r2660;
	shr.u32 	%r2662, %r2658, 4;
	and.b32  	%r2663, %r2662, 268435454;
	add.s32 	%r507, %r2661, %r2663;
	ld.shared.u16 	%rs50, [%r507];
	add.s16 	%rs244, %rs50, 1;
	st.shared.u16 	[%r507], %rs244;
	// begin inline asm
	shr.b32 %r2549, %r485, %r2633;
	// end inline asm
	and.b32  	%r2664, %r1851, %r2549;
	shl.b32 	%r2665, %r2664, 10;
	and.b32  	%r2666, %r2665, 31744;
	add.s32 	%r2667, %r404, %r2666;
	shr.u32 	%r2668, %r2664, 4;
	and.b32  	%r2669, %r2668, 268435454;
	add.s32 	%r508, %r2667, %r2669;
	ld.shared.u16 	%rs51, [%r508];
	add.s16 	%rs245, %rs51, 1;
	st.shared.u16 	[%r508], %rs245;
	// begin inline asm
	shr.b32 %r2552, %r486, %r2633;
	// end inline asm
	and.b32  	%r2670, %r1851, %r2552;
	shl.b32 	%r2671, %r2670, 10;
	and.b32  	%r2672, %r2671, 31744;
	add.s32 	%r2673, %r404, %r2672;
	shr.u32 	%r2674, %r2670, 4;
	and.b32  	%r2675, %r2674, 268435454;
	add.s32 	%r509, %r2673, %r2675;
	ld.shared.u16 	%rs52, [%r509];
	add.s16 	%rs246, %rs52, 1;
	st.shared.u16 	[%r509], %rs246;
	// begin inline asm
	shr.b32 %r2555, %r487, %r2633;
	// end inline asm
	and.b32  	%r2676, %r1851, %r2555;
	shl.b32 	%r2677, %r2676, 10;
	and.b32  	%r2678, %r2677, 31744;
	add.s32 	%r2679, %r404, %r2678;
	shr.u32 	%r2680, %r2676, 4;
	and.b32  	%r2681, %r2680, 268435454;
	add.s32 	%r510, %r2679, %r2681;
	ld.shared.u16 	%rs53, [%r510];
	add.s16 	%rs247, %rs53, 1;
	st.shared.u16 	[%r510], %rs247;
	// begin inline asm
	shr.b32 %r2558, %r488, %r2633;
	// end inline asm
	and.b32  	%r2682, %r1851, %r2558;
	shl.b32 	%r2683, %r2682, 10;
	and.b32  	%r2684, %r2683, 31744;
	add.s32 	%r2685, %r404, %r2684;
	shr.u32 	%r2686, %r2682, 4;
	and.b32  	%r2687, %r2686, 268435454;
	add.s32 	%r511, %r2685, %r2687;
	ld.shared.u16 	%rs54, [%r511];
	add.s16 	%rs248, %rs54, 1;
	st.shared.u16 	[%r511], %rs248;
	// begin inline asm
	shr.b32 %r2561, %r489, %r2633;
	// end inline asm
	and.b32  	%r2688, %r1851, %r2561;
	shl.b32 	%r2689, %r2688, 10;
	and.b32  	%r2690, %r2689, 31744;
	add.s32 	%r2691, %r404, %r2690;
	shr.u32 	%r2692, %r2688, 4;
	and.b32  	%r2693, %r2692, 268435454;
	add.s32 	%r512, %r2691, %r2693;
	ld.shared.u16 	%rs55, [%r512];
	add.s16 	%rs249, %rs55, 1;
	st.shared.u16 	[%r512], %rs249;
	// begin inline asm
	shr.b32 %r2564, %r490, %r2633;
	// end inline asm
	and.b32  	%r2694, %r1851, %r2564;
	shl.b32 	%r2695, %r2694, 10;
	and.b32  	%r2696, %r2695, 31744;
	add.s32 	%r2697, %r404, %r2696;
	shr.u32 	%r2698, %r2694, 4;
	and.b32  	%r2699, %r2698, 268435454;
	add.s32 	%r513, %r2697, %r2699;
	ld.shared.u16 	%rs56, [%r513];
	add.s16 	%rs250, %rs56, 1;
	st.shared.u16 	[%r513], %rs250;
	// begin inline asm
	shr.b32 %r2567, %r491, %r2633;
	// end inline asm
	and.b32  	%r2700, %r1851, %r2567;
	shl.b32 	%r2701, %r2700, 10;
	and.b32  	%r2702, %r2701, 31744;
	add.s32 	%r2703, %r404, %r2702;
	shr.u32 	%r2704, %r2700, 4;
	and.b32  	%r2705, %r2704, 268435454;
	add.s32 	%r514, %r2703, %r2705;
	ld.shared.u16 	%rs57, [%r514];
	add.s16 	%rs251, %rs57, 1;
	st.shared.u16 	[%r514], %rs251;
	// begin inline asm
	shr.b32 %r2570, %r492, %r2633;
	// end inline asm
	and.b32  	%r2706, %r1851, %r2570;
	shl.b32 	%r2707, %r2706, 10;
	and.b32  	%r2708, %r2707, 31744;
	add.s32 	%r2709, %r404, %r2708;
	shr.u32 	%r2710, %r2706, 4;
	and.b32  	%r2711, %r2710, 268435454;
	add.s32 	%r515, %r2709, %r2711;
	ld.shared.u16 	%rs58, [%r515];
	add.s16 	%rs252, %rs58, 1;
	st.shared.u16 	[%r515], %rs252;
	// begin inline asm
	shr.b32 %r2573, %r493, %r2633;
	// end inline asm
	and.b32  	%r2712, %r1851, %r2573;
	shl.b32 	%r2713, %r2712, 10;
	and.b32  	%r2714, %r2713, 31744;
	add.s32 	%r2715, %r404, %r2714;
	shr.u32 	%r2716, %r2712, 4;
	and.b32  	%r2717, %r2716, 268435454;
	add.s32 	%r516, %r2715, %r2717;
	ld.shared.u16 	%rs59, [%r516];
	add.s16 	%rs253, %rs59, 1;
	st.shared.u16 	[%r516], %rs253;
	// begin inline asm
	shr.b32 %r2576, %r494, %r2633;
	// end inline asm
	and.b32  	%r2718, %r1851, %r2576;
	shl.b32 	%r2719, %r2718, 10;
	and.b32  	%r2720, %r2719, 31744;
	add.s32 	%r2721, %r404, %r2720;
	shr.u32 	%r2722, %r2718, 4;
	and.b32  	%r2723, %r2722, 268435454;
	add.s32 	%r517, %r2721, %r2723;
	ld.shared.u16 	%rs60, [%r517];
	add.s16 	%rs254, %rs60, 1;
	st.shared.u16 	[%r517], %rs254;
	// begin inline asm
	shr.b32 %r2579, %r495, %r2633;
	// end inline asm
	and.b32  	%r2724, %r1851, %r2579;
	shl.b32 	%r2725, %r2724, 10;
	and.b32  	%r2726, %r2725, 31744;
	add.s32 	%r2727, %r404, %r2726;
	shr.u32 	%r2728, %r2724, 4;
	and.b32  	%r2729, %r2728, 268435454;
	add.s32 	%r518, %r2727, %r2729;
	ld.shared.u16 	%rs61, [%r518];
	add.s16 	%rs255, %rs61, 1;
	st.shared.u16 	[%r518], %rs255;
	// begin inline asm
	shr.b32 %r2582, %r496, %r2633;
	// end inline asm
	and.b32  	%r2730, %r1851, %r2582;
	shl.b32 	%r2731, %r2730, 10;
	and.b32  	%r2732, %r2731, 31744;
	add.s32 	%r2733, %r404, %r2732;
	shr.u32 	%r2734, %r2730, 4;
	and.b32  	%r2735, %r2734, 268435454;
	add.s32 	%r519, %r2733, %r2735;
	ld.shared.u16 	%rs62, [%r519];
	add.s16 	%rs256, %rs62, 1;
	st.shared.u16 	[%r519], %rs256;
	// begin inline asm
	shr.b32 %r2585, %r497, %r2633;
	// end inline asm
	and.b32  	%r2736, %r1851, %r2585;
	shl.b32 	%r2737, %r2736, 10;
	and.b32  	%r2738, %r2737, 31744;
	add.s32 	%r2739, %r404, %r2738;
	shr.u32 	%r2740, %r2736, 4;
	and.b32  	%r2741, %r2740, 268435454;
	add.s32 	%r520, %r2739, %r2741;
	ld.shared.u16 	%rs63, [%r520];
	add.s16 	%rs257, %rs63, 1;
	st.shared.u16 	[%r520], %rs257;
	// begin inline asm
	shr.b32 %r2588, %r498, %r2633;
	// end inline asm
	and.b32  	%r2742, %r1851, %r2588;
	shl.b32 	%r2743, %r2742, 10;
	and.b32  	%r2744, %r2743, 31744;
	add.s32 	%r2745, %r404, %r2744;
	shr.u32 	%r2746, %r2742, 4;
	and.b32  	%r2747, %r2746, 268435454;
	add.s32 	%r521, %r2745, %r2747;
	ld.shared.u16 	%rs64, [%r521];
	add.s16 	%rs258, %rs64, 1;
	st.shared.u16 	[%r521], %rs258;
	// begin inline asm
	shr.b32 %r2591, %r499, %r2633;
	// end inline asm
	and.b32  	%r2748, %r1851, %r2591;
	shl.b32 	%r2749, %r2748, 10;
	and.b32  	%r2750, %r2749, 31744;
	add.s32 	%r2751, %r404, %r2750;
	shr.u32 	%r2752, %r2748, 4;
	and.b32  	%r2753, %r2752, 268435454;
	add.s32 	%r522, %r2751, %r2753;
	ld.shared.u16 	%rs65, [%r522];
	add.s16 	%rs259, %rs65, 1;
	st.shared.u16 	[%r522], %rs259;
	// begin inline asm
	shr.b32 %r2594, %r500, %r2633;
	// end inline asm
	and.b32  	%r2754, %r1851, %r2594;
	shl.b32 	%r2755, %r2754, 10;
	and.b32  	%r2756, %r2755, 31744;
	add.s32 	%r2757, %r404, %r2756;
	shr.u32 	%r2758, %r2754, 4;
	and.b32  	%r2759, %r2758, 268435454;
	add.s32 	%r523, %r2757, %r2759;
	ld.shared.u16 	%rs66, [%r523];
	add.s16 	%rs260, %rs66, 1;
	st.shared.u16 	[%r523], %rs260;
	// begin inline asm
	shr.b32 %r2597, %r501, %r2633;
	// end inline asm
	and.b32  	%r2760, %r1851, %r2597;
	shl.b32 	%r2761, %r2760, 10;
	and.b32  	%r2762, %r2761, 31744;
	add.s32 	%r2763, %r404, %r2762;
	shr.u32 	%r2764, %r2760, 4;
	and.b32  	%r2765, %r2764, 268435454;
	add.s32 	%r524, %r2763, %r2765;
	ld.shared.u16 	%rs67, [%r524];
	add.s16 	%rs261, %rs67, 1;
	st.shared.u16 	[%r524], %rs261;
	// begin inline asm
	shr.b32 %r2600, %r502, %r2633;
	// end inline asm
	and.b32  	%r2766, %r1851, %r2600;
	shl.b32 	%r2767, %r2766, 10;
	and.b32  	%r2768, %r2767, 31744;
	add.s32 	%r2769, %r404, %r2768;
	shr.u32 	%r2770, %r2766, 4;
	and.b32  	%r2771, %r2770, 268435454;
	add.s32 	%r525, %r2769, %r2771;
	ld.shared.u16 	%rs68, [%r525];
	add.s16 	%rs262, %rs68, 1;
	st.shared.u16 	[%r525], %rs262;
	// begin inline asm
	shr.b32 %r2603, %r503, %r2633;
	// end inline asm
	and.b32  	%r2772, %r1851, %r2603;
	shl.b32 	%r2773, %r2772, 10;
	and.b32  	%r2774, %r2773, 31744;
	add.s32 	%r2775, %r404, %r2774;
	shr.u32 	%r2776, %r2772, 4;
	and.b32  	%r2777, %r2776, 268435454;
	add.s32 	%r526, %r2775, %r2777;
	ld.shared.u16 	%rs69, [%r526];
	add.s16 	%rs263, %rs69, 1;
	st.shared.u16 	[%r526], %rs263;
	bar.sync 	0;
	mad.lo.s32 	%r2778, %r2276, 124, %r2638;
	ld.shared.u32 	%r527, [%r2778];
	ld.shared.u32 	%r2779, [%r2778+4];
	ld.shared.u32 	%r2780, [%r2778+8];
	ld.shared.u32 	%r2781, [%r2778+12];
	ld.shared.u32 	%r2782, [%r2778+16];
	ld.shared.u32 	%r2783, [%r2778+20];
	ld.shared.u32 	%r2784, [%r2778+24];
	ld.shared.u32 	%r2785, [%r2778+28];
	ld.shared.u32 	%r2786, [%r2778+32];
	ld.shared.u32 	%r2787, [%r2778+36];
	ld.shared.u32 	%r2788, [%r2778+40];
	ld.shared.u32 	%r2789, [%r2778+44];
	ld.shared.u32 	%r2790, [%r2778+48];
	ld.shared.u32 	%r2791, [%r2778+52];
	ld.shared.u32 	%r2792, [%r2778+56];
	ld.shared.u32 	%r2793, [%r2778+60];
	ld.shared.u32 	%r2794, [%r2778+64];
	ld.shared.u32 	%r2795, [%r2778+68];
	ld.shared.u32 	%r2796, [%r2778+72];
	ld.shared.u32 	%r2797, [%r2778+76];
	ld.shared.u32 	%r2798, [%r2778+80];
	ld.shared.u32 	%r2799, [%r2778+84];
	ld.shared.u32 	%r2800, [%r2778+88];
	ld.shared.u32 	%r2801, [%r2778+92];
	ld.shared.u32 	%r2802, [%r2778+96];
	ld.shared.u32 	%r2803, [%r2778+100];
	ld.shared.u32 	%r2804, [%r2778+104];
	ld.shared.u32 	%r2805, [%r2778+108];
	ld.shared.u32 	%r2806, [%r2778+112];
	ld.shared.u32 	%r2807, [%r2778+116];
	ld.shared.u32 	%r2808, [%r2778+120];
	ld.shared.u32 	%r2809, [%r2778+124];
	ld.shared.u32 	%r2810, [%r2778+128];
	add.s32 	%r528, %r2779, %r527;
	add.s32 	%r529, %r2780, %r528;
	add.s32 	%r530, %r2781, %r529;
	add.s32 	%r531, %r2782, %r530;
	add.s32 	%r532, %r2783, %r531;
	add.s32 	%r533, %r2784, %r532;
	add.s32 	%r534, %r2785, %r533;
	add.s32 	%r535, %r2786, %r534;
	add.s32 	%r536, %r2787, %r535;
	add.s32 	%r537, %r2788, %r536;
	add.s32 	%r538, %r2789, %r537;
	add.s32 	%r539, %r2790, %r538;
	add.s32 	%r540, %r2791, %r539;
	add.s32 	%r541, %r2792, %r540;
	add.s32 	%r542, %r2793, %r541;
	add.s32 	%r543, %r2794, %r542;
	add.s32 	%r544, %r2795, %r543;
	add.s32 	%r545, %r2796, %r544;
	add.s32 	%r546, %r2797, %r545;
	add.s32 	%r547, %r2798, %r546;
	add.s32 	%r548, %r2799, %r547;
	add.s32 	%r549, %r2800, %r548;
	add.s32 	%r550, %r2801, %r549;
	add.s32 	%r551, %r2802, %r550;
	add.s32 	%r552, %r2803, %r551;
	add.s32 	%r553, %r2804, %r552;
	add.s32 	%r554, %r2805, %r553;
	add.s32 	%r555, %r2806, %r554;
	add.s32 	%r556, %r2807, %r555;
	add.s32 	%r557, %r2808, %r556;
	add.s32 	%r558, %r2809, %r557;
	add.s32 	%r2610, %r2810, %r558;
	mov.b32 	%r2608, 1;
	mov.b32 	%r2635, -1;
	// begin inline asm
	{  .reg .u32 r0;  .reg .pred p;  shfl.sync.up.b32 r0|p, %r2610, %r2608, %r2633, %r2635;  @p add.u32 r0, r0, %r2610;  mov.u32 %r2606, r0;}
	// end inline asm
	mov.b32 	%r2614, 2;
	// begin inline asm
	{  .reg .u32 r0;  .reg .pred p;  shfl.sync.up.b32 r0|p, %r2606, %r2614, %r2633, %r2635;  @p add.u32 r0, r0, %r2606;  mov.u32 %r2612, r0;}
	// end inline asm
	mov.b32 	%r2620, 4;
	// begin inline asm
	{  .reg .u32 r0;  .reg .pred p;  shfl.sync.up.b32 r0|p, %r2612, %r2620, %r2633, %r2635;  @p add.u32 r0, r0, %r2612;  mov.u32 %r2618, r0;}
	// end inline asm
	mov.b32 	%r2626, 8;
	// begin inline asm
	{  .reg .u32 r0;  .reg .pred p;  shfl.sync.up.b32 r0|p, %r2618, %r2626, %r2633, %r2635;  @p add.u32 r0, r0, %r2618;  mov.u32 %r2624, r0;}
	// end inline asm
	mov.b32 	%r2632, 16;
	// begin inline asm
	{  .reg .u32 r0;  .reg .pred p;  shfl.sync.up.b32 r0|p, %r2624, %r2632, %r2633, %r2635;  @p add.u32 r0, r0, %r2624;  mov.u32 %r2630, r0;}
	// end inline asm
	@%p123 bra 	$L__BB12_192;
	shr.u32 	%r2812, %r2276, 3;
	and.b32  	%r2813, %r2812, 124;
	add.s32 	%r2815, %r2184, %r2813;
	st.shared.u32 	[%r2815+33792], %r2630;
$L__BB12_192:
	sub.s32 	%r2816, %r2630, %r2610;
	mov.u32 	%r2817, %tid.x;
	setp.ne.s32 	%p124, %r1637, 0;
	setp.gt.u32 	%p125, %r2817, 31;
	shr.u32 	%r2818, %r2817, 5;
	setp.eq.s32 	%p126, %r2818, 7;
	setp.eq.s32 	%p127, %r2818, 6;
	setp.eq.s32 	%p128, %r2818, 5;
	setp.eq.s32 	%p129, %r2818, 4;
	setp.eq.s32 	%p130, %r2818, 3;
	setp.eq.s32 	%p131, %r2818, 2;
	bar.sync 	0;
	ld.shared.v4.u32 	{%r2819, %r2820, %r2821, %r2822}, [_ZZN3cub18CUB_300001_SM_10006detail14segmented_sort30DeviceSegmentedSortKernelLargeILNS0_9SortOrderE0ENS2_10policy_hubIjNS0_8NullTypeEE9Policy860EjS6_PjS9_lEEvPKjPKT1_PSC_NS1_20device_double_bufferISC_EEPKT2_PSI_NSG_ISI_EET3_T4_E7storage+33792];
	add.s32 	%r2823, %r2820, %r2819;
	selp.b32 	%r2824, %r2823, %r2819, %p131;
	add.s32 	%r2825, %r2823, %r2821;
	selp.b32 	%r2826, %r2825, %r2824, %p130;
	add.s32 	%r2827, %r2825, %r2822;
	selp.b32 	%r2828, %r2827, %r2826, %p129;
	ld.shared.v4.u32 	{%r2829, %r2830, %r2831, %r2832}, [_ZZN3cub18CUB_300001_SM_10006detail14segmented_sort30DeviceSegmentedSortKernelLargeILNS0_9SortOrderE0ENS2_10policy_hubIjNS0_8NullTypeEE9Policy860EjS6_PjS9_lEEvPKjPKT1_PSC_NS1_20device_double_bufferISC_EEPKT2_PSI_NSG_ISI_EET3_T4_E7storage+33808];
	add.s32 	%r2833, %r2827, %r2829;
	selp.b32 	%r2834, %r2833, %r2828, %p128;
	add.s32 	%r2835, %r2833, %r2830;
	selp.b32 	%r2836, %r2835, %r2834, %p127;
	add.s32 	%r2837, %r2835, %r2831;
	selp.b32 	%r2838, %r2837, %r2836, %p126;
	add.s32 	%r561, %r2837, %r2832;
	selp.b32 	%r2839, %r2816, 0, %p124;
	add.s32 	%r2840, %r2838, %r2839;
	selp.b32 	%r5987, %r2840, %r2816, %p125;
	or.pred  	%p132, %p125, %p124;
	@%p132 bra 	$L__BB12_194;
	shl.b32 	%r5987, %r561, 16;
	st.shared.u32 	[_ZZN3cub18CUB_300001_SM_10006detail14segmented_sort30DeviceSegmentedSortKernelLargeILNS0_9SortOrderE0ENS2_10policy_hubIjNS0_8NullTypeEE9Policy860EjS6_PjS9_lEEvPKjPKT1_PSC_NS1_20device_double_bufferISC_EEPKT2_PSI_NSG_ISI_EET3_T4_E7storage+33832], %r5987;
$L__BB12_194:
	cvt.u64.u32 	%rd92, %r2817;
	setp.gt.u32 	%p133, %r2817, 63;
	setp.eq.s32 	%p134, %r2817, 0;
	bar.sync 	0;
	mov.u32 	%r2842, _ZZN3cub18CUB_300001_SM_10006detail14segmented_sort30DeviceSegmentedSortKernelLargeILNS0_9SortOrderE0ENS2_10policy_hubIjNS0_8NullTypeEE9Policy860EjS6_PjS9_lEEvPKjPKT1_PSC_NS1_20device_double_bufferISC_EEPKT2_PSI_NSG_ISI_EET3_T4_E7storage;
	ld.shared.u32 	%r2843, [_ZZN3cub18CUB_300001_SM_10006detail14segmented_sort30DeviceSegmentedSortKernelLargeILNS0_9SortOrderE0ENS2_10policy_hubIjNS0_8NullTypeEE9Policy860EjS6_PjS9_lEEvPKjPKT1_PSC_NS1_20device_double_bufferISC_EEPKT2_PSI_NSG_ISI_EET3_T4_E7storage+33832];
	selp.b32 	%r2844, 0, %r2843, %p134;
	add.s32 	%r2845, %r5987, %r2844;
	add.s32 	%r2846, %r527, %r2845;
	add.s32 	%r2847, %r528, %r2845;
	add.s32 	%r2848, %r529, %r2845;
	add.s32 	%r2849, %r530, %r2845;
	add.s32 	%r2850, %r531, %r2845;
	add.s32 	%r2851, %r532, %r2845;
	add.s32 	%r2852, %r533, %r2845;
	add.s32 	%r2853, %r534, %r2845;
	add.s32 	%r2854, %r535, %r2845;
	add.s32 	%r2855, %r536, %r2845;
	add.s32 	%r2856, %r537, %r2845;
	add.s32 	%r2857, %r538, %r2845;
	add.s32 	%r2858, %r539, %r2845;
	add.s32 	%r2859, %r540, %r2845;
	add.s32 	%r2860, %r541, %r2845;
	add.s32 	%r2861, %r542, %r2845;
	add.s32 	%r2862, %r543, %r2845;
	add.s32 	%r2863, %r544, %r2845;
	add.s32 	%r2864, %r545, %r2845;
	add.s32 	%r2865, %r546, %r2845;
	add.s32 	%r2866, %r547, %r2845;
	add.s32 	%r2867, %r548, %r2845;
	add.s32 	%r2868, %r549, %r2845;
	add.s32 	%r2869, %r550, %r2845;
	add.s32 	%r2870, %r551, %r2845;
	add.s32 	%r2871, %r552, %r2845;
	add.s32 	%r2872, %r553, %r2845;
	add.s32 	%r2873, %r554, %r2845;
	add.s32 	%r2874, %r555, %r2845;
	add.s32 	%r2875, %r556, %r2845;
	add.s32 	%r2876, %r557, %r2845;
	add.s32 	%r2877, %r558, %r2845;
	shl.b32 	%r2878, %r2817, 2;
	add.s32 	%r565, %r2842, %r2878;
	add.s32 	%r566, %r565, %r2878;
	mad.lo.s32 	%r2879, %r2817, 124, %r566;
	st.shared.u32 	[%r2879], %r2845;
	st.shared.u32 	[%r2879+4], %r2846;
	st.shared.u32 	[%r2879+8], %r2847;
	st.shared.u32 	[%r2879+12], %r2848;
	st.shared.u32 	[%r2879+16], %r2849;
	st.shared.u32 	[%r2879+20], %r2850;
	st.shared.u32 	[%r2879+24], %r2851;
	st.shared.u32 	[%r2879+28], %r2852;
	st.shared.u32 	[%r2879+32], %r2853;
	st.shared.u32 	[%r2879+36], %r2854;
	st.shared.u32 	[%r2879+40], %r2855;
	st.shared.u32 	[%r2879+44], %r2856;
	st.shared.u32 	[%r2879+48], %r2857;
	st.shared.u32 	[%r2879+52], %r2858;
	st.shared.u32 	[%r2879+56], %r2859;
	st.shared.u32 	[%r2879+60], %r2860;
	st.shared.u32 	[%r2879+64], %r2861;
	st.shared.u32 	[%r2879+68], %r2862;
	st.shared.u32 	[%r2879+72], %r2863;
	st.shared.u32 	[%r2879+76], %r2864;
	st.shared.u32 	[%r2879+80], %r2865;
	st.shared.u32 	[%r2879+84], %r2866;
	st.shared.u32 	[%r2879+88], %r2867;
	st.shared.u32 	[%r2879+92], %r2868;
	st.shared.u32 	[%r2879+96], %r2869;
	st.shared.u32 	[%r2879+100], %r2870;
	st.shared.u32 	[%r2879+104], %r2871;
	st.shared.u32 	[%r2879+108], %r2872;
	st.shared.u32 	[%r2879+112], %r2873;
	st.shared.u32 	[%r2879+116], %r2874;
	st.shared.u32 	[%r2879+120], %r2875;
	st.shared.u32 	[%r2879+124], %r2876;
	st.shared.u32 	[%r2879+128], %r2877;
	bar.sync 	0;
	cvt.u32.u16 	%r2880, %rs47;
	ld.shared.u16 	%r2881, [%r504];
	add.s32 	%r567, %r2881, %r2880;
	cvt.u32.u16 	%r2882, %rs48;
	ld.shared.u16 	%r2883, [%r505];
	add.s32 	%r568, %r2883, %r2882;
	cvt.u32.u16 	%r2884, %rs49;
	ld.shared.u16 	%r2885, [%r506];
	add.s32 	%r569, %r2885, %r2884;
	cvt.u32.u16 	%r2886, %rs50;
	ld.shared.u16 	%r2887, [%r507];
	add.s32 	%r570, %r2887, %r2886;
	cvt.u32.u16 	%r2888, %rs51;
	ld.shared.u16 	%r2889, [%r508];
	add.s32 	%r571, %r2889, %r2888;
	cvt.u32.u16 	%r2890, %rs52;
	ld.shared.u16 	%r2891, [%r509];
	add.s32 	%r572, %r2891, %r2890;
	cvt.u32.u16 	%r2892, %rs53;
	ld.shared.u16 	%r2893, [%r510];
	add.s32 	%r573, %r2893, %r2892;
	cvt.u32.u16 	%r2894, %rs54;
	ld.shared.u16 	%r2895, [%r511];
	add.s32 	%r574, %r2895, %r2894;
	cvt.u32.u16 	%r2896, %rs55;
	ld.shared.u16 	%r2897, [%r512];
	add.s32 	%r575, %r2897, %r2896;
	cvt.u32.u16 	%r2898, %rs56;
	ld.shared.u16 	%r2899, [%r513];
	add.s32 	%r576, %r2899, %r2898;
	cvt.u32.u16 	%r2900, %rs57;
	ld.shared.u16 	%r2901, [%r514];
	add.s32 	%r577, %r2901, %r2900;
	cvt.u32.u16 	%r2902, %rs58;
	ld.shared.u16 	%r2903, [%r515];
	add.s32 	%r578, %r2903, %r2902;
	cvt.u32.u16 	%r2904, %rs59;
	ld.shared.u16 	%r2905, [%r516];
	add.s32 	%r579, %r2905, %r2904;
	cvt.u32.u16 	%r2906, %rs60;
	ld.shared.u16 	%r2907, [%r517];
	add.s32 	%r580, %r2907, %r2906;
	cvt.u32.u16 	%r2908, %rs61;
	ld.shared.u16 	%r2909, [%r518];
	add.s32 	%r581, %r2909, %r2908;
	cvt.u32.u16 	%r2910, %rs62;
	ld.shared.u16 	%r2911, [%r519];
	add.s32 	%r582, %r2911, %r2910;
	cvt.u32.u16 	%r2912, %rs63;
	ld.shared.u16 	%r2913, [%r520];
	add.s32 	%r583, %r2913, %r2912;
	cvt.u32.u16 	%r2914, %rs64;
	ld.shared.u16 	%r2915, [%r521];
	add.s32 	%r584, %r2915, %r2914;
	cvt.u32.u16 	%r2916, %rs65;
	ld.shared.u16 	%r2917, [%r522];
	add.s32 	%r585, %r2917, %r2916;
	cvt.u32.u16 	%r2918, %rs66;
	ld.shared.u16 	%r2919, [%r523];
	add.s32 	%r586, %r2919, %r2918;
	cvt.u32.u16 	%r2920, %rs67;
	ld.shared.u16 	%r2921, [%r524];
	add.s32 	%r587, %r2921, %r2920;
	cvt.u32.u16 	%r2922, %rs68;
	ld.shared.u16 	%r2923, [%r525];
	add.s32 	%r588, %r2923, %r2922;
	cvt.u32.u16 	%r2924, %rs69;
	ld.shared.u16 	%r2925, [%r526];
	add.s32 	%r589, %r2925, %r2924;
	mov.b64 	%rd1712, 0;
	@%p133 bra 	$L__BB12_196;
	cvt.u32.u64 	%r2926, %rd92;
	shl.b32 	%r2927, %r2926, 10;
	and.b32  	%r2928, %r2927, 31744;
	add.s32 	%r2930, %r2842, %r2928;
	shr.u32 	%r2931, %r2926, 4;
	and.b32  	%r2932, %r2931, 62;
	add.s32 	%r2933, %r2930, %r2932;
	ld.shared.u16 	%rd1712, [%r2933];
$L__BB12_196:
	cvt.u32.u64 	%r2934, %rd92;
	setp.gt.u32 	%p135, %r2934, 63;
	bar.sync 	0;
	@%p135 bra 	$L__BB12_198;
	st.shared.u64 	[%r566], %rd1712;
$L__BB12_198:
	setp.gt.u32 	%p136, %r2934, 63;
	bar.sync 	0;
	bar.sync 	0;
	@%p136 bra 	$L__BB12_200;
	sub.s64 	%rd830, %rd1711, %rd1712;
	st.shared.u64 	[%r566+23552], %rd830;
$L__BB12_200:
	cvta.to.global.u64 	%rd831, %rd207;
	mul.wide.u32 	%rd832, %r1, 4;
	add.s64 	%rd95, %rd831, %rd832;
	bar.sync 	0;
	shl.b32 	%r2939, %r567, 2;
	add.s32 	%r2941, %r2842, %r2939;
	st.shared.u32 	[%r2941], %r481;
	shl.b32 	%r2942, %r568, 2;
	add.s32 	%r2943, %r2842, %r2942;
	st.shared.u32 	[%r2943], %r482;
	shl.b32 	%r2944, %r569, 2;
	add.s32 	%r2945, %r2842, %r2944;
	st.shared.u32 	[%r2945], %r483;
	shl.b32 	%r2946, %r570, 2;
	add.s32 	%r2947, %r2842, %r2946;
	st.shared.u32 	[%r2947], %r484;
	shl.b32 	%r2948, %r571, 2;
	add.s32 	%r2949, %r2842, %r2948;
	st.shared.u32 	[%r2949], %r485;
	shl.b32 	%r2950, %r572, 2;
	add.s32 	%r2951, %r2842, %r2950;
	st.shared.u32 	[%r2951], %r486;
	shl.b32 	%r2952, %r573, 2;
	add.s32 	%r2953, %r2842, %r2952;
	st.shared.u32 	[%r2953], %r487;
	shl.b32 	%r2954, %r574, 2;
	add.s32 	%r2955, %r2842, %r2954;
	st.shared.u32 	[%r2955], %r488;
	shl.b32 	%r2956, %r575, 2;
	add.s32 	%r2957, %r2842, %r2956;
	st.shared.u32 	[%r2957], %r489;
	shl.b32 	%r2958, %r576, 2;
	add.s32 	%r2959, %r2842, %r2958;
	st.shared.u32 	[%r2959], %r490;
	shl.b32 	%r2960, %r577, 2;
	add.s32 	%r2961, %r2842, %r2960;
	st.shared.u32 	[%r2961], %r491;
	shl.b32 	%r2962, %r578, 2;
	add.s32 	%r2963, %r2842, %r2962;
	st.shared.u32 	[%r2963], %r492;
	shl.b32 	%r2964, %r579, 2;
	add.s32 	%r2965, %r2842, %r2964;
	st.shared.u32 	[%r2965], %r493;
	shl.b32 	%r2966, %r580, 2;
	add.s32 	%r2967, %r2842, %r2966;
	st.shared.u32 	[%r2967], %r494;
	shl.b32 	%r2968, %r581, 2;
	add.s32 	%r2969, %r2842, %r2968;
	st.shared.u32 	[%r2969], %r495;
	shl.b32 	%r2970, %r582, 2;
	add.s32 	%r2971, %r2842, %r2970;
	st.shared.u32 	[%r2971], %r496;
	shl.b32 	%r2972, %r583, 2;
	add.s32 	%r2973, %r2842, %r2972;
	st.shared.u32 	[%r2973], %r497;
	shl.b32 	%r2974, %r584, 2;
	add.s32 	%r2975, %r2842, %r2974;
	st.shared.u32 	[%r2975], %r498;
	shl.b32 	%r2976, %r585, 2;
	add.s32 	%r2977, %r2842, %r2976;
	st.shared.u32 	[%r2977], %r499;
	shl.b32 	%r2978, %r586, 2;
	add.s32 	%r2979, %r2842, %r2978;
	st.shared.u32 	[%r2979], %r500;
	shl.b32 	%r2980, %r587, 2;
	add.s32 	%r2981, %r2842, %r2980;
	st.shared.u32 	[%r2981], %r501;
	shl.b32 	%r2982, %r588, 2;
	add.s32 	%r2983, %r2842, %r2982;
	st.shared.u32 	[%r2983], %r502;
	shl.b32 	%r2984, %r589, 2;
	add.s32 	%r2985, %r2842, %r2984;
	st.shared.u32 	[%r2985], %r503;
	bar.sync 	0;
	ld.shared.u32 	%r590, [%r565];
	mov.b32 	%r2938, 0;
	// begin inline asm
	shr.b32 %r2936, %r590, %r2938;
	// end inline asm
	setp.le.s64 	%p137, %rd91, %rd92;
	@%p137 bra 	$L__BB12_202;
	and.b32  	%r2986, %r1851, %r2936;
	shl.b32 	%r2987, %r2986, 3;
	add.s32 	%r2989, %r2842, %r2987;
	ld.shared.u64 	%rd833, [%r2989+23552];
	add.s64 	%rd834, %rd833, %rd92;
	shl.b64 	%rd835, %rd834, 2;
	add.s64 	%rd836, %rd95, %rd835;
	st.global.u32 	[%rd836], %r590;
$L__BB12_202:
	ld.shared.u32 	%r592, [%r565+1024];
	mov.b32 	%r2992, 0;
	// begin inline asm
	shr.b32 %r2990, %r592, %r2992;
	// end inline asm
	add.s32 	%r2994, %r2934, 256;
	cvt.u64.u32 	%rd837, %r2994;
	setp.le.s64 	%p138, %rd91, %rd837;
	@%p138 bra 	$L__BB12_204;
	and.b32  	%r2995, %r1851, %r2990;
	shl.b32 	%r2996, %r2995, 3;
	add.s32 	%r2998, %r2842, %r2996;
	ld.shared.u64 	%rd838, [%r2998+23552];
	add.s64 	%rd839, %rd838, %rd92;
	shl.b64 	%rd840, %rd839, 2;
	add.s64 	%rd841, %rd95, %rd840;
	st.global.u32 	[%rd841+1024], %r592;
$L__BB12_204:
	ld.shared.u32 	%r594, [%r565+2048];
	mov.b32 	%r3001, 0;
	// begin inline asm
	shr.b32 %r2999, %r594, %r3001;
	// end inline asm
	add.s32 	%r3003, %r2934, 512;
	cvt.u64.u32 	%rd842, %r3003;
	setp.le.s64 	%p139, %rd91, %rd842;
	@%p139 bra 	$L__BB12_206;
	and.b32  	%r3004, %r1851, %r2999;
	shl.b32 	%r3005, %r3004, 3;
	add.s32 	%r3007, %r2842, %r3005;
	ld.shared.u64 	%rd843, [%r3007+23552];
	add.s64 	%rd844, %rd843, %rd92;
	shl.b64 	%rd845, %rd844, 2;
	add.s64 	%rd846, %rd95, %rd845;
	st.global.u32 	[%rd846+2048], %r594;
$L__BB12_206:
	ld.shared.u32 	%r596, [%r565+3072];
	mov.b32 	%r3010, 0;
	// begin inline asm
	shr.b32 %r3008, %r596, %r3010;
	// end inline asm
	add.s32 	%r3012, %r2934, 768;
	cvt.u64.u32 	%rd847, %r3012;
	setp.le.s64 	%p140, %rd91, %rd847;
	@%p140 bra 	$L__BB12_208;
	and.b32  	%r3013, %r1851, %r3008;
	shl.b32 	%r3014, %r3013, 3;
	add.s32 	%r3016, %r2842, %r3014;
	ld.shared.u64 	%rd848, [%r3016+23552];
	add.s64 	%rd849, %rd848, %rd92;
	shl.b64 	%rd850, %rd849, 2;
	add.s64 	%rd851, %rd95, %rd850;
	st.global.u32 	[%rd851+3072], %r596;
$L__BB12_208:
	ld.shared.u32 	%r598, [%r565+4096];
	mov.b32 	%r3019, 0;
	// begin inline asm
	shr.b32 %r3017, %r598, %r3019;
	// end inline asm
	or.b32  	%r3021, %r2934, 1024;
	cvt.u64.u32 	%rd852, %r3021;
	setp.le.s64 	%p141, %rd91, %rd852;
	@%p141 bra 	$L__BB12_210;
	and.b32  	%r3022, %r1851, %r3017;
	shl.b32 	%r3023, %r3022, 3;
	add.s32 	%r3025, %r2842, %r3023;
	ld.shared.u64 	%rd853, [%r3025+23552];
	add.s64 	%rd854, %rd853, %rd92;
	shl.b64 	%rd855, %rd854, 2;
	add.s64 	%rd856, %rd95, %rd855;
	st.global.u32 	[%rd856+4096], %r598;
$L__BB12_210:
	ld.shared.u32 	%r600, [%r565+5120];
	mov.b32 	%r3028, 0;
	// begin inline asm
	shr.b32 %r3026, %r600, %r3028;
	// end inline asm
	add.s32 	%r3030, %r2934, 1280;
	cvt.u64.u32 	%rd857, %r3030;
	setp.le.s64 	%p142, %rd91, %rd857;
	@%p142 bra 	$L__BB12_212;
	and.b32  	%r3031, %r1851, %r3026;
	shl.b32 	%r3032, %r3031, 3;
	add.s32 	%r3034, %r2842, %r3032;
	ld.shared.u64 	%rd858, [%r3034+23552];
	add.s64 	%rd859, %rd858, %rd92;
	shl.b64 	%rd860, %rd859, 2;
	add.s64 	%rd861, %rd95, %rd860;
	st.global.u32 	[%rd861+5120], %r600;
$L__BB12_212:
	ld.shared.u32 	%r602, [%r565+6144];
	mov.b32 	%r3037, 0;
	// begin inline asm
	shr.b32 %r3035, %r602, %r3037;
	// end inline asm
	add.s32 	%r3039, %r2934, 1536;
	cvt.u64.u32 	%rd862, %r3039;
	setp.le.s64 	%p143, %rd91, %rd862;
	@%p143 bra 	$L__BB12_214;
	and.b32  	%r3040, %r1851, %r3035;
	shl.b32 	%r3041, %r3040, 3;
	add.s32 	%r3043, %r2842, %r3041;
	ld.shared.u64 	%rd863, [%r3043+23552];
	add.s64 	%rd864, %rd863, %rd92;
	shl.b64 	%rd865, %rd864, 2;
	add.s64 	%rd866, %rd95, %rd865;
	st.global.u32 	[%rd866+6144], %r602;
$L__BB12_214:
	ld.shared.u32 	%r604, [%r565+7168];
	mov.b32 	%r3046, 0;
	// begin inline asm
	shr.b32 %r3044, %r604, %r3046;
	// end inline asm
	add.s32 	%r3048, %r2934, 1792;
	cvt.u64.u32 	%rd867, %r3048;
	setp.le.s64 	%p144, %rd91, %rd867;
	@%p144 bra 	$L__BB12_216;
	and.b32  	%r3049, %r1851, %r3044;
	shl.b32 	%r3050, %r3049, 3;
	add.s32 	%r3052, %r2842, %r3050;
	ld.shared.u64 	%rd868, [%r3052+23552];
	add.s64 	%rd869, %rd868, %rd92;
	shl.b64 	%rd870, %rd869, 2;
	add.s64 	%rd871, %rd95, %rd870;
	st.global.u32 	[%rd871+7168], %r604;
$L__BB12_216:
	ld.shared.u32 	%r606, [%r565+8192];
	mov.b32 	%r3055, 0;
	// begin inline asm
	shr.b32 %r3053, %r606, %r3055;
	// end inline asm
	or.b32  	%r3057, %r2934, 2048;
	cvt.u64.u32 	%rd872, %r3057;
	setp.le.s64 	%p145, %rd91, %rd872;
	@%p145 bra 	$L__BB12_218;
	and.b32  	%r3058, %r1851, %r3053;
	shl.b32 	%r3059, %r3058, 3;
	add.s32 	%r3061, %r2842, %r3059;
	ld.shared.u64 	%rd873, [%r3061+23552];
	add.s64 	%rd874, %rd873, %rd92;
	shl.b64 	%rd875, %rd874, 2;
	add.s64 	%rd876, %rd95, %rd875;
	st.global.u32 	[%rd876+8192], %r606;
$L__BB12_218:
	ld.shared.u32 	%r608, [%r565+9216];
	mov.b32 	%r3064, 0;
	// begin inline asm
	shr.b32 %r3062, %r608, %r3064;
	// end inline asm
	add.s32 	%r3066, %r2934, 2304;
	cvt.u64.u32 	%rd877, %r3066;
	setp.le.s64 	%p146, %rd91, %rd877;
	@%p146 bra 	$L__BB12_220;
	and.b32  	%r3067, %r1851, %r3062;
	shl.b32 	%r3068, %r3067, 3;
	add.s32 	%r3070, %r2842, %r3068;
	ld.shared.u64 	%rd878, [%r3070+23552];
	add.s64 	%rd879, %rd878, %rd92;
	shl.b64 	%rd880, %rd879, 2;
	add.s64 	%rd881, %rd95, %rd880;
	st.global.u32 	[%rd881+9216], %r608;
$L__BB12_220:
	ld.shared.u32 	%r610, [%r565+10240];
	mov.b32 	%r3073, 0;
	// begin inline asm
	shr.b32 %r3071, %r610, %r3073;
	// end inline asm
	add.s32 	%r3075, %r2934, 2560;
	cvt.u64.u32 	%rd882, %r3075;
	setp.le.s64 	%p147, %rd91, %rd882;
	@%p147 bra 	$L__BB12_222;
	and.b32  	%r3076, %r1851, %r3071;
	shl.b32 	%r3077, %r3076, 3;
	add.s32 	%r3079, %r2842, %r3077;
	ld.shared.u64 	%rd883, [%r3079+23552];
	add.s64 	%rd884, %rd883, %rd92;
	shl.b64 	%rd885, %rd884, 2;
	add.s64 	%rd886, %rd95, %rd885;
	st.global.u32 	[%rd886+10240], %r610;
$L__BB12_222:
	ld.shared.u32 	%r612, [%r565+11264];
	mov.b32 	%r3082, 0;
	// begin inline asm
	shr.b32 %r3080, %r612, %r3082;
	// end inline asm
	add.s32 	%r3084, %r2934, 2816;
	cvt.u64.u32 	%rd887, %r3084;
	setp.le.s64 	%p148, %rd91, %rd887;
	@%p148 bra 	$L__BB12_224;
	and.b32  	%r3085, %r1851, %r3080;
	shl.b32 	%r3086, %r3085, 3;
	add.s32 	%r3088, %r2842, %r3086;
	ld.shared.u64 	%rd888, [%r3088+23552];
	add.s64 	%rd889, %rd888, %rd92;
	shl.b64 	%rd890, %rd889, 2;
	add.s64 	%rd891, %rd95, %rd890;
	st.global.u32 	[%rd891+11264], %r612;
$L__BB12_224:
	ld.shared.u32 	%r614, [%r565+12288];
	mov.b32 	%r3091, 0;
	// begin inline asm
	shr.b32 %r3089, %r614, %r3091;
	// end inline asm
	or.b32  	%r3093, %r2934, 3072;
	cvt.u64.u32 	%rd892, %r3093;
	setp.le.s64 	%p149, %rd91, %rd892;
	@%p149 bra 	$L__BB12_226;
	and.b32  	%r3094, %r1851, %r3089;
	shl.b32 	%r3095, %r3094, 3;
	add.s32 	%r3097, %r2842, %r3095;
	ld.shared.u64 	%rd893, [%r3097+23552];
	add.s64 	%rd894, %rd893, %rd92;
	shl.b64 	%rd895, %rd894, 2;
	add.s64 	%rd896, %rd95, %rd895;
	st.global.u32 	[%rd896+12288], %r614;
$L__BB12_226:
	ld.shared.u32 	%r616, [%r565+13312];
	mov.b32 	%r3100, 0;
	// begin inline asm
	shr.b32 %r3098, %r616, %r3100;
	// end inline asm
	add.s32 	%r3102, %r2934, 3328;
	cvt.u64.u32 	%rd897, %r3102;
	setp.le.s64 	%p150, %rd91, %rd897;
	@%p150 bra 	$L__BB12_228;
	and.b32  	%r3103, %r1851, %r3098;
	shl.b32 	%r3104, %r3103, 3;
	add.s32 	%r3106, %r2842, %r3104;
	ld.shared.u64 	%rd898, [%r3106+23552];
	add.s64 	%rd899, %rd898, %rd92;
	shl.b64 	%rd900, %rd899, 2;
	add.s64 	%rd901, %rd95, %rd900;
	st.global.u32 	[%rd901+13312], %r616;
$L__BB12_228:
	ld.shared.u32 	%r618, [%r565+14336];
	mov.b32 	%r3109, 0;
	// begin inline asm
	shr.b32 %r3107, %r618, %r3109;
	// end inline asm
	add.s32 	%r3111, %r2934, 3584;
	cvt.u64.u32 	%rd902, %r3111;
	setp.le.s64 	%p151, %rd91, %rd902;
	@%p151 bra 	$L__BB12_230;
	and.b32  	%r3112, %r1851, %r3107;
	shl.b32 	%r3113, %r3112, 3;
	add.s32 	%r3115, %r2842, %r3113;
	ld.shared.u64 	%rd903, [%r3115+23552];
	add.s64 	%rd904, %rd903, %rd92;
	shl.b64 	%rd905, %rd904, 2;
	add.s64 	%rd906, %rd95, %rd905;
	st.global.u32 	[%rd906+14336], %r618;
$L__BB12_230:
	ld.shared.u32 	%r620, [%r565+15360];
	mov.b32 	%r3118, 0;
	// begin inline asm
	shr.b32 %r3116, %r620, %r3118;
	// end inline asm
	add.s32 	%r3120, %r2934, 3840;
	cvt.u64.u32 	%rd907, %r3120;
	setp.le.s64 	%p152, %rd91, %rd907;
	@%p152 bra 	$L__BB12_232;
	and.b32  	%r3121, %r1851, %r3116;
	shl.b32 	%r3122, %r3121, 3;
	add.s32 	%r3124, %r2842, %r3122;
	ld.shared.u64 	%rd908, [%r3124+23552];
	add.s64 	%rd909, %rd908, %rd92;
	shl.b64 	%rd910, %rd909, 2;
	add.s64 	%rd911, %rd95, %rd910;
	st.global.u32 	[%rd911+15360], %r620;
$L__BB12_232:
	ld.shared.u32 	%r622, [%r565+16384];
	mov.b32 	%r3127, 0;
	// begin inline asm
	shr.b32 %r3125, %r622, %r3127;
	// end inline asm
	or.b32  	%r3129, %r2934, 4096;
	cvt.u64.u32 	%rd912, %r3129;
	setp.le.s64 	%p153, %rd91, %rd912;
	@%p153 bra 	$L__BB12_234;
	and.b32  	%r3130, %r1851, %r3125;
	shl.b32 	%r3131, %r3130, 3;
	add.s32 	%r3133, %r2842, %r3131;
	ld.shared.u64 	%rd913, [%r3133+23552];
	add.s64 	%rd914, %rd913, %rd92;
	shl.b64 	%rd915, %rd914, 2;
	add.s64 	%rd916, %rd95, %rd915;
	st.global.u32 	[%rd916+16384], %r622;
$L__BB12_234:
	ld.shared.u32 	%r624, [%r565+17408];
	mov.b32 	%r3136, 0;
	// begin inline asm
	shr.b32 %r3134, %r624, %r3136;
	// end inline asm
	add.s32 	%r3138, %r2934, 4352;
	cvt.u64.u32 	%rd917, %r3138;
	setp.le.s64 	%p154, %rd91, %rd917;
	@%p154 bra 	$L__BB12_236;
	and.b32  	%r3139, %r1851, %r3134;
	shl.b32 	%r3140, %r3139, 3;
	add.s32 	%r3142, %r2842, %r3140;
	ld.shared.u64 	%rd918, [%r3142+23552];
	add.s64 	%rd919, %rd918, %rd92;
	shl.b64 	%rd920, %rd919, 2;
	add.s64 	%rd921, %rd95, %rd920;
	st.global.u32 	[%rd921+17408], %r624;
$L__BB12_236:
	ld.shared.u32 	%r626, [%r565+18432];
	mov.b32 	%r3145, 0;
	// begin inline asm
	shr.b32 %r3143, %r626, %r3145;
	// end inline asm
	add.s32 	%r3147, %r2934, 4608;
	cvt.u64.u32 	%rd922, %r3147;
	setp.le.s64 	%p155, %rd91, %rd922;
	@%p155 bra 	$L__BB12_238;
	and.b32  	%r3148, %r1851, %r3143;
	shl.b32 	%r3149, %r3148, 3;
	add.s32 	%r3151, %r2842, %r3149;
	ld.shared.u64 	%rd923, [%r3151+23552];
	add.s64 	%rd924, %rd923, %rd92;
	shl.b64 	%rd925, %rd924, 2;
	add.s64 	%rd926, %rd95, %rd925;
	st.global.u32 	[%rd926+18432], %r626;
$L__BB12_238:
	ld.shared.u32 	%r628, [%r565+19456];
	mov.b32 	%r3154, 0;
	// begin inline asm
	shr.b32 %r3152, %r628, %r3154;
	// end inline asm
	add.s32 	%r3156, %r2934, 4864;
	cvt.u64.u32 	%rd927, %r3156;
	setp.le.s64 	%p156, %rd91, %rd927;
	@%p156 bra 	$L__BB12_240;
	and.b32  	%r3157, %r1851, %r3152;
	shl.b32 	%r3158, %r3157, 3;
	add.s32 	%r3160, %r2842, %r3158;
	ld.shared.u64 	%rd928, [%r3160+23552];
	add.s64 	%rd929, %rd928, %rd92;
	shl.b64 	%rd930, %rd929, 2;
	add.s64 	%rd931, %rd95, %rd930;
	st.global.u32 	[%rd931+19456], %r628;
$L__BB12_240:
	ld.shared.u32 	%r630, [%r565+20480];
	mov.b32 	%r3163, 0;
	// begin inline asm
	shr.b32 %r3161, %r630, %r3163;
	// end inline asm
	or.b32  	%r3165, %r2934, 5120;
	cvt.u64.u32 	%rd932, %r3165;
	setp.le.s64 	%p157, %rd91, %rd932;
	@%p157 bra 	$L__BB12_242;
	and.b32  	%r3166, %r1851, %r3161;
	shl.b32 	%r3167, %r3166, 3;
	add.s32 	%r3169, %r2842, %r3167;
	ld.shared.u64 	%rd933, [%r3169+23552];
	add.s64 	%rd934, %rd933, %rd92;
	shl.b64 	%rd935, %rd934, 2;
	add.s64 	%rd936, %rd95, %rd935;
	st.global.u32 	[%rd936+20480], %r630;
$L__BB12_242:
	ld.shared.u32 	%r632, [%r565+21504];
	mov.b32 	%r3172, 0;
	// begin inline asm
	shr.b32 %r3170, %r632, %r3172;
	// end inline asm
	add.s32 	%r3174, %r2934, 5376;
	cvt.u64.u32 	%rd937, %r3174;
	setp.le.s64 	%p158, %rd91, %rd937;
	@%p158 bra 	$L__BB12_244;
	and.b32  	%r3175, %r1851, %r3170;
	shl.b32 	%r3176, %r3175, 3;
	add.s32 	%r3178, %r2842, %r3176;
	ld.shared.u64 	%rd938, [%r3178+23552];
	add.s64 	%rd939, %rd938, %rd92;
	shl.b64 	%rd940, %rd939, 2;
	add.s64 	%rd941, %rd95, %rd940;
	st.global.u32 	[%rd941+21504], %r632;
$L__BB12_244:
	ld.shared.u32 	%r634, [%r565+22528];
	mov.b32 	%r3181, 0;
	// begin inline asm
	shr.b32 %r3179, %r634, %r3181;
	// end inline asm
	and.b32  	%r635, %r1851, %r3179;
	add.s32 	%r3183, %r2934, 5632;
	cvt.u64.u32 	%rd942, %r3183;
	setp.le.s64 	%p159, %rd91, %rd942;
	@%p159 bra 	$L__BB12_341;
	shl.b32 	%r3184, %r635, 3;
	add.s32 	%r3186, %r2842, %r3184;
	ld.shared.u64 	%rd943, [%r3186+23552];
	add.s64 	%rd944, %rd943, %rd92;
	shl.b64 	%rd945, %rd944, 2;
	add.s64 	%rd946, %rd95, %rd945;
	st.global.u32 	[%rd946+22528], %r634;
	bra.uni 	$L__BB12_341;
$L__BB12_246:
	add.s32 	%r246, %r1638, 256;
	add.s32 	%r247, %r1638, 512;
	add.s32 	%r248, %r1638, 768;
	or.b32  	%r249, %r1638, 1024;
	add.s32 	%r250, %r1638, 1280;
	add.s32 	%r251, %r1638, 1536;
	add.s32 	%r252, %r1638, 1792;
	or.b32  	%r253, %r1638, 2048;
	add.s32 	%r254, %r1638, 2304;
	add.s32 	%r255, %r1638, 2560;
	add.s32 	%r256, %r1638, 2816;
	or.b32  	%r257, %r1638, 3072;
	add.s32 	%r258, %r1638, 3328;
	add.s32 	%r259, %r1638, 3584;
	add.s32 	%r260, %r1638, 3840;
	or.b32  	%r261, %r1638, 4096;
	add.s32 	%r262, %r1638, 4352;
	add.s32 	%r263, %r1638, 4608;
	add.s32 	%r264, %r1638, 4864;
	or.b32  	%r265, %r1638, 5120;
	add.s32 	%r266, %r1638, 5376;
	add.s32 	%r267, %r1638, 5632;
	mov.b64 	%rd1708, 0;
$L__BB12_247:
	add.s64 	%rd721, %rd1708, %rd7;
	shl.b64 	%rd722, %rd721, 2;
	add.s64 	%rd80, %rd3, %rd722;
	ld.global.u32 	%r1802, [%rd80];
	ld.global.u32 	%r1803, [%rd80+1024];
	ld.global.u32 	%r1804, [%rd80+2048];
	ld.global.u32 	%r1805, [%rd80+3072];
	ld.global.u32 	%r1806, [%rd80+4096];
	ld.global.u32 	%r1807, [%rd80+5120];
	ld.global.u32 	%r1808, [%rd80+6144];
	ld.global.u32 	%r1809, [%rd80+7168];
	ld.global.u32 	%r1810, [%rd80+8192];
	ld.global.u32 	%r1811, [%rd80+9216];
	ld.global.u32 	%r1812, [%rd80+10240];
	ld.global.u32 	%r1813, [%rd80+11264];
	ld.global.u32 	%r1814, [%rd80+12288];
	ld.global.u32 	%r1815, [%rd80+13312];
	ld.global.u32 	%r1816, [%rd80+14336];
	ld.global.u32 	%r1817, [%rd80+15360];
	ld.global.u32 	%r1818, [%rd80+16384];
	ld.global.u32 	%r1819, [%rd80+17408];
	ld.global.u32 	%r1820, [%rd80+18432];
	ld.global.u32 	%r1821, [%rd80+19456];
	ld.global.u32 	%r1822, [%rd80+20480];
	ld.global.u32 	%r1823, [%rd80+21504];
	ld.global.u32 	%r1824, [%rd80+22528];
	bar.sync 	0;
	add.s64 	%rd81, %rd6, %rd722;
	st.global.u32 	[%rd81], %r1802;
	st.global.u32 	[%rd81+1024], %r1803;
	st.global.u32 	[%rd81+2048], %r1804;
	st.global.u32 	[%rd81+3072], %r1805;
	st.global.u32 	[%rd81+4096], %r1806;
	st.global.u32 	[%rd81+5120], %r1807;
	st.global.u32 	[%rd81+6144], %r1808;
	st.global.u32 	[%rd81+7168], %r1809;
	st.global.u32 	[%rd81+8192], %r1810;
	st.global.u32 	[%rd81+9216], %r1811;
	st.global.u32 	[%rd81+10240], %r1812;
	st.global.u32 	[%rd81+11264], %r1813;
	st.global.u32 	[%rd81+12288], %r1814;
	st.global.u32 	[%rd81+13312], %r1815;
	st.global.u32 	[%rd81+14336], %r1816;
	st.global.u32 	[%rd81+15360], %r1817;
	st.global.u32 	[%rd81+16384], %r1818;
	st.global.u32 	[%rd81+17408], %r1819;
	st.global.u32 	[%rd81+18432], %r1820;
	st.global.u32 	[%rd81+19456], %r1821;
	st.global.u32 	[%rd81+20480], %r1822;
	st.global.u32 	[%rd81+21504], %r1823;
	st.global.u32 	[%rd81+22528], %r1824;
	add.s64 	%rd1708, %rd1708, 5888;
	sub.s64 	%rd83, %rd2, %rd1708;
	setp.gt.s64 	%p32, %rd83, 5887;
	@%p32 bra 	$L__BB12_247;
	cvt.u32.u64 	%r268, %rd83;
	setp.le.s64 	%p33, %rd2, %rd1708;
	@%p33 bra 	$L__BB12_341;
	setp.ge.s32 	%p34, %r1638, %r268;
	@%p34 bra 	$L__BB12_251;
	ld.global.u32 	%r5934, [%rd80+23552];
$L__BB12_251:
	setp.ge.s32 	%p35, %r246, %r268;
	@%p35 bra 	$L__BB12_253;
	ld.global.u32 	%r5935, [%rd80+24576];
$L__BB12_253:
	setp.ge.s32 	%p36, %r247, %r268;
	@%p36 bra 	$L__BB12_255;
	ld.global.u32 	%r5936, [%rd80+25600];
$L__BB12_255:
	setp.ge.s32 	%p37, %r248, %r268;
	@%p37 bra 	$L__BB12_257;
	ld.global.u32 	%r5937, [%rd80+26624];
$L__BB12_257:
	setp.ge.s32 	%p38, %r249, %r268;
	@%p38 bra 	$L__BB12_259;
	ld.global.u32 	%r5938, [%rd80+27648];
$L__BB12_259:
	setp.ge.s32 	%p39, %r250, %r268;
	@%p39 bra 	$L__BB12_261;
	ld.global.u32 	%r5939, [%rd80+28672];
$L__BB12_261:
	setp.ge.s32 	%p40, %r251, %r268;
	@%p40 bra 	$L__BB12_263;
	ld.global.u32 	%r5940, [%rd80+29696];
$L__BB12_263:
	setp.ge.s32 	%p41, %r252, %r268;
	@%p41 bra 	$L__BB12_265;
	ld.global.u32 	%r5941, [%rd80+30720];
$L__BB12_265:
	setp.ge.s32 	%p42, %r253, %r268;
	@%p42 bra 	$L__BB12_267;
	ld.global.u32 	%r5942, [%rd80+31744];
$L__BB12_267:
	setp.ge.s32 	%p43, %r254, %r268;
	@%p43 bra 	$L__BB12_269;
	ld.global.u32 	%r5943, [%rd80+32768];
$L__BB12_269:
	setp.ge.s32 	%p44, %r255, %r268;
	@%p44 bra 	$L__BB12_271;
	ld.global.u32 	%r5944, [%rd80+33792];
$L__BB12_271:
	setp.ge.s32 	%p45, %r256, %r268;
	@%p45 bra 	$L__BB12_273;
	ld.global.u32 	%r5945, [%rd80+34816];
$L__BB12_273:
	setp.ge.s32 	%p46, %r257, %r268;
	@%p46 bra 	$L__BB12_275;
	ld.global.u32 	%r5946, [%rd80+35840];
$L__BB12_275:
	setp.ge.s32 	%p47, %r258, %r268;
	@%p47 bra 	$L__BB12_277;
	ld.global.u32 	%r5947, [%rd80+36864];
$L__BB12_277:
	setp.ge.s32 	%p48, %r259, %r268;
	@%p48 bra 	$L__BB12_279;
	ld.global.u32 	%r5948, [%rd80+37888];
$L__BB12_279:
	setp.ge.s32 	%p49, %r260, %r268;
	@%p49 bra 	$L__BB12_281;
	ld.global.u32 	%r5949, [%rd80+38912];
$L__BB12_281:
	setp.ge.s32 	%p50, %r261, %r268;
	@%p50 bra 	$L__BB12_283;
	ld.global.u32 	%r5950, [%rd80+39936];
$L__BB12_283:
	setp.ge.s32 	%p51, %r262, %r268;
	@%p51 bra 	$L__BB12_285;
	ld.global.u32 	%r5951, [%rd80+40960];
$L__BB12_285:
	setp.ge.s32 	%p52, %r263, %r268;
	@%p52 bra 	$L__BB12_287;
	ld.global.u32 	%r5952, [%rd80+41984];
$L__BB12_287:
	setp.ge.s32 	%p53, %r264, %r268;
	@%p53 bra 	$L__BB12_289;
	ld.global.u32 	%r5953, [%rd80+43008];
$L__BB12_289:
	setp.ge.s32 	%p54, %r265, %r268;
	@%p54 bra 	$L__BB12_291;
	ld.global.u32 	%r5954, [%rd80+44032];
$L__BB12_291:
	setp.ge.s32 	%p55, %r266, %r268;
	@%p55 bra 	$L__BB12_293;
	ld.global.u32 	%r5955, [%rd80+45056];
$L__BB12_293:
	setp.ge.s32 	%p56, %r267, %r268;
	@%p56 bra 	$L__BB12_295;
	ld.global.u32 	%r5956, [%rd80+46080];
$L__BB12_295:
	setp.ge.s32 	%p57, %r1638, %r268;
	bar.sync 	0;
	@%p57 bra 	$L__BB12_297;
	st.global.u32 	[%rd81+23552], %r5934;
$L__BB12_297:
	setp.ge.s32 	%p58, %r246, %r268;
	@%p58 bra 	$L__BB12_299;
	st.global.u32 	[%rd81+24576], %r5935;
$L__BB12_299:
	setp.ge.s32 	%p59, %r247, %r268;
	@%p59 bra 	$L__BB12_301;
	st.global.u32 	[%rd81+25600], %r5936;
$L__BB12_301:
	setp.ge.s32 	%p60, %r248, %r268;
	@%p60 bra 	$L__BB12_303;
	st.global.u32 	[%rd81+26624], %r5937;
$L__BB12_303:
	setp.ge.s32 	%p61, %r249, %r268;
	@%p61 bra 	$L__BB12_305;
	st.global.u32 	[%rd81+27648], %r5938;
$L__BB12_305:
	setp.ge.s32 	%p62, %r250, %r268;
	@%p62 bra 	$L__BB12_307;
	st.global.u32 	[%rd81+28672], %r5939;
$L__BB12_307:
	setp.ge.s32 	%p63, %r251, %r268;
	@%p63 bra 	$L__BB12_309;
	st.global.u32 	[%rd81+29696], %r5940;
$L__BB12_309:
	setp.ge.s32 	%p64, %r252, %r268;
	@%p64 bra 	$L__BB12_311;
	st.global.u32 	[%rd81+30720], %r5941;
$L__BB12_311:
	setp.ge.s32 	%p65, %r253, %r268;
	@%p65 bra 	$L__BB12_313;
	st.global.u32 	[%rd81+31744], %r5942;
$L__BB12_313:
	setp.ge.s32 	%p66, %r254, %r268;
	@%p66 bra 	$L__BB12_315;
	st.global.u32 	[%rd81+32768], %r5943;
$L__BB12_315:
	setp.ge.s32 	%p67, %r255, %r268;
	@%p67 bra 	$L__BB12_317;
	st.global.u32 	[%rd81+33792], %r5944;
$L__BB12_317:
	setp.ge.s32 	%p68, %r256, %r268;
	@%p68 bra 	$L__BB12_319;
	st.global.u32 	[%rd81+34816], %r5945;
$L__BB12_319:
	setp.ge.s32 	%p69, %r257, %r268;
	@%p69 bra 	$L__BB12_321;
	st.global.u32 	[%rd81+35840], %r5946;
$L__BB12_321:
	setp.ge.s32 	%p70, %r258, %r268;
	@%p70 bra 	$L__BB12_323;
	st.global.u32 	[%rd81+36864], %r5947;
$L__BB12_323:
	setp.ge.s32 	%p71, %r259, %r268;
	@%p71 bra 	$L__BB12_325;
	st.global.u32 	[%rd81+37888], %r5948;
$L__BB12_325:
	setp.ge.s32 	%p72, %r260, %r268;
	@%p72 bra 	$L__BB12_327;
	st.global.u32 	[%rd81+38912], %r5949;
$L__BB12_327:
	setp.ge.s32 	%p73, %r261, %r268;
	@%p73 bra 	$L__BB12_329;
	st.global.u32 	[%rd81+39936], %r5950;
$L__BB12_329:
	setp.ge.s32 	%p74, %r262, %r268;
	@%p74 bra 	$L__BB12_331;
	st.global.u32 	[%rd81+40960], %r5951;
$L__BB12_331:
	setp.ge.s32 	%p75, %r263, %r268;
	@%p75 bra 	$L__BB12_333;
	st.global.u32 	[%rd81+41984], %r5952;
$L__BB12_333:
	setp.ge.s32 	%p76, %r264, %r268;
	@%p76 bra 	$L__BB12_335;
	st.global.u32 	[%rd81+43008], %r5953;
$L__BB12_335:
	setp.ge.s32 	%p77, %r265, %r268;
	@%p77 bra 	$L__BB12_337;
	st.global.u32 	[%rd81+44032], %r5954;
$L__BB12_337:
	setp.ge.s32 	%p78, %r266, %r268;
	@%p78 bra 	$L__BB12_339;
	st.global.u32 	[%rd81+45056], %r5955;
$L__BB12_339:
	setp.ge.s32 	%p79, %r267, %r268;
	@%p79 bra 	$L__BB12_341;
	st.global.u32 	[%rd81+46080], %r5956;
$L__BB12_341:
	cvta.to.global.u64 	%rd948, %rd207;
	mul.wide.u32 	%rd949, %r1, 4;
	add.s64 	%rd1714, %rd948, %rd949;
	cvta.to.global.u64 	%rd950, %rd208;
	add.s64 	%rd1716, %rd950, %rd949;
	mov.b32 	%r6011, 6;
	mov.u32 	%r3189, %tid.x;
	cvt.u64.u32 	%rd103, %r3189;
	shl.b32 	%r3190, %r3189, 5;
	and.b32  	%r3191, %r3190, 31744;
	mov.u32 	%r3192, _ZZN3cub18CUB_300001_SM_10006detail14segmented_sort30DeviceSegmentedSortKernelLargeILNS0_9SortOrderE0ENS2_10policy_hubIjNS0_8NullTypeEE9Policy860EjS6_PjS9_lEEvPKjPKT1_PSC_NS1_20device_double_bufferISC_EEPKT2_PSI_NSG_ISI_EET3_T4_E7storage;
	add.s32 	%r3193, %r3192, %r3191;
	shl.b32 	%r3194, %r1637, 2;
	add.s32 	%r665, %r3193, %r3194;
	shl.b32 	%r3196, %r3189, 2;
	add.s32 	%r667, %r3192, %r3196;
	mov.u64 	%rd1715, %rd1714;
	mov.u64 	%rd1717, %rd1716;
$L__BB12_342:
	.pragma "nounroll";
	mov.u64 	%rd101, %rd1717;
	mov.u64 	%rd100, %rd1716;
	mov.u64 	%rd1717, %rd1715;
	mov.u64 	%rd1716, %rd1714;
	setp.lt.u64 	%p160, %rd2, 64768;
	sub.s32 	%r3195, 32, %r6011;
	min.u32 	%r666, %r3195, 6;
	bar.sync 	0;
	mov.b32 	%r3197, 0;
	st.shared.u32 	[%r667], %r3197;
	st.shared.u32 	[%r667+1024], %r3197;
	st.shared.u32 	[%r667+2048], %r3197;
	st.shared.u32 	[%r667+3072], %r3197;
	st.shared.u32 	[%r667+4096], %r3197;
	st.shared.u32 	[%r667+5120], %r3197;
	st.shared.u32 	[%r667+6144], %r3197;
	st.shared.u32 	[%r667+7168], %r3197;
	st.shared.u32 	[%r667+8192], %r3197;
	st.shared.u32 	[%r667+9216], %r3197;
	st.shared.u32 	[%r667+10240], %r3197;
	st.shared.u32 	[%r667+11264], %r3197;
	st.shared.u32 	[%r667+12288], %r3197;
	st.shared.u32 	[%r667+13312], %r3197;
	st.shared.u32 	[%r667+14336], %r3197;
	st.shared.u32 	[%r667+15360], %r3197;
	mov.b64 	%rd1718, 0;
	mov.u64 	%rd1719, %rd1718;
	mov.u64 	%rd1720, %rd1718;
	mov.u64 	%rd1721, %rd1718;
	mov.u64 	%rd1722, %rd1718;
	mov.u64 	%rd1723, %rd1718;
	mov.u64 	%rd1724, %rd1718;
	mov.u64 	%rd1725, %rd1718;
	mov.u64 	%rd1735, %rd1718;
	@%p160 bra 	$L__BB12_351;
	mov.b64 	%rd1718, 0;
$L__BB12_344:
	add.s64 	%rd953, %rd103, %rd1735;
	shl.b64 	%rd954, %rd953, 2;
	add.s64 	%rd955, %rd1717, %rd954;
	add.s64 	%rd1736, %rd955, 11264;
	add.s64 	%rd1735, %rd1735, 64768;
	mov.b32 	%r6017, 0;
$L__BB12_345:
	ld.global.u32 	%r3200, [%rd1736+-11264];
	ld.global.u32 	%r3206, [%rd1736+-10240];
	ld.global.u32 	%r3209, [%rd1736+-9216];
	ld.global.u32 	%r3212, [%rd1736+-8192];
	ld.global.u32 	%r3215, [%rd1736+-7168];
	ld.global.u32 	%r3218, [%rd1736+-6144];
	ld.global.u32 	%r3221, [%rd1736+-5120];
	ld.global.u32 	%r3224, [%rd1736+-4096];
	ld.global.u32 	%r3227, [%rd1736+-3072];
	ld.global.u32 	%r3230, [%rd1736+-2048];
	ld.global.u32 	%r3233, [%rd1736+-1024];
	ld.global.u32 	%r3236, [%rd1736];
	ld.global.u32 	%r3239, [%rd1736+1024];
	ld.global.u32 	%r3242, [%rd1736+2048];
	ld.global.u32 	%r3245, [%rd1736+3072];
	ld.global.u32 	%r3248, [%rd1736+4096];
	ld.global.u32 	%r3251, [%rd1736+5120];
	ld.global.u32 	%r3254, [%rd1736+6144];
	ld.global.u32 	%r3257, [%rd1736+7168];
	ld.global.u32 	%r3260, [%rd1736+8192];
	ld.global.u32 	%r3263, [%rd1736+9216];
	ld.global.u32 	%r3266, [%rd1736+10240];
	ld.global.u32 	%r3269, [%rd1736+11264];
	bar.sync 	0;
	// begin inline asm
	shr.b32 %r3199, %r3200, %r6011;
	// end inline asm
	mov.b32 	%r3203, 0;
	// begin inline asm
	bmsk.clamp.b32 %r3202, %r3203, %r666;
	// end inline asm
	and.b32  	%r3271, %r3202, %r3199;
	and.b32  	%r3272, %r3271, 3;
	shl.b32 	%r3273, %r3271, 8;
	and.b32  	%r3274, %r3273, -1024;
	add.s32 	%r3275, %r667, %r3274;
	add.s32 	%r3276, %r3275, %r3272;
	ld.shared.u8 	%rs264, [%r3276];
	add.s16 	%rs265, %rs264, 1;
	st.shared.u8 	[%r3276], %rs265;
	// begin inline asm
	shr.b32 %r3205, %r3206, %r6011;
	// end inline asm
	and.b32  	%r3277, %r3202, %r3205;
	and.b32  	%r3278, %r3277, 3;
	shl.b32 	%r3279, %r3277, 8;
	and.b32  	%r3280, %r3279, -1024;
	add.s32 	%r3281, %r667, %r3280;
	add.s32 	%r3282, %r3281, %r3278;
	ld.shared.u8 	%rs266, [%r3282];
	add.s16 	%rs267, %rs266, 1;
	st.shared.u8 	[%r3282], %rs267;
	// begin inline asm
	shr.b32 %r3208, %r3209, %r6011;
	// end inline asm
	and.b32  	%r3283, %r3202, %r3208;
	and.b32  	%r3284, %r3283, 3;
	shl.b32 	%r3285, %r3283, 8;
	and.b32  	%r3286, %r3285, -1024;
	add.s32 	%r3287, %r667, %r3286;
	add.s32 	%r3288, %r3287, %r3284;
	ld.shared.u8 	%rs268, [%r3288];
	add.s16 	%rs269, %rs268, 1;
	st.shared.u8 	[%r3288], %rs269;
	// begin inline asm
	shr.b32 %r3211, %r3212, %r6011;
	// end inline asm
	and.b32  	%r3289, %r3202, %r3211;
	and.b32  	%r3290, %r3289, 3;
	shl.b32 	%r3291, %r3289, 8;
	and.b32  	%r3292, %r3291, -1024;
	add.s32 	%r3293, %r667, %r3292;
	add.s32 	%r3294, %r3293, %r3290;
	ld.shared.u8 	%rs270, [%r3294];
	add.s16 	%rs271, %rs270, 1;
	st.shared.u8 	[%r3294], %rs271;
	// begin inline asm
	shr.b32 %r3214, %r3215, %r6011;
	// end inline asm
	and.b32  	%r3295, %r3202, %r3214;
	and.b32  	%r3296, %r3295, 3;
	shl.b32 	%r3297, %r3295, 8;
	and.b32  	%r3298, %r3297, -1024;
	add.s32 	%r3299, %r667, %r3298;
	add.s32 	%r3300, %r3299, %r3296;
	ld.shared.u8 	%rs272, [%r3300];
	add.s16 	%rs273, %rs272, 1;
	st.shared.u8 	[%r3300], %rs273;
	// begin inline asm
	shr.b32 %r3217, %r3218, %r6011;
	// end inline asm
	and.b32  	%r3301, %r3202, %r3217;
	and.b32  	%r3302, %r3301, 3;
	shl.b32 	%r3303, %r3301, 8;
	and.b32  	%r3304, %r3303, -1024;
	add.s32 	%r3305, %r667, %r3304;
	add.s32 	%r3306, %r3305, %r3302;
	ld.shared.u8 	%rs274, [%r3306];
	add.s16 	%rs275, %rs274, 1;
	st.shared.u8 	[%r3306], %rs275;
	// begin inline asm
	shr.b32 %r3220, %r3221, %r6011;
	// end inline asm
	and.b32  	%r3307, %r3202, %r3220;
	and.b32  	%r3308, %r3307, 3;
	shl.b32 	%r3309, %r3307, 8;
	and.b32  	%r3310, %r3309, -1024;
	add.s32 	%r3311, %r667, %r3310;
	add.s32 	%r3312, %r3311, %r3308;
	ld.shared.u8 	%rs276, [%r3312];
	add.s16 	%rs277, %rs276, 1;
	st.shared.u8 	[%r3312], %rs277;
	// begin inline asm
	shr.b32 %r3223, %r3224, %r6011;
	// end inline asm
	and.b32  	%r3313, %r3202, %r3223;
	and.b32  	%r3314, %r3313, 3;
	shl.b32 	%r3315, %r3313, 8;
	and.b32  	%r3316, %r3315, -1024;
	add.s32 	%r3317, %r667, %r3316;
	add.s32 	%r3318, %r3317, %r3314;
	ld.shared.u8 	%rs278, [%r3318];
	add.s16 	%rs279, %rs278, 1;
	st.shared.u8 	[%r3318], %rs279;
	// begin inline asm
	shr.b32 %r3226, %r3227, %r6011;
	// end inline asm
	and.b32  	%r3319, %r3202, %r3226;
	and.b32  	%r3320, %r3319, 3;
	shl.b32 	%r3321, %r3319, 8;
	and.b32  	%r3322, %r3321, -1024;
	add.s32 	%r3323, %r667, %r3322;
	add.s32 	%r3324, %r3323, %r3320;
	ld.shared.u8 	%rs280, [%r3324];
	add.s16 	%rs281, %rs280, 1;
	st.shared.u8 	[%r3324], %rs281;
	// begin inline asm
	shr.b32 %r3229, %r3230, %r6011;
	// end inline asm
	and.b32  	%r3325, %r3202, %r3229;
	and.b32  	%r3326, %r3325, 3;
	shl.b32 	%r3327, %r3325, 8;
	and.b32  	%r3328, %r3327, -1024;
	add.s32 	%r3329, %r667, %r3328;
	add.s32 	%r3330, %r3329, %r3326;
	ld.shared.u8 	%rs282, [%r3330];
	add.s16 	%rs283, %rs282, 1;
	st.shared.u8 	[%r3330], %rs283;
	// begin inline asm
	shr.b32 %r3232, %r3233, %r6011;
	// end inline asm
	and.b32  	%r3331, %r3202, %r3232;
	and.b32  	%r3332, %r3331, 3;
	shl.b32 	%r3333, %r3331, 8;
	and.b32  	%r3334, %r3333, -1024;
	add.s32 	%r3335, %r667, %r3334;
	add.s32 	%r3336, %r3335, %r3332;
	ld.shared.u8 	%rs284, [%r3336];
	add.s16 	%rs285, %rs284, 1;
	st.shared.u8 	[%r3336], %rs285;
	// begin inline asm
	shr.b32 %r3235, %r3236, %r6011;
	// end inline asm
	and.b32  	%r3337, %r3202, %r3235;
	and.b32  	%r3338, %r3337, 3;
	shl.b32 	%r3339, %r3337, 8;
	and.b32  	%r3340, %r3339, -1024;
	add.s32 	%r3341, %r667, %r3340;
	add.s32 	%r3342, %r3341, %r3338;
	ld.shared.u8 	%rs286, [%r3342];
	add.s16 	%rs287, %rs286, 1;
	st.shared.u8 	[%r3342], %rs287;
	// begin inline asm
	shr.b32 %r3238, %r3239, %r6011;
	// end inline asm
	and.b32  	%r3343, %r3202, %r3238;
	and.b32  	%r3344, %r3343, 3;
	shl.b32 	%r3345, %r3343, 8;
	and.b32  	%r3346, %r3345, -1024;
	add.s32 	%r3347, %r667, %r3346;
	add.s32 	%r3348, %r3347, %r3344;
	ld.shared.u8 	%rs288, [%r3348];
	add.s16 	%rs289, %rs288, 1;
	st.shared.u8 	[%r3348], %rs289;
	// begin inline asm
	shr.b32 %r3241, %r3242, %r6011;
	// end inline asm
	and.b32  	%r3349, %r3202, %r3241;
	and.b32  	%r3350, %r3349, 3;
	shl.b32 	%r3351, %r3349, 8;
	and.b32  	%r3352, %r3351, -1024;
	add.s32 	%r3353, %r667, %r3352;
	add.s32 	%r3354, %r3353, %r3350;
	ld.shared.u8 	%rs290, [%r3354];
	add.s16 	%rs291, %rs290, 1;
	st.shared.u8 	[%r3354], %rs291;
	// begin inline asm
	shr.b32 %r3244, %r3245, %r6011;
	// end inline asm
	and.b32  	%r3355, %r3202, %r3244;
	and.b32  	%r3356, %r3355, 3;
	shl.b32 	%r3357, %r3355, 8;
	and.b32  	%r3358, %r3357, -1024;
	add.s32 	%r3359, %r667, %r3358;
	add.s32 	%r3360, %r3359, %r3356;
	ld.shared.u8 	%rs292, [%r3360];
	add.s16 	%rs293, %rs292, 1;
	st.shared.u8 	[%r3360], %rs293;
	// begin inline asm
	shr.b32 %r3247, %r3248, %r6011;
	// end inline asm
	and.b32  	%r3361, %r3202, %r3247;
	and.b32  	%r3362, %r3361, 3;
	shl.b32 	%r3363, %r3361, 8;
	and.b32  	%r3364, %r3363, -1024;
	add.s32 	%r3365, %r667, %r3364;
	add.s32 	%r3366, %r3365, %r3362;
	ld.shared.u8 	%rs294, [%r3366];
	add.s16 	%rs295, %rs294, 1;
	st.shared.u8 	[%r3366], %rs295;
	// begin inline asm
	shr.b32 %r3250, %r3251, %r6011;
	// end inline asm
	and.b32  	%r3367, %r3202, %r3250;
	and.b32  	%r3368, %r3367, 3;
	shl.b32 	%r3369, %r3367, 8;
	and.b32  	%r3370, %r3369, -1024;
	add.s32 	%r3371, %r667, %r3370;
	add.s32 	%r3372, %r3371, %r3368;
	ld.shared.u8 	%rs296, [%r3372];
	add.s16 	%rs297, %rs296, 1;
	st.shared.u8 	[%r3372], %rs297;
	// begin inline asm
	shr.b32 %r3253, %r3254, %r6011;
	// end inline asm
	and.b32  	%r3373, %r3202, %r3253;
	and.b32  	%r3374, %r3373, 3;
	shl.b32 	%r3375, %r3373, 8;
	and.b32  	%r3376, %r3375, -1024;
	add.s32 	%r3377, %r667, %r3376;
	add.s32 	%r3378, %r3377, %r3374;
	ld.shared.u8 	%rs298, [%r3378];
	add.s16 	%rs299, %rs298, 1;
	st.shared.u8 	[%r3378], %rs299;
	// begin inline asm
	shr.b32 %r3256, %r3257, %r6011;
	// end inline asm
	and.b32  	%r3379, %r3202, %r3256;
	and.b32  	%r3380, %r3379, 3;
	shl.b32 	%r3381, %r3379, 8;
	and.b32  	%r3382, %r3381, -1024;
	add.s32 	%r3383, %r667, %r3382;
	add.s32 	%r3384, %r3383, %r3380;
	ld.shared.u8 	%rs300, [%r3384];
	add.s16 	%rs301, %rs300, 1;
	st.shared.u8 	[%r3384], %rs301;
	// begin inline asm
	shr.b32 %r3259, %r3260, %r6011;
	// end inline asm
	and.b32  	%r3385, %r3202, %r3259;
	and.b32  	%r3386, %r3385, 3;
	shl.b32 	%r3387, %r3385, 8;
	and.b32  	%r3388, %r3387, -1024;
	add.s32 	%r3389, %r667, %r3388;
	add.s32 	%r3390, %r3389, %r3386;
	ld.shared.u8 	%rs302, [%r3390];
	add.s16 	%rs303, %rs302, 1;
	st.shared.u8 	[%r3390], %rs303;
	// begin inline asm
	shr.b32 %r3262, %r3263, %r6011;
	// end inline asm
	and.b32  	%r3391, %r3202, %r3262;
	and.b32  	%r3392, %r3391, 3;
	shl.b32 	%r3393, %r3391, 8;
	and.b32  	%r3394, %r3393, -1024;
	add.s32 	%r3395, %r667, %r3394;
	add.s32 	%r3396, %r3395, %r3392;
	ld.shared.u8 	%rs304, [%r3396];
	add.s16 	%rs305, %rs304, 1;
	st.shared.u8 	[%r3396], %rs305;
	// begin inline asm
	shr.b32 %r3265, %r3266, %r6011;
	// end inline asm
	and.b32  	%r3397, %r3202, %r3265;
	and.b32  	%r3398, %r3397, 3;
	shl.b32 	%r3399, %r3397, 8;
	and.b32  	%r3400, %r3399, -1024;
	add.s32 	%r3401, %r667, %r3400;
	add.s32 	%r3402, %r3401, %r3398;
	ld.shared.u8 	%rs306, [%r3402];
	add.s16 	%rs307, %rs306, 1;
	st.shared.u8 	[%r3402], %rs307;
	// begin inline asm
	shr.b32 %r3268, %r3269, %r6011;
	// end inline asm
	and.b32  	%r3403, %r3202, %r3268;
	and.b32  	%r3404, %r3403, 3;
	shl.b32 	%r3405, %r3403, 8;
	and.b32  	%r3406, %r3405, -1024;
	add.s32 	%r3407, %r667, %r3406;
	add.s32 	%r3408, %r3407, %r3404;
	ld.shared.u8 	%rs308, [%r3408];
	add.s16 	%rs309, %rs308, 1;
	st.shared.u8 	[%r3408], %rs309;
	add.s32 	%r6017, %r6017, 1;
	add.s64 	%rd1736, %rd1736, 23552;
	setp.ne.s32 	%p161, %r6017, 11;
	@%p161 bra 	$L__BB12_345;
	cvt.u32.u64 	%r3409, %rd103;
	setp.gt.u32 	%p162, %r3409, 511;
	bar.sync 	0;
	@%p162 bra 	$L__BB12_348;
	ld.shared.u32 	%r3410, [%r665];
	bfe.u32 	%r3411, %r3410, 0, 8;
	bfe.u32 	%r3412, %r3410, 8, 8;
	bfe.u32 	%r3413, %r3410, 16, 8;
	bfe.u32 	%r3414, %r3410, 24, 8;
	cvt.u64.u32 	%rd956, %r3411;
	and.b64  	%rd957, %rd956, 255;
	add.s64 	%rd958, %rd1718, %rd957;
	cvt.u64.u32 	%rd959, %r3412;
	and.b64  	%rd960, %rd959, 255;
	add.s64 	%rd961, %rd1719, %rd960;
	cvt.u64.u32 	%rd962, %r3413;
	and.b64  	%rd963, %rd962, 255;
	add.s64 	%rd964, %rd1720, %rd963;
	cvt.u64.u32 	%rd965, %r3414;
	and.b64  	%rd966, %rd965, 255;
	add.s64 	%rd967, %rd1721, %rd966;
	ld.shared.u32 	%r3415, [%r665+128];
	bfe.u32 	%r3416, %r3415, 0, 8;
	bfe.u32 	%r3417, %r3415, 8, 8;
	bfe.u32 	%r3418, %r3415, 16, 8;
	bfe.u32 	%r3419, %r3415, 24, 8;
	cvt.u64.u32 	%rd968, %r3416;
	and.b64  	%rd969, %rd968, 255;
	add.s64 	%rd970, %rd958, %rd969;
	cvt.u64.u32 	%rd971, %r3417;
	and.b64  	%rd972, %rd971, 255;
	add.s64 	%rd973, %rd961, %rd972;
	cvt.u64.u32 	%rd974, %r3418;
	and.b64  	%rd975, %rd974, 255;
	add.s64 	%rd976, %rd964, %rd975;
	cvt.u64.u32 	%rd977, %r3419;
	and.b64  	%rd978, %rd977, 255;
	add.s64 	%rd979, %rd967, %rd978;
	ld.shared.u32 	%r3420, [%r665+256];
	bfe.u32 	%r3421, %r3420, 0, 8;
	bfe.u32 	%r3422, %r3420, 8, 8;
	bfe.u32 	%r3423, %r3420, 16, 8;
	bfe.u32 	%r3424, %r3420, 24, 8;
	cvt.u64.u32 	%rd980, %r3421;
	and.b64  	%rd981, %rd980, 255;
	add.s64 	%rd982, %rd970, %rd981;
	cvt.u64.u32 	%rd983, %r3422;
	and.b64  	%rd984, %rd983, 255;
	add.s64 	%rd985, %rd973, %rd984;
	cvt.u64.u32 	%rd986, %r3423;
	and.b64  	%rd987, %rd986, 255;
	add.s64 	%rd988, %rd976, %rd987;
	cvt.u64.u32 	%rd989, %r3424;
	and.b64  	%rd990, %rd989, 255;
	add.s64 	%rd991, %rd979, %rd990;
	ld.shared.u32 	%r3425, [%r665+384];
	bfe.u32 	%r3426, %r3425, 0, 8;
	bfe.u32 	%r3427, %r3425, 8, 8;
	bfe.u32 	%r3428, %r3425, 16, 8;
	bfe.u32 	%r3429, %r3425, 24, 8;
	cvt.u64.u32 	%rd992, %r3426;
	and.b64  	%rd993, %rd992, 255;
	add.s64 	%rd994, %rd982, %rd993;
	cvt.u64.u32 	%rd995, %r3427;
	and.b64  	%rd996, %rd995, 255;
	add.s64 	%rd997, %rd985, %rd996;
	cvt.u64.u32 	%rd998, %r3428;
	and.b64  	%rd999, %rd998, 255;
	add.s64 	%rd1000, %rd988, %rd999;
	cvt.u64.u32 	%rd1001, %r3429;
	and.b64  	%rd1002, %rd1001, 255;
	add.s64 	%rd1003, %rd991, %rd1002;
	ld.shared.u32 	%r3430, [%r665+512];
	bfe.u32 	%r3431, %r3430, 0, 8;
	bfe.u32 	%r3432, %r3430, 8, 8;
	bfe.u32 	%r3433, %r3430, 16, 8;
	bfe.u32 	%r3434, %r3430, 24, 8;
	cvt.u64.u32 	%rd1004, %r3431;
	and.b64  	%rd1005, %rd1004, 255;
	add.s64 	%rd1006, %rd994, %rd1005;
	cvt.u64.u32 	%rd1007, %r3432;
	and.b64  	%rd1008, %rd1007, 255;
	add.s64 	%rd1009, %rd997, %rd1008;
	cvt.u64.u32 	%rd1010, %r3433;
	and.b64  	%rd1011, %rd1010, 255;
	add.s64 	%rd1012, %rd1000, %rd1011;
	cvt.u64.u32 	%rd1013, %r3434;
	and.b64  	%rd1014, %rd1013, 255;
	add.s64 	%rd1015, %rd1003, %rd1014;
	ld.shared.u32 	%r3435, [%r665+640];
	bfe.u32 	%r3436, %r3435, 0, 8;
	bfe.u32 	%r3437, %r3435, 8, 8;
	bfe.u32 	%r3438, %r3435, 16, 8;
	bfe.u32 	%r3439, %r3435, 24, 8;
	cvt.u64.u32 	%rd1016, %r3436;
	and.b64  	%rd1017, %rd1016, 255;
	add.s64 	%rd1018, %rd1006, %rd1017;
	cvt.u64.u32 	%rd1019, %r3437;
	and.b64  	%rd1020, %rd1019, 255;
	add.s64 	%rd1021, %rd1009, %rd1020;
	cvt.u64.u32 	%rd1022, %r3438;
	and.b64  	%rd1023, %rd1022, 255;
	add.s64 	%rd1024, %rd1012, %rd1023;
	cvt.u64.u32 	%rd1025, %r3439;
	and.b64  	%rd1026, %rd1025, 255;
	add.s64 	%rd1027, %rd1015, %rd1026;
	ld.shared.u32 	%r3440, [%r665+768];
	bfe.u32 	%r3441, %r3440, 0, 8;
	bfe.u32 	%r3442, %r3440, 8, 8;
	bfe.u32 	%r3443, %r3440, 16, 8;
	bfe.u32 	%r3444, %r3440, 24, 8;
	cvt.u64.u32 	%rd1028, %r3441;
	and.b64  	%rd1029, %rd1028, 255;
	add.s64 	%rd1030, %rd1018, %rd1029;
	cvt.u64.u32 	%rd1031, %r3442;
	and.b64  	%rd1032, %rd1031, 255;
	add.s64 	%rd1033, %rd1021, %rd1032;
	cvt.u64.u32 	%rd1034, %r3443;
	and.b64  	%rd1035, %rd1034, 255;
	add.s64 	%rd1036, %rd1024, %rd1035;
	cvt.u64.u32 	%rd1037, %r3444;
	and.b64  	%rd1038, %rd1037, 255;
	add.s64 	%rd1039, %rd1027, %rd1038;
	ld.shared.u32 	%r3445, [%r665+896];
	bfe.u32 	%r3446, %r3445, 0, 8;
	bfe.u32 	%r3447, %r3445, 8, 8;
	bfe.u32 	%r3448, %r3445, 16, 8;
	bfe.u32 	%r3449, %r3445, 24, 8;
	cvt.u64.u32 	%rd1040, %r3446;
	and.b64  	%rd1041, %rd1040, 255;
	add.s64 	%rd1718, %rd1030, %rd1041;
	cvt.u64.u32 	%rd1042, %r3447;
	and.b64  	%rd1043, %rd1042, 255;
	add.s64 	%rd1719, %rd1033, %rd1043;
	cvt.u64.u32 	%rd1044, %r3448;
	and.b64  	%rd1045, %rd1044, 255;
	add.s64 	%rd1720, %rd1036, %rd1045;
	cvt.u64.u32 	%rd1046, %r3449;
	and.b64  	%rd1047, %rd1046, 255;
	add.s64 	%rd1721, %rd1039, %rd1047;
$L__BB12_348:
	setp.gt.u32 	%p163, %r3409, 255;
	@%p163 bra 	$L__BB12_350;
	ld.shared.u32 	%r3451, [%r665+8192];
	bfe.u32 	%r3452, %r3451, 0, 8;
	bfe.u32 	%r3453, %r3451, 8, 8;
	bfe.u32 	%r3454, %r3451, 16, 8;
	bfe.u32 	%r3455, %r3451, 24, 8;
	cvt.u64.u32 	%rd1048, %r3452;
	and.b64  	%rd1049, %rd1048, 255;
	add.s64 	%rd1050, %rd1722, %rd1049;
	cvt.u64.u32 	%rd1051, %r3453;
	and.b64  	%rd1052, %rd1051, 255;
	add.s64 	%rd1053, %rd1723, %rd1052;
	cvt.u64.u32 	%rd1054, %r3454;
	and.b64  	%rd1055, %rd1054, 255;
	add.s64 	%rd1056, %rd1724, %rd1055;
	cvt.u64.u32 	%rd1057, %r3455;
	and.b64  	%rd1058, %rd1057, 255;
	add.s64 	%rd1059, %rd1725, %rd1058;
	ld.shared.u32 	%r3456, [%r665+8320];
	bfe.u32 	%r3457, %r3456, 0, 8;
	bfe.u32 	%r3458, %r3456, 8, 8;
	bfe.u32 	%r3459, %r3456, 16, 8;
	bfe.u32 	%r3460, %r3456, 24, 8;
	cvt.u64.u32 	%rd1060, %r3457;
	and.b64  	%rd1061, %rd1060, 255;
	add.s64 	%rd1062, %rd1050, %rd1061;
	cvt.u64.u32 	%rd1063, %r3458;
	and.b64  	%rd1064, %rd1063, 255;
	add.s64 	%rd1065, %rd1053, %rd1064;
	cvt.u64.u32 	%rd1066, %r3459;
	and.b64  	%rd1067, %rd1066, 255;
	add.s64 	%rd1068, %rd1056, %rd1067;
	cvt.u64.u32 	%rd1069, %r3460;
	and.b64  	%rd1070, %rd1069, 255;
	add.s64 	%rd1071, %rd1059, %rd1070;
	ld.shared.u32 	%r3461, [%r665+8448];
	bfe.u32 	%r3462, %r3461, 0, 8;
	bfe.u32 	%r3463, %r3461, 8, 8;
	bfe.u32 	%r3464, %r3461, 16, 8;
	bfe.u32 	%r3465, %r3461, 24, 8;
	cvt.u64.u32 	%rd1072, %r3462;
	and.b64  	%rd1073, %rd1072, 255;
	add.s64 	%rd1074, %rd1062, %rd1073;
	cvt.u64.u32 	%rd1075, %r3463;
	and.b64  	%rd1076, %rd1075, 255;
	add.s64 	%rd1077, %rd1065, %rd1076;
	cvt.u64.u32 	%rd1078, %r3464;
	and.b64  	%rd1079, %rd1078, 255;
	add.s64 	%rd1080, %rd1068, %rd1079;
	cvt.u64.u32 	%rd1081, %r3465;
	and.b64  	%rd1082, %rd1081, 255;
	add.s64 	%rd1083, %rd1071, %rd1082;
	ld.shared.u32 	%r3466, [%r665+8576];
	bfe.u32 	%r3467, %r3466, 0, 8;
	bfe.u32 	%r3468, %r3466, 8, 8;
	bfe.u32 	%r3469, %r3466, 16, 8;
	bfe.u32 	%r3470, %r3466, 24, 8;
	cvt.u64.u32 	%rd1084, %r3467;
	and.b64  	%rd1085, %rd1084, 255;
	add.s64 	%rd1086, %rd1074, %rd1085;
	cvt.u64.u32 	%rd1087, %r3468;
	and.b64  	%rd1088, %rd1087, 255;
	add.s64 	%rd1089, %rd1077, %rd1088;
	cvt.u64.u32 	%rd1090, %r3469;
	and.b64  	%rd1091, %rd1090, 255;
	add.s64 	%rd1092, %rd1080, %rd1091;
	cvt.u64.u32 	%rd1093, %r3470;
	and.b64  	%rd1094, %rd1093, 255;
	add.s64 	%rd1095, %rd1083, %rd1094;
	ld.shared.u32 	%r3471, [%r665+8704];
	bfe.u32 	%r3472, %r3471, 0, 8;
	bfe.u32 	%r3473, %r3471, 8, 8;
	bfe.u32 	%r3474, %r3471, 16, 8;
	bfe.u32 	%r3475, %r3471, 24, 8;
	cvt.u64.u32 	%rd1096, %r3472;
	and.b64  	%rd1097, %rd1096, 255;
	add.s64 	%rd1098, %rd1086, %rd1097;
	cvt.u64.u32 	%rd1099, %r3473;
	and.b64  	%rd1100, %rd1099, 255;
	add.s64 	%rd1101, %rd1089, %rd1100;
	cvt.u64.u32 	%rd1102, %r3474;
	and.b64  	%rd1103, %rd1102, 255;
	add.s64 	%rd1104, %rd1092, %rd1103;
	cvt.u64.u32 	%rd1105, %r3475;
	and.b64  	%rd1106, %rd1105, 255;
	add.s64 	%rd1107, %rd1095, %rd1106;
	ld.shared.u32 	%r3476, [%r665+8832];
	bfe.u32 	%r3477, %r3476, 0, 8;
	bfe.u32 	%r3478, %r3476, 8, 8;
	bfe.u32 	%r3479, %r3476, 16, 8;
	bfe.u32 	%r3480, %r3476, 24, 8;
	cvt.u64.u32 	%rd1108, %r3477;
	and.b64  	%rd1109, %rd1108, 255;
	add.s64 	%rd1110, %rd1098, %rd1109;
	cvt.u64.u32 	%rd1111, %r3478;
	and.b64  	%rd1112, %rd1111, 255;
	add.s64 	%rd1113, %rd1101, %rd1112;
	cvt.u64.u32 	%rd1114, %r3479;
	and.b64  	%rd1115, %rd1114, 255;
	add.s64 	%rd1116, %rd1104, %rd1115;
	cvt.u64.u32 	%rd1117, %r3480;
	and.b64  	%rd1118, %rd1117, 255;
	add.s64 	%rd1119, %rd1107, %rd1118;
	ld.shared.u32 	%r3481, [%r665+8960];
	bfe.u32 	%r3482, %r3481, 0, 8;
	bfe.u32 	%r3483, %r3481, 8, 8;
	bfe.u32 	%r3484, %r3481, 16, 8;
	bfe.u32 	%r3485, %r3481, 24, 8;
	cvt.u64.u32 	%rd1120, %r3482;
	and.b64  	%rd1121, %rd1120, 255;
	add.s64 	%rd1122, %rd1110, %rd1121;
	cvt.u64.u32 	%rd1123, %r3483;
	and.b64  	%rd1124, %rd1123, 255;
	add.s64 	%rd1125, %rd1113, %rd1124;
	cvt.u64.u32 	%rd1126, %r3484;
	and.b64  	%rd1127, %rd1126, 255;
	add.s64 	%rd1128, %rd1116, %rd1127;
	cvt.u64.u32 	%rd1129, %r3485;
	and.b64  	%rd1130, %rd1129, 255;
	add.s64 	%rd1131, %rd1119, %rd1130;
	ld.shared.u32 	%r3486, [%r665+9088];
	bfe.u32 	%r3487, %r3486, 0, 8;
	bfe.u32 	%r3488, %r3486, 8, 8;
	bfe.u32 	%r3489, %r3486, 16, 8;
	bfe.u32 	%r3490, %r3486, 24, 8;
	cvt.u64.u32 	%rd1132, %r3487;
	and.b64  	%rd1133, %rd1132, 255;
	add.s64 	%rd1722, %rd1122, %rd1133;
	cvt.u64.u32 	%rd1134, %r3488;
	and.b64  	%rd1135, %rd1134, 255;
	add.s64 	%rd1723, %rd1125, %rd1135;
	cvt.u64.u32 	%rd1136, %r3489;
	and.b64  	%rd1137, %rd1136, 255;
	add.s64 	%rd1724, %rd1128, %rd1137;
	cvt.u64.u32 	%rd1138, %r3490;
	and.b64  	%rd1139, %rd1138, 255;
	add.s64 	%rd1725, %rd1131, %rd1139;
$L__BB12_350:
	bar.sync 	0;
	mov.b32 	%r3491, 0;
	st.shared.u32 	[%r667], %r3491;
	st.shared.u32 	[%r667+1024], %r3491;
	st.shared.u32 	[%r667+2048], %r3491;
	st.shared.u32 	[%r667+3072], %r3491;
	st.shared.u32 	[%r667+4096], %r3491;
	st.shared.u32 	[%r667+5120], %r3491;
	st.shared.u32 	[%r667+6144], %r3491;
	st.shared.u32 	[%r667+7168], %r3491;
	st.shared.u32 	[%r667+8192], %r3491;
	st.shared.u32 	[%r667+9216], %r3491;
	st.shared.u32 	[%r667+10240], %r3491;
	st.shared.u32 	[%r667+11264], %r3491;
	st.shared.u32 	[%r667+12288], %r3491;
	st.shared.u32 	[%r667+13312], %r3491;
	st.shared.u32 	[%r667+14336], %r3491;
	st.shared.u32 	[%r667+15360], %r3491;
	add.s64 	%rd1140, %rd2, -64767;
	setp.lt.s64 	%p164, %rd1735, %rd1140;
	@%p164 bra 	$L__BB12_344;
$L__BB12_351:
	sub.s64 	%rd1746, %rd2, %rd1735;
	setp.lt.s64 	%p165, %rd1746, 5888;
	@%p165 bra 	$L__BB12_352;
	bra.uni 	$L__BB12_583;
$L__BB12_352:
	setp.le.s64 	%p167, %rd1746, %rd103;
	@%p167 bra 	$L__BB12_355;
	mov.b32 	%r3703, 0;
	// begin inline asm
	bmsk.clamp.b32 %r3702, %r3703, %r666;
	// end inline asm
	mov.u64 	%rd1747, %rd103;
$L__BB12_354:
	add.s64 	%rd1144, %rd1747, %rd1735;
	shl.b64 	%rd1145, %rd1144, 2;
	add.s64 	%rd1146, %rd1717, %rd1145;
	ld.global.u32 	%r3706, [%rd1146];
	// begin inline asm
	shr.b32 %r3705, %r3706, %r6011;
	// end inline asm
	and.b32  	%r3708, %r3702, %r3705;
	and.b32  	%r3709, %r3708, 3;
	shl.b32 	%r3710, %r3708, 8;
	and.b32  	%r3711, %r3710, -1024;
	add.s32 	%r3712, %r667, %r3711;
	add.s32 	%r3713, %r3712, %r3709;
	ld.shared.u8 	%rs356, [%r3713];
	add.s16 	%rs357, %rs356, 1;
	st.shared.u8 	[%r3713], %rs357;
	add.s64 	%rd1747, %rd1747, 256;
	setp.lt.s64 	%p168, %rd1747, %rd1746;
	@%p168 bra 	$L__BB12_354;
$L__BB12_355:
	cvt.u32.u64 	%r3714, %rd103;
	setp.gt.u32 	%p169, %r3714, 511;
	bar.sync 	0;
	@%p169 bra 	$L__BB12_357;
	ld.shared.u32 	%r3715, [%r665];
	bfe.u32 	%r3716, %r3715, 0, 8;
	bfe.u32 	%r3717, %r3715, 8, 8;
	bfe.u32 	%r3718, %r3715, 16, 8;
	bfe.u32 	%r3719, %r3715, 24, 8;
	cvt.u64.u32 	%rd1147, %r3716;
	and.b64  	%rd1148, %rd1147, 255;
	add.s64 	%rd1149, %rd1718, %rd1148;
	cvt.u64.u32 	%rd1150, %r3717;
	and.b64  	%rd1151, %rd1150, 255;
	add.s64 	%rd1152, %rd1719, %rd1151;
	cvt.u64.u32 	%rd1153, %r3718;
	and.b64  	%rd1154, %rd1153, 255;
	add.s64 	%rd1155, %rd1720, %rd1154;
	cvt.u64.u32 	%rd1156, %r3719;
	and.b64  	%rd1157, %rd1156, 255;
	add.s64 	%rd1158, %rd1721, %rd1157;
	ld.shared.u32 	%r3720, [%r665+128];
	bfe.u32 	%r3721, %r3720, 0, 8;
	bfe.u32 	%r3722, %r3720, 8, 8;
	bfe.u32 	%r3723, %r3720, 16, 8;
	bfe.u32 	%r3724, %r3720, 24, 8;
	cvt.u64.u32 	%rd1159, %r3721;
	and.b64  	%rd1160, %rd1159, 255;
	add.s64 	%rd1161, %rd1149, %rd1160;
	cvt.u64.u32 	%rd1162, %r3722;
	and.b64  	%rd1163, %rd1162, 255;
	add.s64 	%rd1164, %rd1152, %rd1163;
	cvt.u64.u32 	%rd1165, %r3723;
	and.b64  	%rd1166, %rd1165, 255;
	add.s64 	%rd1167, %rd1155, %rd1166;
	cvt.u64.u32 	%rd1168, %r3724;
	and.b64  	%rd1169, %rd1168, 255;
	add.s64 	%rd1170, %rd1158, %rd1169;
	ld.shared.u32 	%r3725, [%r665+256];
	bfe.u32 	%r3726, %r3725, 0, 8;
	bfe.u32 	%r3727, %r3725, 8, 8;
	bfe.u32 	%r3728, %r3725, 16, 8;
	bfe.u32 	%r3729, %r3725, 24, 8;
	cvt.u64.u32 	%rd1171, %r3726;
	and.b64  	%rd1172, %rd1171, 255;
	add.s64 	%rd1173, %rd1161, %rd1172;
	cvt.u64.u32 	%rd1174, %r3727;
	and.b64  	%rd1175, %rd1174, 255;
	add.s64 	%rd1176, %rd1164, %rd1175;
	cvt.u64.u32 	%rd1177, %r3728;
	and.b64  	%rd1178, %rd1177, 255;
	add.s64 	%rd1179, %rd1167, %rd1178;
	cvt.u64.u32 	%rd1180, %r3729;
	and.b64  	%rd1181, %rd1180, 255;
	add.s64 	%rd1182, %rd1170, %rd1181;
	ld.shared.u32 	%r3730, [%r665+384];
	bfe.u32 	%r3731, %r3730, 0, 8;
	bfe.u32 	%r3732, %r3730, 8, 8;
	bfe.u32 	%r3733, %r3730, 16, 8;
	bfe.u32 	%r3734, %r3730, 24, 8;
	cvt.u64.u32 	%rd1183, %r3731;
	and.b64  	%rd1184, %rd1183, 255;
	add.s64 	%rd1185, %rd1173, %rd1184;
	cvt.u64.u32 	%rd1186, %r3732;
	and.b64  	%rd1187, %rd1186, 255;
	add.s64 	%rd1188, %rd1176, %rd1187;
	cvt.u64.u32 	%rd1189, %r3733;
	and.b64  	%rd1190, %rd1189, 255;
	add.s64 	%rd1191, %rd1179, %rd1190;
	cvt.u64.u32 	%rd1192, %r3734;
	and.b64  	%rd1193, %rd1192, 255;
	add.s64 	%rd1194, %rd1182, %rd1193;
	ld.shared.u32 	%r3735, [%r665+512];
	bfe.u32 	%r3736, %r3735, 0, 8;
	bfe.u32 	%r3737, %r3735, 8, 8;
	bfe.u32 	%r3738, %r3735, 16, 8;
	bfe.u32 	%r3739, %r3735, 24, 8;
	cvt.u64.u32 	%rd1195, %r3736;
	and.b64  	%rd1196, %rd1195, 255;
	add.s64 	%rd1197, %rd1185, %rd1196;
	cvt.u64.u32 	%rd1198, %r3737;
	and.b64  	%rd1199, %rd1198, 255;
	add.s64 	%rd1200, %rd1188, %rd1199;
	cvt.u64.u32 	%rd1201, %r3738;
	and.b64  	%rd1202, %rd1201, 255;
	add.s64 	%rd1203, %rd1191, %rd1202;
	cvt.u64.u32 	%rd1204, %r3739;
	and.b64  	%rd1205, %rd1204, 255;
	add.s64 	%rd1206, %rd1194, %rd1205;
	ld.shared.u32 	%r3740, [%r665+640];
	bfe.u32 	%r3741, %r3740, 0, 8;
	bfe.u32 	%r3742, %r3740, 8, 8;
	bfe.u32 	%r3743, %r3740, 16, 8;
	bfe.u32 	%r3744, %r3740, 24, 8;
	cvt.u64.u32 	%rd1207, %r3741;
	and.b64  	%rd1208, %rd1207, 255;
	add.s64 	%rd1209, %rd1197, %rd1208;
	cvt.u64.u32 	%rd1210, %r3742;
	and.b64  	%rd1211, %rd1210, 255;
	add.s64 	%rd1212, %rd1200, %rd1211;
	cvt.u64.u32 	%rd1213, %r3743;
	and.b64  	%rd1214, %rd1213, 255;
	add.s64 	%rd1215, %rd1203, %rd1214;
	cvt.u64.u32 	%rd1216, %r3744;
	and.b64  	%rd1217, %rd1216, 255;
	add.s64 	%rd1218, %rd1206, %rd1217;
	ld.shared.u32 	%r3745, [%r665+768];
	bfe.u32 	%r3746, %r3745, 0, 8;
	bfe.u32 	%r3747, %r3745, 8, 8;
	bfe.u32 	%r3748, %r3745, 16, 8;
	bfe.u32 	%r3749, %r3745, 24, 8;
	cvt.u64.u32 	%rd1219, %r3746;
	and.b64  	%rd1220, %rd1219, 255;
	add.s64 	%rd1221, %rd1209, %rd1220;
	cvt.u64.u32 	%rd1222, %r3747;
	and.b64  	%rd1223, %rd1222, 255;
	add.s64 	%rd1224, %rd1212, %rd1223;
	cvt.u64.u32 	%rd1225, %r3748;
	and.b64  	%rd1226, %rd1225, 255;
	add.s64 	%rd1227, %rd1215, %rd1226;
	cvt.u64.u32 	%rd1228, %r3749;
	and.b64  	%rd1229, %rd1228, 255;
	add.s64 	%rd1230, %rd1218, %rd1229;
	ld.shared.u32 	%r3750, [%r665+896];
	bfe.u32 	%r3751, %r3750, 0, 8;
	bfe.u32 	%r3752, %r3750, 8, 8;
	bfe.u32 	%r3753, %r3750, 16, 8;
	bfe.u32 	%r3754, %r3750, 24, 8;
	cvt.u64.u32 	%rd1231, %r3751;
	and.b64  	%rd1232, %rd1231, 255;
	add.s64 	%rd1718, %rd1221, %rd1232;
	cvt.u64.u32 	%rd1233, %r3752;
	and.b64  	%rd1234, %rd1233, 255;
	add.s64 	%rd1719, %rd1224, %rd1234;
	cvt.u64.u32 	%rd1235, %r3753;
	and.b64  	%rd1236, %rd1235, 255;
	add.s64 	%rd1720, %rd1227, %rd1236;
	cvt.u64.u32 	%rd1237, %r3754;
	and.b64  	%rd1238, %rd1237, 255;
	add.s64 	%rd1721, %rd1230, %rd1238;
$L__BB12_357:
	setp.gt.u32 	%p170, %r3714, 255;
	@%p170 bra 	$L__BB12_359;
	ld.shared.u32 	%r3756, [%r665+8192];
	bfe.u32 	%r3757, %r3756, 0, 8;
	bfe.u32 	%r3758, %r3756, 8, 8;
	bfe.u32 	%r3759, %r3756, 16, 8;
	bfe.u32 	%r3760, %r3756, 24, 8;
	cvt.u64.u32 	%rd1239, %r3757;
	and.b64  	%rd1240, %rd1239, 255;
	add.s64 	%rd1241, %rd1722, %rd1240;
	cvt.u64.u32 	%rd1242, %r3758;
	and.b64  	%rd1243, %rd1242, 255;
	add.s64 	%rd1244, %rd1723, %rd1243;
	cvt.u64.u32 	%rd1245, %r3759;
	and.b64  	%rd1246, %rd1245, 255;
	add.s64 	%rd1247, %rd1724, %rd1246;
	cvt.u64.u32 	%rd1248, %r3760;
	and.b64  	%rd1249, %rd1248, 255;
	add.s64 	%rd1250, %rd1725, %rd1249;
	ld.shared.u32 	%r3761, [%r665+8320];
	bfe.u32 	%r3762, %r3761, 0, 8;
	bfe.u32 	%r3763, %r3761, 8, 8;
	bfe.u32 	%r3764, %r3761, 16, 8;
	bfe.u32 	%r3765, %r3761, 24, 8;
	cvt.u64.u32 	%rd1251, %r3762;
	and.b64  	%rd1252, %rd1251, 255;
	add.s64 	%rd1253, %rd1241, %rd1252;
	cvt.u64.u32 	%rd1254, %r3763;
	and.b64  	%rd1255, %rd1254, 255;
	add.s64 	%rd1256, %rd1244, %rd1255;
	cvt.u64.u32 	%rd1257, %r3764;
	and.b64  	%rd1258, %rd1257, 255;
	add.s64 	%rd1259, %rd1247, %rd1258;
	cvt.u64.u32 	%rd1260, %r3765;
	and.b64  	%rd1261, %rd1260, 255;
	add.s64 	%rd1262, %rd1250, %rd1261;
	ld.shared.u32 	%r3766, [%r665+8448];
	bfe.u32 	%r3767, %r3766, 0, 8;
	bfe.u32 	%r3768, %r3766, 8, 8;
	bfe.u32 	%r3769, %r3766, 16, 8;
	bfe.u32 	%r3770, %r3766, 24, 8;
	cvt.u64.u32 	%rd1263, %r3767;
	and.b64  	%rd1264, %rd1263, 255;
	add.s64 	%rd1265, %rd1253, %rd1264;
	cvt.u64.u32 	%rd1266, %r3768;
	and.b64  	%rd1267, %rd1266, 255;
	add.s64 	%rd1268, %rd1256, %rd1267;
	cvt.u64.u32 	%rd1269, %r3769;
	and.b64  	%rd1270, %rd1269, 255;
	add.s64 	%rd1271, %rd1259, %rd1270;
	cvt.u64.u32 	%rd1272, %r3770;
	and.b64  	%rd1273, %rd1272, 255;
	add.s64 	%rd1274, %rd1262, %rd1273;
	ld.shared.u32 	%r3771, [%r665+8576];
	bfe.u32 	%r3772, %r3771, 0, 8;
	bfe.u32 	%r3773, %r3771, 8, 8;
	bfe.u32 	%r3774, %r3771, 16, 8;
	bfe.u32 	%r3775, %r3771, 24, 8;
	cvt.u64.u32 	%rd1275, %r3772;
	and.b64  	%rd1276, %rd1275, 255;
	add.s64 	%rd1277, %rd1265, %rd1276;
	cvt.u64.u32 	%rd1278, %r3773;
	and.b64  	%rd1279, %rd1278, 255;
	add.s64 	%rd1280, %rd1268, %rd1279;
	cvt.u64.u32 	%rd1281, %r3774;
	and.b64  	%rd1282, %rd1281, 255;
	add.s64 	%rd1283, %rd1271, %rd1282;
	cvt.u64.u32 	%rd1284, %r3775;
	and.b64  	%rd1285, %rd1284, 255;
	add.s64 	%rd1286, %rd1274, %rd1285;
	ld.shared.u32 	%r3776, [%r665+8704];
	bfe.u32 	%r3777, %r3776, 0, 8;
	bfe.u32 	%r3778, %r3776, 8, 8;
	bfe.u32 	%r3779, %r3776, 16, 8;
	bfe.u32 	%r3780, %r3776, 24, 8;
	cvt.u64.u32 	%rd1287, %r3777;
	and.b64  	%rd1288, %rd1287, 255;
	add.s64 	%rd1289, %rd1277, %rd1288;
	cvt.u64.u32 	%rd1290, %r3778;
	and.b64  	%rd1291, %rd1290, 255;
	add.s64 	%rd1292, %rd1280, %rd1291;
	cvt.u64.u32 	%rd1293, %r3779;
	and.b64  	%rd1294, %rd1293, 255;
	add.s64 	%rd1295, %rd1283, %rd1294;
	cvt.u64.u32 	%rd1296, %r3780;
	and.b64  	%rd1297, %rd1296, 255;
	add.s64 	%rd1298, %rd1286, %rd1297;
	ld.shared.u32 	%r3781, [%r665+8832];
	bfe.u32 	%r3782, %r3781, 0, 8;
	bfe.u32 	%r3783, %r3781, 8, 8;
	bfe.u32 	%r3784, %r3781, 16, 8;
	bfe.u32 	%r3785, %r3781, 24, 8;
	cvt.u64.u32 	%rd1299, %r3782;
	and.b64  	%rd1300, %rd1299, 255;
	add.s64 	%rd1301, %rd1289, %rd1300;
	cvt.u64.u32 	%rd1302, %r3783;
	and.b64  	%rd1303, %rd1302, 255;
	add.s64 	%rd1304, %rd1292, %rd1303;
	cvt.u64.u32 	%rd1305, %r3784;
	and.b64  	%rd1306, %rd1305, 255;
	add.s64 	%rd1307, %rd1295, %rd1306;
	cvt.u64.u32 	%rd1308, %r3785;
	and.b64  	%rd1309, %rd1308, 255;
	add.s64 	%rd1310, %rd1298, %rd1309;
	ld.shared.u32 	%r3786, [%r665+8960];
	bfe.u32 	%r3787, %r3786, 0, 8;
	bfe.u32 	%r3788, %r3786, 8, 8;
	bfe.u32 	%r3789, %r3786, 16, 8;
	bfe.u32 	%r3790, %r3786, 24, 8;
	cvt.u64.u32 	%rd1311, %r3787;
	and.b64  	%rd1312, %rd1311, 255;
	add.s64 	%rd1313, %rd1301, %rd1312;
	cvt.u64.u32 	%rd1314, %r3788;
	and.b64  	%rd1315, %rd1314, 255;
	add.s64 	%rd1316, %rd1304, %rd1315;
	cvt.u64.u32 	%rd1317, %r3789;
	and.b64  	%rd1318, %rd1317, 255;
	add.s64 	%rd1319, %rd1307, %rd1318;
	cvt.u64.u32 	%rd1320, %r3790;
	and.b64  	%rd1321, %rd1320, 255;
	add.s64 	%rd1322, %rd1310, %rd1321;
	ld.shared.u32 	%r3791, [%r665+9088];
	bfe.u32 	%r3792, %r3791, 0, 8;
	bfe.u32 	%r3793, %r3791, 8, 8;
	bfe.u32 	%r3794, %r3791, 16, 8;
	bfe.u32 	%r3795, %r3791, 24, 8;
	cvt.u64.u32 	%rd1323, %r3792;
	and.b64  	%rd1324, %rd1323, 255;
	add.s64 	%rd1722, %rd1313, %rd1324;
	cvt.u64.u32 	%rd1325, %r3793;
	and.b64  	%rd1326, %rd1325, 255;
	add.s64 	%rd1723, %rd1316, %rd1326;
	cvt.u64.u32 	%rd1327, %r3794;
	and.b64  	%rd1328, %rd1327, 255;
	add.s64 	%rd1724, %rd1319, %rd1328;
	cvt.u64.u32 	%rd1329, %r3795;
	and.b64  	%rd1330, %rd1329, 255;
	add.s64 	%rd1725, %rd1322, %rd1330;
$L__BB12_359:
	shl.b32 	%r3796, %r1637, 9;
	mov.u32 	%r3797, _ZZN3cub18CUB_300001_SM_10006detail14segmented_sort30DeviceSegmentedSortKernelLargeILNS0_9SortOrderE0ENS2_10policy_hubIjNS0_8NullTypeEE9Policy860EjS6_PjS9_lEEvPKjPKT1_PSC_NS1_20device_double_bufferISC_EEPKT2_PSI_NSG_ISI_EET3_T4_E7storage;
	add.s32 	%r3798, %r3797, %r3796;
	and.b32  	%r3800, %r3714, 992;
	add.s32 	%r671, %r3798, %r3800;
	setp.gt.u32 	%p171, %r3714, 511;
	bar.sync 	0;
	@%p171 bra 	$L__BB12_361;
	st.shared.v2.u64 	[%r671], {%rd1718, %rd1719};
	st.shared.v2.u64 	[%r671+16], {%rd1720, %rd1721};
$L__BB12_361:
	setp.gt.u32 	%p172, %r3714, 255;
	@%p172 bra 	$L__BB12_363;
	st.shared.v2.u64 	[%r671+256], {%rd1722, %rd1723};
	st.shared.v2.u64 	[%r671+272], {%rd1724, %rd1725};
$L__BB12_363:
	setp.gt.u32 	%p173, %r3714, 63;
	bar.sync 	0;
	@%p173 bra 	$L__BB12_365;
	shl.b32 	%r3804, %r3714, 2;
	add.s32 	%r3805, %r667, %r3804;
	ld.shared.u64 	%rd1331, [%r3805];
	ld.shared.u64 	%rd1332, [%r3805+512];
	add.s64 	%rd1333, %rd1332, %rd1331;
	ld.shared.u64 	%rd1334, [%r3805+1024];
	add.s64 	%rd1335, %rd1334, %rd1333;
	ld.shared.u64 	%rd1336, [%r3805+1536];
	add.s64 	%rd1337, %rd1336, %rd1335;
	ld.shared.u64 	%rd1338, [%r3805+2048];
	add.s64 	%rd1339, %rd1338, %rd1337;
	ld.shared.u64 	%rd1340, [%r3805+2560];
	add.s64 	%rd1341, %rd1340, %rd1339;
	ld.shared.u64 	%rd1342, [%r3805+3072];
	add.s64 	%rd1343, %rd1342, %rd1341;
	ld.shared.u64 	%rd1344, [%r3805+3584];
	add.s64 	%rd1345, %rd1344, %rd1343;
	ld.shared.u64 	%rd1346, [%r3805+4096];
	add.s64 	%rd1347, %rd1346, %rd1345;
	ld.shared.u64 	%rd1348, [%r3805+4608];
	add.s64 	%rd1349, %rd1348, %rd1347;
	ld.shared.u64 	%rd1350, [%r3805+5120];
	add.s64 	%rd1351, %rd1350, %rd1349;
	ld.shared.u64 	%rd1352, [%r3805+5632];
	add.s64 	%rd1353, %rd1352, %rd1351;
	ld.shared.u64 	%rd1354, [%r3805+6144];
	add.s64 	%rd1355, %rd1354, %rd1353;
	ld.shared.u64 	%rd1356, [%r3805+6656];
	add.s64 	%rd1357, %rd1356, %rd1355;
	ld.shared.u64 	%rd1358, [%r3805+7168];
	add.s64 	%rd1359, %rd1358, %rd1357;
	ld.shared.u64 	%rd1360, [%r3805+7680];
	add.s64 	%rd1361, %rd1360, %rd1359;
	ld.shared.u64 	%rd1362, [%r3805+8192];
	add.s64 	%rd1363, %rd1362, %rd1361;
	ld.shared.u64 	%rd1364, [%r3805+8704];
	add.s64 	%rd1365, %rd1364, %rd1363;
	ld.shared.u64 	%rd1366, [%r3805+9216];
	add.s64 	%rd1367, %rd1366, %rd1365;
	ld.shared.u64 	%rd1368, [%r3805+9728];
	add.s64 	%rd1369, %rd1368, %rd1367;
	ld.shared.u64 	%rd1370, [%r3805+10240];
	add.s64 	%rd1371, %rd1370, %rd1369;
	ld.shared.u64 	%rd1372, [%r3805+10752];
	add.s64 	%rd1373, %rd1372, %rd1371;
	ld.shared.u64 	%rd1374, [%r3805+11264];
	add.s64 	%rd1375, %rd1374, %rd1373;
	ld.shared.u64 	%rd1376, [%r3805+11776];
	add.s64 	%rd1377, %rd1376, %rd1375;
	ld.shared.u64 	%rd1378, [%r3805+12288];
	add.s64 	%rd1379, %rd1378, %rd1377;
	ld.shared.u64 	%rd1380, [%r3805+12800];
	add.s64 	%rd1381, %rd1380, %rd1379;
	ld.shared.u64 	%rd1382, [%r3805+13312];
	add.s64 	%rd1383, %rd1382, %rd1381;
	ld.shared.u64 	%rd1384, [%r3805+13824];
	add.s64 	%rd1385, %rd1384, %rd1383;
	ld.shared.u64 	%rd1386, [%r3805+14336];
	add.s64 	%rd1387, %rd1386, %rd1385;
	ld.shared.u64 	%rd1388, [%r3805+14848];
	add.s64 	%rd1389, %rd1388, %rd1387;
	ld.shared.u64 	%rd1390, [%r3805+15360];
	add.s64 	%rd1391, %rd1390, %rd1389;
	ld.shared.u64 	%rd1392, [%r3805+15872];
	add.s64 	%rd1756, %rd1392, %rd1391;
$L__BB12_365:
	setp.gt.u32 	%p174, %r3714, 31;
	bar.sync 	0;
	shr.u32 	%r3807, %r3714, 3;
	add.s32 	%r3808, %r3807, %r3714;
	shl.b32 	%r3809, %r3808, 3;
	add.s32 	%r3811, %r3797, %r3809;
	add.s32 	%r672, %r3811, 1040;
	st.shared.u64 	[%r3811+1040], %rd1756;
	bar.sync 	0;
	@%p174 bra 	$L__BB12_367;
	setp.lt.s32 	%p175, %r1637, 16;
	setp.lt.s32 	%p176, %r1637, 8;
	setp.lt.s32 	%p177, %r1637, 4;
	setp.lt.s32 	%p178, %r1637, 2;
	setp.lt.s32 	%p179, %r1637, 1;
	mad.lo.s32 	%r3864, %r3714, 72, %r3797;
	ld.shared.u64 	%rd1393, [%r3864+1040];
	ld.shared.u64 	%rd1394, [%r3864+1048];
	ld.shared.u64 	%rd1395, [%r3864+1056];
	ld.shared.u64 	%rd1396, [%r3864+1064];
	ld.shared.u64 	%rd1397, [%r3864+1072];
	ld.shared.u64 	%rd1398, [%r3864+1080];
	ld.shared.u64 	%rd1399, [%r3864+1088];
	ld.shared.u64 	%rd1400, [%r3864+1096];
	add.s64 	%rd1401, %rd1394, %rd1393;
	add.s64 	%rd1402, %rd1401, %rd1395;
	add.s64 	%rd1403, %rd1402, %rd1396;
	add.s64 	%rd1404, %rd1403, %rd1397;
	add.s64 	%rd1405, %rd1404, %rd1398;
	add.s64 	%rd1406, %rd1405, %rd1399;
	add.s64 	%rd1407, %rd1406, %rd1400;
	mov.b64 	{%r3813, %r3818}, %rd1407;
	mov.b32 	%r3819, 1;
	mov.b32 	%r3860, 0;
	mov.b32 	%r3861, -1;
	// begin inline asm
	shfl.sync.up.b32 %r3812, %r3813, %r3819, %r3860, %r3861;
	// end inline asm
	// begin inline asm
	shfl.sync.up.b32 %r3817, %r3818, %r3819, %r3860, %r3861;
	// end inline asm
	mov.b64 	%rd1408, {%r3812, %r3817};
	selp.b64 	%rd1409, 0, %rd1408, %p179;
	add.s64 	%rd1410, %rd1409, %rd1407;
	mov.b64 	{%r3823, %r3828}, %rd1410;
	mov.b32 	%r3829, 2;
	// begin inline asm
	shfl.sync.up.b32 %r3822, %r3823, %r3829, %r3860, %r3861;
	// end inline asm
	// begin inline asm
	shfl.sync.up.b32 %r3827, %r3828, %r3829, %r3860, %r3861;
	// end inline asm
	mov.b64 	%rd1411, {%r3822, %r3827};
	selp.b64 	%rd1412, 0, %rd1411, %p178;
	add.s64 	%rd1413, %rd1412, %rd1410;
	mov.b64 	{%r3833, %r3838}, %rd1413;
	mov.b32 	%r3839, 4;
	// begin inline asm
	shfl.sync.up.b32 %r3832, %r3833, %r3839, %r3860, %r3861;
	// end inline asm
	// begin inline asm
	shfl.sync.up.b32 %r3837, %r3838, %r3839, %r3860, %r3861;
	// end inline asm
	mov.b64 	%rd1414, {%r3832, %r3837};
	selp.b64 	%rd1415, 0, %rd1414, %p177;
	add.s64 	%rd1416, %rd1415, %rd1413;
	mov.b64 	{%r3843, %r3848}, %rd1416;
	mov.b32 	%r3849, 8;
	// begin inline asm
	shfl.sync.up.b32 %r3842, %r3843, %r3849, %r3860, %r3861;
	// end inline asm
	// begin inline asm
	shfl.sync.up.b32 %r3847, %r3848, %r3849, %r3860, %r3861;
	// end inline asm
	mov.b64 	%rd1417, {%r3842, %r3847};
	selp.b64 	%rd1418, 0, %rd1417, %p176;
	add.s64 	%rd1419, %rd1418, %rd1416;
	mov.b64 	{%r3853, %r3858}, %rd1419;
	mov.b32 	%r3859, 16;
	// begin inline asm
	shfl.sync.up.b32 %r3852, %r3853, %r3859, %r3860, %r3861;
	// end inline asm
	// begin inline asm
	shfl.sync.up.b32 %r3857, %r3858, %r3859, %r3860, %r3861;
	// end inline asm
	mov.b64 	%rd1420, {%r3852, %r3857};
	selp.b64 	%rd1421, 0, %rd1420, %p175;
	add.s64 	%rd1422, %rd1421, %rd1419;
	sub.s64 	%rd1423, %rd1422, %rd1407;
	ld.shared.u64 	%rd1424, [%r3864+1040];
	ld.shared.u64 	%rd1425, [%r3864+1048];
	ld.shared.u64 	%rd1426, [%r3864+1056];
	ld.shared.u64 	%rd1427, [%r3864+1064];
	ld.shared.u64 	%rd1428, [%r3864+1072];
	ld.shared.u64 	%rd1429, [%r3864+1080];
	ld.shared.u64 	%rd1430, [%r3864+1088];
	add.s64 	%rd1431, %rd1424, %rd1423;
	add.s64 	%rd1432, %rd1425, %rd1431;
	add.s64 	%rd1433, %rd1426, %rd1432;
	add.s64 	%rd1434, %rd1427, %rd1433;
	add.s64 	%rd1435, %rd1428, %rd1434;
	add.s64 	%rd1436, %rd1429, %rd1435;
	add.s64 	%rd1437, %rd1430, %rd1436;
	st.shared.u64 	[%r3864+1040], %rd1423;
	st.shared.u64 	[%r3864+1048], %rd1431;
	st.shared.u64 	[%r3864+1056], %rd1432;
	st.shared.u64 	[%r3864+1064], %rd1433;
	st.shared.u64 	[%r3864+1072], %rd1434;
	st.shared.u64 	[%r3864+1080], %rd1435;
	st.shared.u64 	[%r3864+1088], %rd1436;
	st.shared.u64 	[%r3864+1096], %rd1437;
$L__BB12_367:
	setp.gt.u32 	%p180, %r3714, 63;
	bar.sync 	0;
	ld.shared.u64 	%rd1760, [%r672];
	bar.sync 	0;
	setp.eq.s64 	%p181, %rd1760, 0;
	setp.eq.s64 	%p182, %rd1760, %rd2;
	or.pred  	%p183, %p181, %p182;
	or.pred  	%p185, %p180, %p183;
	selp.u32 	%r3866, 1, 0, %p185;
	{ 
	.reg .pred 	%p1; 
	.reg .pred 	%p2; 
	setp.ne.u32 	%p1, %r3866, 0; 
	bar.red.and.pred 	%p2, 0, %p1; 
	selp.u32 	%r3867, 1, 0, %p2; 
	}
	setp.eq.s32 	%p186, %r3867, 0;
	@%p186 bra 	$L__BB12_463;
	mov.b64 	%rd1757, 0;
$L__BB12_369:
	add.s64 	%rd1439, %rd1757, %rd103;
	shl.b64 	%rd1440, %rd1439, 2;
	add.s64 	%rd170, %rd1716, %rd1440;
	ld.global.u32 	%r3868, [%rd170];
	ld.global.u32 	%r3869, [%rd170+1024];
	ld.global.u32 	%r3870, [%rd170+2048];
	ld.global.u32 	%r3871, [%rd170+3072];
	ld.global.u32 	%r3872, [%rd170+4096];
	ld.global.u32 	%r3873, [%rd170+5120];
	ld.global.u32 	%r3874, [%rd170+6144];
	ld.global.u32 	%r3875, [%rd170+7168];
	ld.global.u32 	%r3876, [%rd170+8192];
	ld.global.u32 	%r3877, [%rd170+9216];
	ld.global.u32 	%r3878, [%rd170+10240];
	ld.global.u32 	%r3879, [%rd170+11264];
	ld.global.u32 	%r3880, [%rd170+12288];
	ld.global.u32 	%r3881, [%rd170+13312];
	ld.global.u32 	%r3882, [%rd170+14336];
	ld.global.u32 	%r3883, [%rd170+15360];
	ld.global.u32 	%r3884, [%rd170+16384];
	ld.global.u32 	%r3885, [%rd170+17408];
	ld.global.u32 	%r3886, [%rd170+18432];
	ld.global.u32 	%r3887, [%rd170+19456];
	ld.global.u32 	%r3888, [%rd170+20480];
	ld.global.u32 	%r3889, [%rd170+21504];
	ld.global.u32 	%r3890, [%rd170+22528];
	bar.sync 	0;
	add.s64 	%rd171, %rd100, %rd1440;
	st.global.u32 	[%rd171], %r3868;
	st.global.u32 	[%rd171+1024], %r3869;
	st.global.u32 	[%rd171+2048], %r3870;
	st.global.u32 	[%rd171+3072], %r3871;
	st.global.u32 	[%rd171+4096], %r3872;
	st.global.u32 	[%rd171+5120], %r3873;
	st.global.u32 	[%rd171+6144], %r3874;
	st.global.u32 	[%rd171+7168], %r3875;
	st.global.u32 	[%rd171+8192], %r3876;
	st.global.u32 	[%rd171+9216], %r3877;
	st.global.u32 	[%rd171+10240], %r3878;
	st.global.u32 	[%rd171+11264], %r3879;
	st.global.u32 	[%rd171+12288], %r3880;
	st.global.u32 	[%rd171+13312], %r3881;
	st.global.u32 	[%rd171+14336], %r3882;
	st.global.u32 	[%rd171+15360], %r3883;
	st.global.u32 	[%rd171+16384], %r3884;
	st.global.u32 	[%rd171+17408], %r3885;
	st.global.u32 	[%rd171+18432], %r3886;
	st.global.u32 	[%rd171+19456], %r3887;
	st.global.u32 	[%rd171+20480], %r3888;
	st.global.u32 	[%rd171+21504], %r3889;
	st.global.u32 	[%rd171+22528], %r3890;
	add.s64 	%rd1757, %rd1757, 5888;
	sub.s64 	%rd173, %rd2, %rd1757;
	setp.gt.s64 	%p187, %rd173, 5887;
	@%p187 bra 	$L__BB12_369;
	cvt.u32.u64 	%r673, %rd173;
	setp.le.s64 	%p188, %rd2, %rd1757;
	@%p188 bra 	$L__BB12_580;
	setp.ge.s32 	%p189, %r3714, %r673;
	@%p189 bra 	$L__BB12_373;
	ld.global.u32 	%r6073, [%rd170+23552];
$L__BB12_373:
	add.s32 	%r3893, %r3714, 256;
	cvt.u64.u32 	%rd174, %r3893;
	setp.ge.s32 	%p190, %r3893, %r673;
	@%p190 bra 	$L__BB12_375;
	ld.global.u32 	%r6074, [%rd170+24576];
$L__BB12_375:
	add.s32 	%r3895, %r3714, 512;
	cvt.u64.u32 	%rd175, %r3895;
	setp.ge.s32 	%p191, %r3895, %r673;
	@%p191 bra 	$L__BB12_377;
	ld.global.u32 	%r6075, [%rd170+25600];
$L__BB12_377:
	add.s32 	%r3897, %r3714, 768;
	cvt.u64.u32 	%rd176, %r3897;
	setp.ge.s32 	%p192, %r3897, %r673;
	@%p192 bra 	$L__BB12_379;
	ld.global.u32 	%r6076, [%rd170+26624];
$L__BB12_379:
	or.b32  	%r3899, %r3714, 1024;
	cvt.u64.u32 	%rd177, %r3899;
	setp.ge.s32 	%p193, %r3899, %r673;
	@%p193 bra 	$L__BB12_381;
	ld.global.u32 	%r6077, [%rd170+27648];
$L__BB12_381:
	add.s32 	%r3901, %r3714, 1280;
	cvt.u64.u32 	%rd178, %r3901;
	setp.ge.s32 	%p194, %r3901, %r673;
	@%p194 bra 	$L__BB12_383;
	ld.global.u32 	%r6078, [%rd170+28672];
$L__BB12_383:
	add.s32 	%r3903, %r3714, 1536;
	cvt.u64.u32 	%rd179, %r3903;
	setp.ge.s32 	%p195, %r3903, %r673;
	@%p195 bra 	$L__BB12_385;
	ld.global.u32 	%r6079, [%rd170+29696];
$L__BB12_385:
	add.s32 	%r3905, %r3714, 1792;
	cvt.u64.u32 	%rd180, %r3905;
	setp.ge.s32 	%p196, %r3905, %r673;
	@%p196 bra 	$L__BB12_387;
	ld.global.u32 	%r6080, [%rd170+30720];
$L__BB12_387:
	or.b32  	%r3907, %r3714, 2048;
	cvt.u64.u32 	%rd181, %r3907;
	setp.ge.s32 	%p197, %r3907, %r673;
	@%p197 bra 	$L__BB12_389;
	ld.global.u32 	%r6081, [%rd170+31744];
$L__BB12_389:
	add.s32 	%r3909, %r3714, 2304;
	cvt.u64.u32 	%rd182, %r3909;
	setp.ge.s32 	%p198, %r3909, %r673;
	@%p198 bra 	$L__BB12_391;
	ld.global.u32 	%r6082, [%rd170+32768];
$L__BB12_391:
	add.s32 	%r3911, %r3714, 2560;
	cvt.u64.u32 	%rd183, %r3911;
	setp.ge.s32 	%p199, %r3911, %r673;
	@%p199 bra 	$L__BB12_393;
	ld.global.u32 	%r6083, [%rd170+33792];
$L__BB12_393:
	add.s32 	%r3913, %r3714, 2816;
	cvt.u64.u32 	%rd184, %r3913;
	setp.ge.s32 	%p200, %r3913, %r673;
	@%p200 bra 	$L__BB12_395;
	ld.global.u32 	%r6084, [%rd170+34816];
$L__BB12_395:
	or.b32  	%r3915, %r3714, 3072;
	cvt.u64.u32 	%rd185, %r3915;
	setp.ge.s32 	%p201, %r3915, %r673;
	@%p201 bra 	$L__BB12_397;
	ld.global.u32 	%r6085, [%rd170+35840];
$L__BB12_397:
	add.s32 	%r3917, %r3714, 3328;
	cvt.u64.u32 	%rd186, %r3917;
	setp.ge.s32 	%p202, %r3917, %r673;
	@%p202 bra 	$L__BB12_399;
	ld.global.u32 	%r6086, [%rd170+36864];
$L__BB12_399:
	add.s32 	%r3919, %r3714, 3584;
	cvt.u64.u32 	%rd187, %r3919;
	setp.ge.s32 	%p203, %r3919, %r673;
	@%p203 bra 	$L__BB12_401;
	ld.global.u32 	%r6087, [%rd170+37888];
$L__BB12_401:
	add.s32 	%r3921, %r3714, 3840;
	cvt.u64.u32 	%rd188, %r3921;
	setp.ge.s32 	%p204, %r3921, %r673;
	@%p204 bra 	$L__BB12_403;
	ld.global.u32 	%r6088, [%rd170+38912];
$L__BB12_403:
	or.b32  	%r3923, %r3714, 4096;
	cvt.u64.u32 	%rd189, %r3923;
	setp.ge.s32 	%p205, %r3923, %r673;
	@%p205 bra 	$L__BB12_405;
	ld.global.u32 	%r6089, [%rd170+39936];
$L__BB12_405:
	add.s32 	%r3925, %r3714, 4352;
	cvt.u64.u32 	%rd190, %r3925;
	setp.ge.s32 	%p206, %r3925, %r673;
	@%p206 bra 	$L__BB12_407;
	ld.global.u32 	%r6090, [%rd170+40960];
$L__BB12_407:
	add.s32 	%r3927, %r3714, 4608;
	cvt.u64.u32 	%rd191, %r3927;
	setp.ge.s32 	%p207, %r3927, %r673;
	@%p207 bra 	$L__BB12_409;
	ld.global.u32 	%r6091, [%rd170+41984];
$L__BB12_409:
	add.s32 	%r3929, %r3714, 4864;
	cvt.u64.u32 	%rd192, %r3929;
	setp.ge.s32 	%p208, %r3929, %r673;
	@%p208 bra 	$L__BB12_411;
	ld.global.u32 	%r6092, [%rd170+43008];
$L__BB12_411:
	or.b32  	%r3931, %r3714, 5120;
	cvt.u64.u32 	%rd193, %r3931;
	setp.ge.s32 	%p209, %r3931, %r673;
	@%p209 bra 	$L__BB12_413;
	ld.global.u32 	%r6093, [%rd170+44032];
$L__BB12_413:
	add.s32 	%r3933, %r3714, 5376;
	cvt.u64.u32 	%rd194, %r3933;
	setp.ge.s32 	%p210, %r3933, %r673;
	@%p210 bra 	$L__BB12_415;
	ld.global.u32 	%r6094, [%rd170+45056];
$L__BB12_415:
	add.s32 	%r3935, %r3714, 5632;
	cvt.u64.u32 	%rd195, %r3935;
	setp.ge.s32 	%p211, %r3935, %r673;
	@%p211 bra 	$L__BB12_417;
	ld.global.u32 	%r6095, [%rd170+46080];
$L__BB12_417:
	setp.ge.s32 	%p212, %r3714, %r673;
	bar.sync 	0;
	@%p212 bra 	$L__BB12_419;
	st.global.u32 	[%rd171+23552], %r6073;
$L__BB12_419:
	cvt.u32.u64 	%r3937, %rd174;
	setp.ge.s32 	%p213, %r3937, %r673;
	@%p213 bra 	$L__BB12_421;
	st.global.u32 	[%rd171+24576], %r6074;
$L__BB12_421:
	cvt.u32.u64 	%r3938, %rd175;
	setp.ge.s32 	%p214, %r3938, %r673;
	@%p214 bra 	$L__BB12_423;
	st.global.u32 	[%rd171+25600], %r6075;
$L__BB12_423:
	cvt.u32.u64 	%r3939, %rd176;
	setp.ge.s32 	%p215, %r3939, %r673;
	@%p215 bra 	$L__BB12_425;
	st.global.u32 	[%rd171+26624], %r6076;
$L__BB12_425:
	cvt.u32.u64 	%r3940, %rd177;
	setp.ge.s32 	%p216, %r3940, %r673;
	@%p216 bra 	$L__BB12_427;
	st.global.u32 	[%rd171+27648], %r6077;
$L__BB12_427:
	cvt.u32.u64 	%r3941, %rd178;
	setp.ge.s32 	%p217, %r3941, %r673;
	@%p217 bra 	$L__BB12_429;
	st.global.u32 	[%rd171+28672], %r6078;
$L__BB12_429:
	cvt.u32.u64 	%r3942, %rd179;
	setp.ge.s32 	%p218, %r3942, %r673;
	@%p218 bra 	$L__BB12_431;
	st.global.u32 	[%rd171+29696], %r6079;
$L__BB12_431:
	cvt.u32.u64 	%r3943, %rd180;
	setp.ge.s32 	%p219, %r3943, %r673;
	@%p219 bra 	$L__BB12_433;
	st.global.u32 	[%rd171+30720], %r6080;
$L__BB12_433:
	cvt.u32.u64 	%r3944, %rd181;
	setp.ge.s32 	%p220, %r3944, %r673;
	@%p220 bra 	$L__BB12_435;
	st.global.u32 	[%rd171+31744], %r6081;
$L__BB12_435:
	cvt.u32.u64 	%r3945, %rd182;
	setp.ge.s32 	%p221, %r3945, %r673;
	@%p221 bra 	$L__BB12_437;
	st.global.u32 	[%rd171+32768], %r6082;
$L__BB12_437:
	cvt.u32.u64 	%r3946, %rd183;
	setp.ge.s32 	%p222, %r3946, %r673;
	@%p222 bra 	$L__BB12_439;
	st.global.u32 	[%rd171+33792], %r6083;
$L__BB12_439:
	cvt.u32.u64 	%r3947, %rd184;
	setp.ge.s32 	%p223, %r3947, %r673;
	@%p223 bra 	$L__BB12_441;
	st.global.u32 	[%rd171+34816], %r6084;
$L__BB12_441:
	cvt.u32.u64 	%r3948, %rd185;
	setp.ge.s32 	%p224, %r3948, %r673;
	@%p224 bra 	$L__BB12_443;
	st.global.u32 	[%rd171+35840], %r6085;
$L__BB12_443:
	cvt.u32.u64 	%r3949, %rd186;
	setp.ge.s32 	%p225, %r3949, %r673;
	@%p225 bra 	$L__BB12_445;
	st.global.u32 	[%rd171+36864], %r6086;
$L__BB12_445:
	cvt.u32.u64 	%r3950, %rd187;
	setp.ge.s32 	%p226, %r3950, %r673;
	@%p226 bra 	$L__BB12_447;
	st.global.u32 	[%rd171+37888], %r6087;
$L__BB12_447:
	cvt.u32.u64 	%r3951, %rd188;
	setp.ge.s32 	%p227, %r3951, %r673;
	@%p227 bra 	$L__BB12_449;
	st.global.u32 	[%rd171+38912], %r6088;
$L__BB12_449:
	cvt.u32.u64 	%r3952, %rd189;
	setp.ge.s32 	%p228, %r3952, %r673;
	@%p228 bra 	$L__BB12_451;
	st.global.u32 	[%rd171+39936], %r6089;
$L__BB12_451:
	cvt.u32.u64 	%r3953, %rd190;
	setp.ge.s32 	%p229, %r3953, %r673;
	@%p229 bra 	$L__BB12_453;
	st.global.u32 	[%rd171+40960], %r6090;
$L__BB12_453:
	cvt.u32.u64 	%r3954, %rd191;
	setp.ge.s32 	%p230, %r3954, %r673;
	@%p230 bra 	$L__BB12_455;
	st.global.u32 	[%rd171+41984], %r6091;
$L__BB12_455:
	cvt.u32.u64 	%r3955, %rd192;
	setp.ge.s32 	%p231, %r3955, %r673;
	@%p231 bra 	$L__BB12_457;
	st.global.u32 	[%rd171+43008], %r6092;
$L__BB12_457:
	cvt.u32.u64 	%r3956, %rd193;
	setp.ge.s32 	%p232, %r3956, %r673;
	@%p232 bra 	$L__BB12_459;
	st.global.u32 	[%rd171+44032], %r6093;
$L__BB12_459:
	cvt.u32.u64 	%r3957, %rd194;
	setp.ge.s32 	%p233, %r3957, %r673;
	@%p233 bra 	$L__BB12_461;
	st.global.u32 	[%rd171+45056], %r6094;
$L__BB12_461:
	cvt.u32.u64 	%r3958, %rd195;
	setp.ge.s32 	%p234, %r3958, %r673;
	@%p234 bra 	$L__BB12_580;
	st.global.u32 	[%rd171+46080], %r6095;
	bra.uni 	$L__BB12_580;
$L__BB12_463:
	mov.b64 	%rd1758, 0;
$L__BB12_464:
	.pragma "nounroll";
	setp.ne.s32 	%p235, %r1637, 31;
	mov.u32 	%r4061, %tid.x;
	cvt.u64.u32 	%rd1442, %r4061;
	add.s64 	%rd1443, %rd1758, %rd1442;
	shl.b64 	%rd1444, %rd1443, 2;
	add.s64 	%rd198, %rd1716, %rd1444;
	ld.global.u32 	%r4062, [%rd198];
	ld.global.u32 	%r4063, [%rd198+1024];
	ld.global.u32 	%r4064, [%rd198+2048];
	ld.global.u32 	%r4065, [%rd198+3072];
	ld.global.u32 	%r4066, [%rd198+4096];
	ld.global.u32 	%r4067, [%rd198+5120];
	ld.global.u32 	%r4068, [%rd198+6144];
	ld.global.u32 	%r4069, [%rd198+7168];
	ld.global.u32 	%r4070, [%rd198+8192];
	ld.global.u32 	%r4071, [%rd198+9216];
	ld.global.u32 	%r4072, [%rd198+10240];
	ld.global.u32 	%r4073, [%rd198+11264];
	ld.global.u32 	%r4074, [%rd198+12288];
	ld.global.u32 	%r4075, [%rd198+13312];
	ld.global.u32 	%r4076, [%rd198+14336];
	ld.global.u32 	%r4077, [%rd198+15360];
	ld.global.u32 	%r4078, [%rd198+16384];
	ld.global.u32 	%r4079, [%rd198+17408];
	ld.global.u32 	%r4080, [%rd198+18432];
	ld.global.u32 	%r4081, [%rd198+19456];
	ld.global.u32 	%r4082, [%rd198+20480];
	ld.global.u32 	%r4083, [%rd198+21504];
	ld.global.u32 	%r4084, [%rd198+22528];
	shl.b32 	%r4085, %r4061, 2;
	mov.u32 	%r4086, _ZZN3cub18CUB_300001_SM_10006detail14segmented_sort30DeviceSegmentedSortKernelLargeILNS0_9SortOrderE0ENS2_10policy_hubIjNS0_8NullTypeEE9Policy860EjS6_PjS9_lEEvPKjPKT1_PSC_NS1_20device_double_bufferISC_EEPKT2_PSI_NSG_ISI_EET3_T4_E7storage;
	add.s32 	%r4087, %r4086, %r4085;
	st.shared.u32 	[%r4087], %r4062;
	st.shared.u32 	[%r4087+1024], %r4063;
	st.shared.u32 	[%r4087+2048], %r4064;
	st.shared.u32 	[%r4087+3072], %r4065;
	st.shared.u32 	[%r4087+4096], %r4066;
	st.shared.u32 	[%r4087+5120], %r4067;
	st.shared.u32 	[%r4087+6144], %r4068;
	st.shared.u32 	[%r4087+7168], %r4069;
	st.shared.u32 	[%r4087+8192], %r4070;
	st.shared.u32 	[%r4087+9216], %r4071;
	st.shared.u32 	[%r4087+10240], %r4072;
	st.shared.u32 	[%r4087+11264], %r4073;
	st.shared.u32 	[%r4087+12288], %r4074;
	st.shared.u32 	[%r4087+13312], %r4075;
	st.shared.u32 	[%r4087+14336], %r4076;
	st.shared.u32 	[%r4087+15360], %r4077;
	st.shared.u32 	[%r4087+16384], %r4078;
	st.shared.u32 	[%r4087+17408], %r4079;
	st.shared.u32 	[%r4087+18432], %r4080;
	st.shared.u32 	[%r4087+19456], %r4081;
	st.shared.u32 	[%r4087+20480], %r4082;
	st.shared.u32 	[%r4087+21504], %r4083;
	st.shared.u32 	[%r4087+22528], %r4084;
	bar.sync 	0;
	mad.lo.s32 	%r4088, %r4061, 88, %r4087;
	ld.shared.u32 	%r723, [%r4088];
	ld.shared.u32 	%r724, [%r4088+4];
	ld.shared.u32 	%r725, [%r4088+8];
	ld.shared.u32 	%r726, [%r4088+12];
	ld.shared.u32 	%r727, [%r4088+16];
	ld.shared.u32 	%r728, [%r4088+20];
	ld.shared.u32 	%r729, [%r4088+24];
	ld.shared.u32 	%r730, [%r4088+28];
	ld.shared.u32 	%r731, [%r4088+32];
	ld.shared.u32 	%r732, [%r4088+36];
	ld.shared.u32 	%r733, [%r4088+40];
	ld.shared.u32 	%r734, [%r4088+44];
	ld.shared.u32 	%r735, [%r4088+48];
	ld.shared.u32 	%r736, [%r4088+52];
	ld.shared.u32 	%r737, [%r4088+56];
	ld.shared.u32 	%r738, [%r4088+60];
	ld.shared.u32 	%r739, [%r4088+64];
	ld.shared.u32 	%r740, [%r4088+68];
	ld.shared.u32 	%r741, [%r4088+72];
	ld.shared.u32 	%r742, [%r4088+76];
	ld.shared.u32 	%r743, [%r4088+80];
	ld.shared.u32 	%r744, [%r4088+84];
	ld.shared.u32 	%r745, [%r4088+88];
	bar.sync 	0;
	mov.b32 	%r4058, 0;
	st.shared.u32 	[%r4087], %r4058;
	st.shared.u32 	[%r4087+1024], %r4058;
	st.shared.u32 	[%r4087+2048], %r4058;
	st.shared.u32 	[%r4087+3072], %r4058;
	st.shared.u32 	[%r4087+4096], %r4058;
	st.shared.u32 	[%r4087+5120], %r4058;
	st.shared.u32 	[%r4087+6144], %r4058;
	st.shared.u32 	[%r4087+7168], %r4058;
	st.shared.u32 	[%r4087+8192], %r4058;
	st.shared.u32 	[%r4087+9216], %r4058;
	st.shared.u32 	[%r4087+10240], %r4058;
	st.shared.u32 	[%r4087+11264], %r4058;
	st.shared.u32 	[%r4087+12288], %r4058;
	st.shared.u32 	[%r4087+13312], %r4058;
	st.shared.u32 	[%r4087+14336], %r4058;
	st.shared.u32 	[%r4087+15360], %r4058;
	st.shared.u32 	[%r4087+16384], %r4058;
	st.shared.u32 	[%r4087+17408], %r4058;
	st.shared.u32 	[%r4087+18432], %r4058;
	st.shared.u32 	[%r4087+19456], %r4058;
	st.shared.u32 	[%r4087+20480], %r4058;
	st.shared.u32 	[%r4087+21504], %r4058;
	st.shared.u32 	[%r4087+22528], %r4058;
	st.shared.u32 	[%r4087+23552], %r4058;
	st.shared.u32 	[%r4087+24576], %r4058;
	st.shared.u32 	[%r4087+25600], %r4058;
	st.shared.u32 	[%r4087+26624], %r4058;
	st.shared.u32 	[%r4087+27648], %r4058;
	st.shared.u32 	[%r4087+28672], %r4058;
	st.shared.u32 	[%r4087+29696], %r4058;
	st.shared.u32 	[%r4087+30720], %r4058;
	st.shared.u32 	[%r4087+31744], %r4058;
	st.shared.u32 	[%r4087+32768], %r4058;
	// begin inline asm
	bmsk.clamp.b32 %r3959, %r4058, %r666;
	// end inline asm
	// begin inline asm
	shr.b32 %r3962, %r723, %r6011;
	// end inline asm
	and.b32  	%r4089, %r3959, %r3962;
	shl.b32 	%r4090, %r4089, 10;
	and.b32  	%r4091, %r4090, 31744;
	add.s32 	%r4092, %r4087, %r4091;
	shr.u32 	%r4093, %r4089, 4;
	and.b32  	%r4094, %r4093, 268435454;
	add.s32 	%r747, %r4092, %r4094;
	ld.shared.u16 	%rs70, [%r747];
	add.s16 	%rs358, %rs70, 1;
	st.shared.u16 	[%r747], %rs358;
	// begin inline asm
	shr.b32 %r3965, %r724, %r6011;
	// end inline asm
	and.b32  	%r4095, %r3959, %r3965;
	shl.b32 	%r4096, %r4095, 10;
	and.b32  	%r4097, %r4096, 31744;
	add.s32 	%r4098, %r4087, %r4097;
	shr.u32 	%r4099, %r4095, 4;
	and.b32  	%r4100, %r4099, 268435454;
	add.s32 	%r748, %r4098, %r4100;
	ld.shared.u16 	%rs71, [%r748];
	add.s16 	%rs359, %rs71, 1;
	st.shared.u16 	[%r748], %rs359;
	// begin inline asm
	shr.b32 %r3968, %r725, %r6011;
	// end inline asm
	and.b32  	%r4101, %r3959, %r3968;
	shl.b32 	%r4102, %r4101, 10;
	and.b32  	%r4103, %r4102, 31744;
	add.s32 	%r4104, %r4087, %r4103;
	shr.u32 	%r4105, %r4101, 4;
	and.b32  	%r4106, %r4105, 268435454;
	add.s32 	%r749, %r4104, %r4106;
	ld.shared.u16 	%rs72, [%r749];
	add.s16 	%rs360, %rs72, 1;
	st.shared.u16 	[%r749], %rs360;
	// begin inline asm
	shr.b32 %r3971, %r726, %r6011;
	// end inline asm
	and.b32  	%r4107, %r3959, %r3971;
	shl.b32 	%r4108, %r4107, 10;
	and.b32  	%r4109, %r4108, 31744;
	add.s32 	%r4110, %r4087, %r4109;
	shr.u32 	%r4111, %r4107, 4;
	and.b32  	%r4112, %r4111, 268435454;
	add.s32 	%r750, %r4110, %r4112;
	ld.shared.u16 	%rs73, [%r750];
	add.s16 	%rs361, %rs73, 1;
	st.shared.u16 	[%r750], %rs361;
	// begin inline asm
	shr.b32 %r3974, %r727, %r6011;
	// end inline asm
	and.b32  	%r4113, %r3959, %r3974;
	shl.b32 	%r4114, %r4113, 10;
	and.b32  	%r4115, %r4114, 31744;
	add.s32 	%r4116, %r4087, %r4115;
	shr.u32 	%r4117, %r4113, 4;
	and.b32  	%r4118, %r4117, 268435454;
	add.s32 	%r751, %r4116, %r4118;
	ld.shared.u16 	%rs74, [%r751];
	add.s16 	%rs362, %rs74, 1;
	st.shared.u16 	[%r751], %rs362;
	// begin inline asm
	shr.b32 %r3977, %r728, %r6011;
	// end inline asm
	and.b32  	%r4119, %r3959, %r3977;
	shl.b32 	%r4120, %r4119, 10;
	and.b32  	%r4121, %r4120, 31744;
	add.s32 	%r4122, %r4087, %r4121;
	shr.u32 	%r4123, %r4119, 4;
	and.b32  	%r4124, %r4123, 268435454;
	add.s32 	%r752, %r4122, %r4124;
	ld.shared.u16 	%rs75, [%r752];
	add.s16 	%rs363, %rs75, 1;
	st.shared.u16 	[%r752], %rs363;
	// begin inline asm
	shr.b32 %r3980, %r729, %r6011;
	// end inline asm
	and.b32  	%r4125, %r3959, %r3980;
	shl.b32 	%r4126, %r4125, 10;
	and.b32  	%r4127, %r4126, 31744;
	add.s32 	%r4128, %r4087, %r4127;
	shr.u32 	%r4129, %r4125, 4;
	and.b32  	%r4130, %r4129, 268435454;
	add.s32 	%r753, %r4128, %r4130;
	ld.shared.u16 	%rs76, [%r753];
	add.s16 	%rs364, %rs76, 1;
	st.shared.u16 	[%r753], %rs364;
	// begin inline asm
	shr.b32 %r3983, %r730, %r6011;
	// end inline asm
	and.b32  	%r4131, %r3959, %r3983;
	shl.b32 	%r4132, %r4131, 10;
	and.b32  	%r4133, %r4132, 31744;
	add.s32 	%r4134, %r4087, %r4133;
	shr.u32 	%r4135, %r4131, 4;
	and.b32  	%r4136, %r4135, 268435454;
	add.s32 	%r754, %r4134, %r4136;
	ld.shared.u16 	%rs77, [%r754];
	add.s16 	%rs365, %rs77, 1;
	st.shared.u16 	[%r754], %rs365;
	// begin inline asm
	shr.b32 %r3986, %r731, %r6011;
	// end inline asm
	and.b32  	%r4137, %r3959, %r3986;
	shl.b32 	%r4138, %r4137, 10;
	and.b32  	%r4139, %r4138, 31744;
	add.s32 	%r4140, %r4087, %r4139;
	shr.u32 	%r4141, %r4137, 4;
	and.b32  	%r4142, %r4141, 268435454;
	add.s32 	%r755, %r4140, %r4142;
	ld.shared.u16 	%rs78, [%r755];
	add.s16 	%rs366, %rs78, 1;
	st.shared.u16 	[%r755], %rs366;
	// begin inline asm
	shr.b32 %r3989, %r732, %r6011;
	// end inline asm
	and.b32  	%r4143, %r3959, %r3989;
	shl.b32 	%r4144, %r4143, 10;
	and.b32  	%r4145, %r4144, 31744;
	add.s32 	%r4146, %r4087, %r4145;
	shr.u32 	%r4147, %r4143, 4;
	and.b32  	%r4148, %r4147, 268435454;
	add.s32 	%r756, %r4146, %r4148;
	ld.shared.u16 	%rs79, [%r756];
	add.s16 	%rs367, %rs79, 1;
	st.shared.u16 	[%r756], %rs367;
	// begin inline asm
	shr.b32 %r3992, %r733, %r6011;
	// end inline asm
	and.b32  	%r4149, %r3959, %r3992;
	shl.b32 	%r4150, %r4149, 10;
	and.b32  	%r4151, %r4150, 31744;
	add.s32 	%r4152, %r4087, %r4151;
	shr.u32 	%r4153, %r4149, 4;
	and.b32  	%r4154, %r4153, 268435454;
	add.s32 	%r757, %r4152, %r4154;
	ld.shared.u16 	%rs80, [%r757];
	add.s16 	%rs368, %rs80, 1;
	st.shared.u16 	[%r757], %rs368;
	// begin inline asm
	shr.b32 %r3995, %r734, %r6011;
	// end inline asm
	and.b32  	%r4155, %r3959, %r3995;
	shl.b32 	%r4156, %r4155, 10;
	and.b32  	%r4157, %r4156, 31744;
	add.s32 	%r4158, %r4087, %r4157;
	shr.u32 	%r4159, %r4155, 4;
	and.b32  	%r4160, %r4159, 268435454;
	add.s32 	%r758, %r4158, %r4160;
	ld.shared.u16 	%rs81, [%r758];
	add.s16 	%rs369, %rs81, 1;
	st.shared.u16 	[%r758], %rs369;
	// begin inline asm
	shr.b32 %r3998, %r735, %r6011;
	// end inline asm
	and.b32  	%r4161, %r3959, %r3998;
	shl.b32 	%r4162, %r4161, 10;
	and.b32  	%r4163, %r4162, 31744;
	add.s32 	%r4164, %r4087, %r4163;
	shr.u32 	%r4165, %r4161, 4;
	and.b32  	%r4166, %r4165, 268435454;
	add.s32 	%r759, %r4164, %r4166;
	ld.shared.u16 	%rs82, [%r759];
	add.s16 	%rs370, %rs82, 1;
	st.shared.u16 	[%r759], %rs370;
	// begin inline asm
	shr.b32 %r4001, %r736, %r6011;
	// end inline asm
	and.b32  	%r4167, %r3959, %r4001;
	shl.b32 	%r4168, %r4167, 10;
	and.b32  	%r4169, %r4168, 31744;
	add.s32 	%r4170, %r4087, %r4169;
	shr.u32 	%r4171, %r4167, 4;
	and.b32  	%r4172, %r4171, 268435454;
	add.s32 	%r760, %r4170, %r4172;
	ld.shared.u16 	%rs83, [%r760];
	add.s16 	%rs371, %rs83, 1;
	st.shared.u16 	[%r760], %rs371;
	// begin inline asm
	shr.b32 %r4004, %r737, %r6011;
	// end inline asm
	and.b32  	%r4173, %r3959, %r4004;
	shl.b32 	%r4174, %r4173, 10;
	and.b32  	%r4175, %r4174, 31744;
	add.s32 	%r4176, %r4087, %r4175;
	shr.u32 	%r4177, %r4173, 4;
	and.b32  	%r4178, %r4177, 268435454;
	add.s32 	%r761, %r4176, %r4178;
	ld.shared.u16 	%rs84, [%r761];
	add.s16 	%rs372, %rs84, 1;
	st.shared.u16 	[%r761], %rs372;
	// begin inline asm
	shr.b32 %r4007, %r738, %r6011;
	// end inline asm
	and.b32  	%r4179, %r3959, %r4007;
	shl.b32 	%r4180, %r4179, 10;
	and.b32  	%r4181, %r4180, 31744;
	add.s32 	%r4182, %r4087, %r4181;
	shr.u32 	%r4183, %r4179, 4;
	and.b32  	%r4184, %r4183, 268435454;
	add.s32 	%r762, %r4182, %r4184;
	ld.shared.u16 	%rs85, [%r762];
	add.s16 	%rs373, %rs85, 1;
	st.shared.u16 	[%r762], %rs373;
	// begin inline asm
	shr.b32 %r4010, %r739, %r6011;
	// end inline asm
	and.b32  	%r4185, %r3959, %r4010;
	shl.b32 	%r4186, %r4185, 10;
	and.b32  	%r4187, %r4186, 31744;
	add.s32 	%r4188, %r4087, %r4187;
	shr.u32 	%r4189, %r4185, 4;
	and.b32  	%r4190, %r4189, 268435454;
	add.s32 	%r763, %r4188, %r4190;
	ld.shared.u16 	%rs86, [%r763];
	add.s16 	%rs374, %rs86, 1;
	st.shared.u16 	[%r763], %rs374;
	// begin inline asm
	shr.b32 %r4013, %r740, %r6011;
	// end inline asm
	and.b32  	%r4191, %r3959, %r4013;
	shl.b32 	%r4192, %r4191, 10;
	and.b32  	%r4193, %r4192, 31744;
	add.s32 	%r4194, %r4087, %r4193;
	shr.u32 	%r4195, %r4191, 4;
	and.b32  	%r4196, %r4195, 268435454;
	add.s32 	%r764, %r4194, %r4196;
	ld.shared.u16 	%rs87, [%r764];
	add.s16 	%rs375, %rs87, 1;
	st.shared.u16 	[%r764], %rs375;
	// begin inline asm
	shr.b32 %r4016, %r741, %r6011;
	// end inline asm
	and.b32  	%r4197, %r3959, %r4016;
	shl.b32 	%r4198, %r4197, 10;
	and.b32  	%r4199, %r4198, 31744;
	add.s32 	%r4200, %r4087, %r4199;
	shr.u32 	%r4201, %r4197, 4;
	and.b32  	%r4202, %r4201, 268435454;
	add.s32 	%r765, %r4200, %r4202;
	ld.shared.u16 	%rs88, [%r765];
	add.s16 	%rs376, %rs88, 1;
	st.shared.u16 	[%r765], %rs376;
	// begin inline asm
	shr.b32 %r4019, %r742, %r6011;
	// end inline asm
	and.b32  	%r4203, %r3959, %r4019;
	shl.b32 	%r4204, %r4203, 10;
	and.b32  	%r4205, %r4204, 31744;
	add.s32 	%r4206, %r4087, %r4205;
	shr.u32 	%r4207, %r4203, 4;
	and.b32  	%r4208, %r4207, 268435454;
	add.s32 	%r766, %r4206, %r4208;
	ld.shared.u16 	%rs89, [%r766];
	add.s16 	%rs377, %rs89, 1;
	st.shared.u16 	[%r766], %rs377;
	// begin inline asm
	shr.b32 %r4022, %r743, %r6011;
	// end inline asm
	and.b32  	%r4209, %r3959, %r4022;
	shl.b32 	%r4210, %r4209, 10;
	and.b32  	%r4211, %r4210, 31744;
	add.s32 	%r4212, %r4087, %r4211;
	shr.u32 	%r4213, %r4209, 4;
	and.b32  	%r4214, %r4213, 268435454;
	add.s32 	%r767, %r4212, %r4214;
	ld.shared.u16 	%rs90, [%r767];
	add.s16 	%rs378, %rs90, 1;
	st.shared.u16 	[%r767], %rs378;
	// begin inline asm
	shr.b32 %r4025, %r744, %r6011;
	// end inline asm
	and.b32  	%r4215, %r3959, %r4025;
	shl.b32 	%r4216, %r4215, 10;
	and.b32  	%r4217, %r4216, 31744;
	add.s32 	%r4218, %r4087, %r4217;
	shr.u32 	%r4219, %r4215, 4;
	and.b32  	%r4220, %r4219, 268435454;
	add.s32 	%r768, %r4218, %r4220;
	ld.shared.u16 	%rs91, [%r768];
	add.s16 	%rs379, %rs91, 1;
	st.shared.u16 	[%r768], %rs379;
	// begin inline asm
	shr.b32 %r4028, %r745, %r6011;
	// end inline asm
	and.b32  	%r4221, %r3959, %r4028;
	shl.b32 	%r4222, %r4221, 10;
	and.b32  	%r4223, %r4222, 31744;
	add.s32 	%r4224, %r4087, %r4223;
	shr.u32 	%r4225, %r4221, 4;
	and.b32  	%r4226, %r4225, 268435454;
	add.s32 	%r769, %r4224, %r4226;
	ld.shared.u16 	%rs92, [%r769];
	add.s16 	%rs380, %rs92, 1;
	st.shared.u16 	[%r769], %rs380;
	bar.sync 	0;
	add.s32 	%r4227, %r4087, %r4085;
	mad.lo.s32 	%r4228, %r4061, 124, %r4227;
	ld.shared.u32 	%r770, [%r4228];
	ld.shared.u32 	%r4229, [%r4228+4];
	ld.shared.u32 	%r4230, [%r4228+8];
	ld.shared.u32 	%r4231, [%r4228+12];
	ld.shared.u32 	%r4232, [%r4228+16];
	ld.shared.u32 	%r4233, [%r4228+20];
	ld.shared.u32 	%r4234, [%r4228+24];
	ld.shared.u32 	%r4235, [%r4228+28];
	ld.shared.u32 	%r4236, [%r4228+32];
	ld.shared.u32 	%r4237, [%r4228+36];
	ld.shared.u32 	%r4238, [%r4228+40];
	ld.shared.u32 	%r4239, [%r4228+44];
	ld.shared.u32 	%r4240, [%r4228+48];
	ld.shared.u32 	%r4241, [%r4228+52];
	ld.shared.u32 	%r4242, [%r4228+56];
	ld.shared.u32 	%r4243, [%r4228+60];
	ld.shared.u32 	%r4244, [%r4228+64];
	ld.shared.u32 	%r4245, [%r4228+68];
	ld.shared.u32 	%r4246, [%r4228+72];
	ld.shared.u32 	%r4247, [%r4228+76];
	ld.shared.u32 	%r4248, [%r4228+80];
	ld.shared.u32 	%r4249, [%r4228+84];
	ld.shared.u32 	%r4250, [%r4228+88];
	ld.shared.u32 	%r4251, [%r4228+92];
	ld.shared.u32 	%r4252, [%r4228+96];
	ld.shared.u32 	%r4253, [%r4228+100];
	ld.shared.u32 	%r4254, [%r4228+104];
	ld.shared.u32 	%r4255, [%r4228+108];
	ld.shared.u32 	%r4256, [%r4228+112];
	ld.shared.u32 	%r4257, [%r4228+116];
	ld.shared.u32 	%r4258, [%r4228+120];
	ld.shared.u32 	%r4259, [%r4228+124];
	ld.shared.u32 	%r4260, [%r4228+128];
	add.s32 	%r771, %r4229, %r770;
	add.s32 	%r772, %r4230, %r771;
	add.s32 	%r773, %r4231, %r772;
	add.s32 	%r774, %r4232, %r773;
	add.s32 	%r775, %r4233, %r774;
	add.s32 	%r776, %r4234, %r775;
	add.s32 	%r777, %r4235, %r776;
	add.s32 	%r778, %r4236, %r777;
	add.s32 	%r779, %r4237, %r778;
	add.s32 	%r780, %r4238, %r779;
	add.s32 	%r781, %r4239, %r780;
	add.s32 	%r782, %r4240, %r781;
	add.s32 	%r783, %r4241, %r782;
	add.s32 	%r784, %r4242, %r783;
	add.s32 	%r785, %r4243, %r784;
	add.s32 	%r786, %r4244, %r785;
	add.s32 	%r787, %r4245, %r786;
	add.s32 	%r788, %r4246, %r787;
	add.s32 	%r789, %r4247, %r788;
	add.s32 	%r790, %r4248, %r789;
	add.s32 	%r791, %r4249, %r790;
	add.s32 	%r792, %r4250, %r791;
	add.s32 	%r793, %r4251, %r792;
	add.s32 	%r794, %r4252, %r793;
	add.s32 	%r795, %r4253, %r794;
	add.s32 	%r796, %r4254, %r795;
	add.s32 	%r797, %r4255, %r796;
	add.s32 	%r798, %r4256, %r797;
	add.s32 	%r799, %r4257, %r798;
	add.s32 	%r800, %r4258, %r799;
	add.s32 	%r801, %r4259, %r800;
	add.s32 	%r4035, %r4260, %r801;
	mov.b32 	%r4033, 1;
	mov.b32 	%r4060, -1;
	// begin inline asm
	{  .reg .u32 r0;  .reg .pred p;  shfl.sync.up.b32 r0|p, %r4035, %r4033, %r4058, %r4060;  @p add.u32 r0, r0, %r4035;  mov.u32 %r4031, r0;}
	// end inline asm
	mov.b32 	%r4039, 2;
	// begin inline asm
	{  .reg .u32 r0;  .reg .pred p;  shfl.sync.up.b32 r0|p, %r4031, %r4039, %r4058, %r4060;  @p add.u32 r0, r0, %r4031;  mov.u32 %r4037, r0;}
	// end inline asm
	mov.b32 	%r4045, 4;
	// begin inline asm
	{  .reg .u32 r0;  .reg .pred p;  shfl.sync.up.b32 r0|p, %r4037, %r4045, %r4058, %r4060;  @p add.u32 r0, r0, %r4037;  mov.u32 %r4043, r0;}
	// end inline asm
	mov.b32 	%r4051, 8;
	// begin inline asm
	{  .reg .u32 r0;  .reg .pred p;  shfl.sync.up.b32 r0|p, %r4043, %r4051, %r4058, %r4060;  @p add.u32 r0, r0, %r4043;  mov.u32 %r4049, r0;}
	// end inline asm
	mov.b32 	%r4057, 16;
	// begin inline asm
	{  .reg .u32 r0;  .reg .pred p;  shfl.sync.up.b32 r0|p, %r4049, %r4057, %r4058, %r4060;  @p add.u32 r0, r0, %r4049;  mov.u32 %r4055, r0;}
	// end inline asm
	@%p235 bra 	$L__BB12_466;
	mov.u32 	%r4261, %tid.x;
	shr.u32 	%r4262, %r4261, 3;
	and.b32  	%r4263, %r4262, 124;
	mov.u32 	%r4264, _ZZN3cub18CUB_300001_SM_10006detail14segmented_sort30DeviceSegmentedSortKernelLargeILNS0_9SortOrderE0ENS2_10policy_hubIjNS0_8NullTypeEE9Policy860EjS6_PjS9_lEEvPKjPKT1_PSC_NS1_20device_double_bufferISC_EEPKT2_PSI_NSG_ISI_EET3_T4_E7storage;
	add.s32 	%r4265, %r4264, %r4263;
	st.shared.u32 	[%r4265+33792], %r4055;
$L__BB12_466:
	sub.s32 	%r4266, %r4055, %r4035;
	mov.u32 	%r4267, %tid.x;
	setp.ne.s32 	%p236, %r1637, 0;
	setp.gt.u32 	%p237, %r4267, 31;
	shr.u32 	%r4268, %r4267, 5;
	setp.eq.s32 	%p238, %r4268, 7;
	setp.eq.s32 	%p239, %r4268, 6;
	setp.eq.s32 	%p240, %r4268, 5;
	setp.eq.s32 	%p241, %r4268, 4;
	setp.eq.s32 	%p242, %r4268, 3;
	setp.eq.s32 	%p243, %r4268, 2;
	setp.eq.s32 	%p244, %r4268, 1;
	bar.sync 	0;
	ld.shared.v4.u32 	{%r4269, %r4270, %r4271, %r4272}, [_ZZN3cub18CUB_300001_SM_10006detail14segmented_sort30DeviceSegmentedSortKernelLargeILNS0_9SortOrderE0ENS2_10policy_hubIjNS0_8NullTypeEE9Policy860EjS6_PjS9_lEEvPKjPKT1_PSC_NS1_20device_double_bufferISC_EEPKT2_PSI_NSG_ISI_EET3_T4_E7storage+33792];
	selp.b32 	%r4273, %r4269, %r6099, %p244;
	add.s32 	%r4274, %r4270, %r4269;
	selp.b32 	%r4275, %r4274, %r4273, %p243;
	add.s32 	%r4276, %r4274, %r4271;
	selp.b32 	%r4277, %r4276, %r4275, %p242;
	add.s32 	%r4278, %r4276, %r4272;
	selp.b32 	%r4279, %r4278, %r4277, %p241;
	ld.shared.v4.u32 	{%r4280, %r4281, %r4282, %r4283}, [_ZZN3cub18CUB_300001_SM_10006detail14segmented_sort30DeviceSegmentedSortKernelLargeILNS0_9SortOrderE0ENS2_10policy_hubIjNS0_8NullTypeEE9Policy860EjS6_PjS9_lEEvPKjPKT1_PSC_NS1_20device_double_bufferISC_EEPKT2_PSI_NSG_ISI_EET3_T4_E7storage+33808];
	add.s32 	%r4284, %r4278, %r4280;
	selp.b32 	%r4285, %r4284, %r4279, %p240;
	add.s32 	%r4286, %r4284, %r4281;
	selp.b32 	%r4287, %r4286, %r4285, %p239;
	add.s32 	%r4288, %r4286, %r4282;
	selp.b32 	%r6099, %r4288, %r4287, %p238;
	add.s32 	%r805, %r4288, %r4283;
	selp.b32 	%r4289, %r4266, 0, %p236;
	add.s32 	%r4290, %r6099, %r4289;
	selp.b32 	%r6044, %r4290, %r4266, %p237;
	or.pred  	%p245, %p237, %p236;
	@%p245 bra 	$L__BB12_468;
	shl.b32 	%r6044, %r805, 16;
	st.shared.u32 	[_ZZN3cub18CUB_300001_SM_10006detail14segmented_sort30DeviceSegmentedSortKernelLargeILNS0_9SortOrderE0ENS2_10policy_hubIjNS0_8NullTypeEE9Policy860EjS6_PjS9_lEEvPKjPKT1_PSC_NS1_20device_double_bufferISC_EEPKT2_PSI_NSG_ISI_EET3_T4_E7storage+33832], %r6044;
$L__BB12_468:
	mov.u32 	%r4291, %tid.x;
	cvt.u64.u32 	%rd199, %r4291;
	setp.gt.u32 	%p246, %r4291, 63;
	setp.eq.s32 	%p247, %r4291, 0;
	bar.sync 	0;
	mov.u32 	%r4292, _ZZN3cub18CUB_300001_SM_10006detail14segmented_sort30DeviceSegmentedSortKernelLargeILNS0_9SortOrderE0ENS2_10policy_hubIjNS0_8NullTypeEE9Policy860EjS6_PjS9_lEEvPKjPKT1_PSC_NS1_20device_double_bufferISC_EEPKT2_PSI_NSG_ISI_EET3_T4_E7storage;
	ld.shared.u32 	%r4293, [_ZZN3cub18CUB_300001_SM_10006detail14segmented_sort30DeviceSegmentedSortKernelLargeILNS0_9SortOrderE0ENS2_10policy_hubIjNS0_8NullTypeEE9Policy860EjS6_PjS9_lEEvPKjPKT1_PSC_NS1_20device_double_bufferISC_EEPKT2_PSI_NSG_ISI_EET3_T4_E7storage+33832];
	selp.b32 	%r4294, 0, %r4293, %p247;
	add.s32 	%r4295, %r6044, %r4294;
	add.s32 	%r4296, %r770, %r4295;
	add.s32 	%r4297, %r771, %r4295;
	add.s32 	%r4298, %r772, %r4295;
	add.s32 	%r4299, %r773, %r4295;
	add.s32 	%r4300, %r774, %r4295;
	add.s32 	%r4301, %r775, %r4295;
	add.s32 	%r4302, %r776, %r4295;
	add.s32 	%r4303, %r777, %r4295;
	add.s32 	%r4304, %r778, %r4295;
	add.s32 	%r4305, %r779, %r4295;
	add.s32 	%r4306, %r780, %r4295;
	add.s32 	%r4307, %r781, %r4295;
	add.s32 	%r4308, %r782, %r4295;
	add.s32 	%r4309, %r783, %r4295;
	add.s32 	%r4310, %r784, %r4295;
	add.s32 	%r4311, %r785, %r4295;
	add.s32 	%r4312, %r786, %r4295;
	add.s32 	%r4313, %r787, %r4295;
	add.s32 	%r4314, %r788, %r4295;
	add.s32 	%r4315, %r789, %r4295;
	add.s32 	%r4316, %r790, %r4295;
	add.s32 	%r4317, %r791, %r4295;
	add.s32 	%r4318, %r792, %r4295;
	add.s32 	%r4319, %r793, %r4295;
	add.s32 	%r4320, %r794, %r4295;
	add.s32 	%r4321, %r795, %r4295;
	add.s32 	%r4322, %r796, %r4295;
	add.s32 	%r4323, %r797, %r4295;
	add.s32 	%r4324, %r798, %r4295;
	add.s32 	%r4325, %r799, %r4295;
	add.s32 	%r4326, %r800, %r4295;
	add.s32 	%r4327, %r801, %r4295;
	shl.b32 	%r4328, %r4291, 2;
	add.s32 	%r809, %r4292, %r4328;
	add.s32 	%r810, %r809, %r4328;
	mad.lo.s32 	%r4329, %r4291, 124, %r810;
	st.shared.u32 	[%r4329], %r4295;
	st.shared.u32 	[%r4329+4], %r4296;
	st.shared.u32 	[%r4329+8], %r4297;
	st.shared.u32 	[%r4329+12], %r4298;
	st.shared.u32 	[%r4329+16], %r4299;
	st.shared.u32 	[%r4329+20], %r4300;
	st.shared.u32 	[%r4329+24], %r4301;
	st.shared.u32 	[%r4329+28], %r4302;
	st.shared.u32 	[%r4329+32], %r4303;
	st.shared.u32 	[%r4329+36], %r4304;
	st.shared.u32 	[%r4329+40], %r4305;
	st.shared.u32 	[%r4329+44], %r4306;
	st.shared.u32 	[%r4329+48], %r4307;
	st.shared.u32 	[%r4329+52], %r4308;
	st.shared.u32 	[%r4329+56], %r4309;
	st.shared.u32 	[%r4329+60], %r4310;
	st.shared.u32 	[%r4329+64], %r4311;
	st.shared.u32 	[%r4329+68], %r4312;
	st.shared.u32 	[%r4329+72], %r4313;
	st.shared.u32 	[%r4329+76], %r4314;
	st.shared.u32 	[%r4329+80], %r4315;
	st.shared.u32 	[%r4329+84], %r4316;
	st.shared.u32 	[%r4329+88], %r4317;
	st.shared.u32 	[%r4329+92], %r4318;
	st.shared.u32 	[%r4329+96], %r4319;
	st.shared.u32 	[%r4329+100], %r4320;
	st.shared.u32 	[%r4329+104], %r4321;
	st.shared.u32 	[%r4329+108], %r4322;
	st.shared.u32 	[%r4329+112], %r4323;
	st.shared.u32 	[%r4329+116], %r4324;
	st.shared.u32 	[%r4329+120], %r4325;
	st.shared.u32 	[%r4329+124], %r4326;
	st.shared.u32 	[%r4329+128], %r4327;
	bar.sync 	0;
	cvt.u32.u16 	%r4330, %rs70;
	ld.shared.u16 	%r4331, [%r747];
	add.s32 	%r811, %r4331, %r4330;
	cvt.u32.u16 	%r4332, %rs71;
	ld.shared.u16 	%r4333, [%r748];
	add.s32 	%r812, %r4333, %r4332;
	cvt.u32.u16 	%r4334, %rs72;
	ld.shared.u16 	%r4335, [%r749];
	add.s32 	%r813, %r4335, %r4334;
	cvt.u32.u16 	%r4336, %rs73;
	ld.shared.u16 	%r4337, [%r750];
	add.s32 	%r814, %r4337, %r4336;
	cvt.u32.u16 	%r4338, %rs74;
	ld.shared.u16 	%r4339, [%r751];
	add.s32 	%r815, %r4339, %r4338;
	cvt.u32.u16 	%r4340, %rs75;
	ld.shared.u16 	%r4341, [%r752];
	add.s32 	%r816, %r4341, %r4340;
	cvt.u32.u16 	%r4342, %rs76;
	ld.shared.u16 	%r4343, [%r753];
	add.s32 	%r817, %r4343, %r4342;
	cvt.u32.u16 	%r4344, %rs77;
	ld.shared.u16 	%r4345, [%r754];
	add.s32 	%r818, %r4345, %r4344;
	cvt.u32.u16 	%r4346, %rs78;
	ld.shared.u16 	%r4347, [%r755];
	add.s32 	%r819, %r4347, %r4346;
	cvt.u32.u16 	%r4348, %rs79;
	ld.shared.u16 	%r4349, [%r756];
	add.s32 	%r820, %r4349, %r4348;
	cvt.u32.u16 	%r4350, %rs80;
	ld.shared.u16 	%r4351, [%r757];
	add.s32 	%r821, %r4351, %r4350;
	cvt.u32.u16 	%r4352, %rs81;
	ld.shared.u16 	%r4353, [%r758];
	add.s32 	%r822, %r4353, %r4352;
	cvt.u32.u16 	%r4354, %rs82;
	ld.shared.u16 	%r4355, [%r759];
	add.s32 	%r823, %r4355, %r4354;
	cvt.u32.u16 	%r4356, %rs83;
	ld.shared.u16 	%r4357, [%r760];
	add.s32 	%r824, %r4357, %r4356;
	cvt.u32.u16 	%r4358, %rs84;
	ld.shared.u16 	%r4359, [%r761];
	add.s32 	%r825, %r4359, %r4358;
	cvt.u32.u16 	%r4360, %rs85;
	ld.shared.u16 	%r4361, [%r762];
	add.s32 	%r826, %r4361, %r4360;
	cvt.u32.u16 	%r4362, %rs86;
	ld.shared.u16 	%r4363, [%r763];
	add.s32 	%r827, %r4363, %r4362;
	cvt.u32.u16 	%r4364, %rs87;
	ld.shared.u16 	%r4365, [%r764];
	add.s32 	%r828, %r4365, %r4364;
	cvt.u32.u16 	%r4366, %rs88;
	ld.shared.u16 	%r4367, [%r765];
	add.s32 	%r829, %r4367, %r4366;
	cvt.u32.u16 	%r4368, %rs89;
	ld.shared.u16 	%r4369, [%r766];
	add.s32 	%r830, %r4369, %r4368;
	cvt.u32.u16 	%r4370, %rs90;
	ld.shared.u16 	%r4371, [%r767];
	add.s32 	%r831, %r4371, %r4370;
	cvt.u32.u16 	%r4372, %rs91;
	ld.shared.u16 	%r4373, [%r768];
	add.s32 	%r832, %r4373, %r4372;
	cvt.u32.u16 	%r4374, %rs92;
	ld.shared.u16 	%r4375, [%r769];
	add.s32 	%r833, %r4375, %r4374;
	@%p246 bra 	$L__BB12_470;
	cvt.u32.u64 	%r4376, %rd199;
	shl.b32 	%r4377, %r4376, 10;
	and.b32  	%r4378, %r4377, 31744;
	add.s32 	%r4380, %r4292, %r4378;
	shr.u32 	%r4381, %r4376, 4;
	and.b32  	%r4382, %r4381, 62;
	add.s32 	%r4383, %r4380, %r4382;
	ld.shared.u16 	%r6096, [%r4383];
$L__BB12_470:
	cvt.u32.u64 	%r4384, %rd199;
	setp.gt.u32 	%p248, %r4384, 63;
	bar.sync 	0;
	@%p248 bra 	$L__BB12_472;
	cvt.s64.s32 	%rd1445, %r6096;
	st.shared.u64 	[%r810], %rd1445;
	mov.b32 	%r6098, 5888;
$L__BB12_472:
	setp.gt.u32 	%p249, %r4384, 62;
	bar.sync 	0;
	@%p249 bra 	$L__BB12_474;
	ld.shared.u32 	%r6098, [%r810+8];
$L__BB12_474:
	bar.sync 	0;
	@%p248 bra 	$L__BB12_476;
	cvt.s64.s32 	%rd1446, %r6096;
	sub.s64 	%rd1447, %rd1760, %rd1446;
	st.shared.u64 	[%r810+23552], %rd1447;
	cvt.s64.s32 	%rd1448, %r6098;
	add.s64 	%rd1760, %rd1447, %rd1448;
$L__BB12_476:
	bar.sync 	0;
	shl.b32 	%r4457, %r811, 2;
	add.s32 	%r4459, %r4292, %r4457;
	st.shared.u32 	[%r4459], %r723;
	shl.b32 	%r4460, %r812, 2;
	add.s32 	%r4461, %r4292, %r4460;
	st.shared.u32 	[%r4461], %r724;
	shl.b32 	%r4462, %r813, 2;
	add.s32 	%r4463, %r4292, %r4462;
	st.shared.u32 	[%r4463], %r725;
	shl.b32 	%r4464, %r814, 2;
	add.s32 	%r4465, %r4292, %r4464;
	st.shared.u32 	[%r4465], %r726;
	shl.b32 	%r4466, %r815, 2;
	add.s32 	%r4467, %r4292, %r4466;
	st.shared.u32 	[%r4467], %r727;
	shl.b32 	%r4468, %r816, 2;
	add.s32 	%r4469, %r4292, %r4468;
	st.shared.u32 	[%r4469], %r728;
	shl.b32 	%r4470, %r817, 2;
	add.s32 	%r4471, %r4292, %r4470;
	st.shared.u32 	[%r4471], %r729;
	shl.b32 	%r4472, %r818, 2;
	add.s32 	%r4473, %r4292, %r4472;
	st.shared.u32 	[%r4473], %r730;
	shl.b32 	%r4474, %r819, 2;
	add.s32 	%r4475, %r4292, %r4474;
	st.shared.u32 	[%r4475], %r731;
	shl.b32 	%r4476, %r820, 2;
	add.s32 	%r4477, %r4292, %r4476;
	st.shared.u32 	[%r4477], %r732;
	shl.b32 	%r4478, %r821, 2;
	add.s32 	%r4479, %r4292, %r4478;
	st.shared.u32 	[%r4479], %r733;
	shl.b32 	%r4480, %r822, 2;
	add.s32 	%r4481, %r4292, %r4480;
	st.shared.u32 	[%r4481], %r734;
	shl.b32 	%r4482, %r823, 2;
	add.s32 	%r4483, %r4292, %r4482;
	st.shared.u32 	[%r4483], %r735;
	shl.b32 	%r4484, %r824, 2;
	add.s32 	%r4485, %r4292, %r4484;
	st.shared.u32 	[%r4485], %r736;
	shl.b32 	%r4486, %r825, 2;
	add.s32 	%r4487, %r4292, %r4486;
	st.shared.u32 	[%r4487], %r737;
	shl.b32 	%r4488, %r826, 2;
	add.s32 	%r4489, %r4292, %r4488;
	st.shared.u32 	[%r4489], %r738;
	shl.b32 	%r4490, %r827, 2;
	add.s32 	%r4491, %r4292, %r4490;
	st.shared.u32 	[%r4491], %r739;
	shl.b32 	%r4492, %r828, 2;
	add.s32 	%r4493, %r4292, %r4492;
	st.shared.u32 	[%r4493], %r740;
	shl.b32 	%r4494, %r829, 2;
	add.s32 	%r4495, %r4292, %r4494;
	st.shared.u32 	[%r4495], %r741;
	shl.b32 	%r4496, %r830, 2;
	add.s32 	%r4497, %r4292, %r4496;
	st.shared.u32 	[%r4497], %r742;
	shl.b32 	%r4498, %r831, 2;
	add.s32 	%r4499, %r4292, %r4498;
	st.shared.u32 	[%r4499], %r743;
	shl.b32 	%r4500, %r832, 2;
	add.s32 	%r4501, %r4292, %r4500;
	st.shared.u32 	[%r4501], %r744;
	shl.b32 	%r4502, %r833, 2;
	add.s32 	%r4503, %r4292, %r4502;
	st.shared.u32 	[%r4503], %r745;
	bar.sync 	0;
	ld.shared.u32 	%r4389, [%r809];
	// begin inline asm
	shr.b32 %r4388, %r4389, %r6011;
	// end inline asm
	and.b32  	%r4504, %r3959, %r4388;
	shl.b32 	%r4505, %r4504, 3;
	add.s32 	%r4506, %r4292, 23552;
	add.s32 	%r4507, %r4506, %r4505;
	ld.shared.u64 	%rd1449, [%r4507];
	add.s64 	%rd1450, %rd1449, %rd199;
	shl.b64 	%rd1451, %rd1450, 2;
	add.s64 	%rd1452, %rd100, %rd1451;
	st.global.u32 	[%rd1452], %r4389;
	ld.shared.u32 	%r4392, [%r809+1024];
	// begin inline asm
	shr.b32 %r4391, %r4392, %r6011;
	// end inline asm
	and.b32  	%r4508, %r3959, %r4391;
	shl.b32 	%r4509, %r4508, 3;
	add.s32 	%r4510, %r4506, %r4509;
	ld.shared.u64 	%rd1453, [%r4510];
	add.s64 	%rd1454, %rd1453, %rd199;
	shl.b64 	%rd1455, %rd1454, 2;
	add.s64 	%rd1456, %rd100, %rd1455;
	st.global.u32 	[%rd1456+1024], %r4392;
	ld.shared.u32 	%r4395, [%r809+2048];
	// begin inline asm
	shr.b32 %r4394, %r4395, %r6011;
	// end inline asm
	and.b32  	%r4511, %r3959, %r4394;
	shl.b32 	%r4512, %r4511, 3;
	add.s32 	%r4513, %r4506, %r4512;
	ld.shared.u64 	%rd1457, [%r4513];
	add.s64 	%rd1458, %rd1457, %rd199;
	shl.b64 	%rd1459, %rd1458, 2;
	add.s64 	%rd1460, %rd100, %rd1459;
	st.global.u32 	[%rd1460+2048], %r4395;
	ld.shared.u32 	%r4398, [%r809+3072];
	// begin inline asm
	shr.b32 %r4397, %r4398, %r6011;
	// end inline asm
	and.b32  	%r4514, %r3959, %r4397;
	shl.b32 	%r4515, %r4514, 3;
	add.s32 	%r4516, %r4506, %r4515;
	ld.shared.u64 	%rd1461, [%r4516];
	add.s64 	%rd1462, %rd1461, %rd199;
	shl.b64 	%rd1463, %rd1462, 2;
	add.s64 	%rd1464, %rd100, %rd1463;
	st.global.u32 	[%rd1464+3072], %r4398;
	ld.shared.u32 	%r4401, [%r809+4096];
	// begin inline asm
	shr.b32 %r4400, %r4401, %r6011;
	// end inline asm
	and.b32  	%r4517, %r3959, %r4400;
	shl.b32 	%r4518, %r4517, 3;
	add.s32 	%r4519, %r4506, %r4518;
	ld.shared.u64 	%rd1465, [%r4519];
	add.s64 	%rd1466, %rd1465, %rd199;
	shl.b64 	%rd1467, %rd1466, 2;
	add.s64 	%rd1468, %rd100, %rd1467;
	st.global.u32 	[%rd1468+4096], %r4401;
	ld.shared.u32 	%r4404, [%r809+5120];
	// begin inline asm
	shr.b32 %r4403, %r4404, %r6011;
	// end inline asm
	and.b32  	%r4520, %r3959, %r4403;
	shl.b32 	%r4521, %r4520, 3;
	add.s32 	%r4522, %r4506, %r4521;
	ld.shared.u64 	%rd1469, [%r4522];
	add.s64 	%rd1470, %rd1469, %rd199;
	shl.b64 	%rd1471, %rd1470, 2;
	add.s64 	%rd1472, %rd100, %rd1471;
	st.global.u32 	[%rd1472+5120], %r4404;
	ld.shared.u32 	%r4407, [%r809+6144];
	// begin inline asm
	shr.b32 %r4406, %r4407, %r6011;
	// end inline asm
	and.b32  	%r4523, %r3959, %r4406;
	shl.b32 	%r4524, %r4523, 3;
	add.s32 	%r4525, %r4506, %r4524;
	ld.shared.u64 	%rd1473, [%r4525];
	add.s64 	%rd1474, %rd1473, %rd199;
	shl.b64 	%rd1475, %rd1474, 2;
	add.s64 	%rd1476, %rd100, %rd1475;
	st.global.u32 	[%rd1476+6144], %r4407;
	ld.shared.u32 	%r4410, [%r809+7168];
	// begin inline asm
	shr.b32 %r4409, %r4410, %r6011;
	// end inline asm
	and.b32  	%r4526, %r3959, %r4409;
	shl.b32 	%r4527, %r4526, 3;
	add.s32 	%r4528, %r4506, %r4527;
	ld.shared.u64 	%rd1477, [%r4528];
	add.s64 	%rd1478, %rd1477, %rd199;
	shl.b64 	%rd1479, %rd1478, 2;
	add.s64 	%rd1480, %rd100, %rd1479;
	st.global.u32 	[%rd1480+7168], %r4410;
	ld.shared.u32 	%r4413, [%r809+8192];
	// begin inline asm
	shr.b32 %r4412, %r4413, %r6011;
	// end inline asm
	and.b32  	%r4529, %r3959, %r4412;
	shl.b32 	%r4530, %r4529, 3;
	add.s32 	%r4531, %r4506, %r4530;
	ld.shared.u64 	%rd1481, [%r4531];
	add.s64 	%rd1482, %rd1481, %rd199;
	shl.b64 	%rd1483, %rd1482, 2;
	add.s64 	%rd1484, %rd100, %rd1483;
	st.global.u32 	[%rd1484+8192], %r4413;
	ld.shared.u32 	%r4416, [%r809+9216];
	// begin inline asm
	shr.b32 %r4415, %r4416, %r6011;
	// end inline asm
	and.b32  	%r4532, %r3959, %r4415;
	shl.b32 	%r4533, %r4532, 3;
	add.s32 	%r4534, %r4506, %r4533;
	ld.shared.u64 	%rd1485, [%r4534];
	add.s64 	%rd1486, %rd1485, %rd199;
	shl.b64 	%rd1487, %rd1486, 2;
	add.s64 	%rd1488, %rd100, %rd1487;
	st.global.u32 	[%rd1488+9216], %r4416;
	ld.shared.u32 	%r4419, [%r809+10240];
	// begin inline asm
	shr.b32 %r4418, %r4419, %r6011;
	// end inline asm
	and.b32  	%r4535, %r3959, %r4418;
	shl.b32 	%r4536, %r4535, 3;
	add.s32 	%r4537, %r4506, %r4536;
	ld.shared.u64 	%rd1489, [%r4537];
	add.s64 	%rd1490, %rd1489, %rd199;
	shl.b64 	%rd1491, %rd1490, 2;
	add.s64 	%rd1492, %rd100, %rd1491;
	st.global.u32 	[%rd1492+10240], %r4419;
	ld.shared.u32 	%r4422, [%r809+11264];
	// begin inline asm
	shr.b32 %r4421, %r4422, %r6011;
	// end inline asm
	and.b32  	%r4538, %r3959, %r4421;
	shl.b32 	%r4539, %r4538, 3;
	add.s32 	%r4540, %r4506, %r4539;
	ld.shared.u64 	%rd1493, [%r4540];
	add.s64 	%rd1494, %rd1493, %rd199;
	shl.b64 	%rd1495, %rd1494, 2;
	add.s64 	%rd1496, %rd100, %rd1495;
	st.global.u32 	[%rd1496+11264], %r4422;
	ld.shared.u32 	%r4425, [%r809+12288];
	// begin inline asm
	shr.b32 %r4424, %r4425, %r6011;
	// end inline asm
	and.b32  	%r4541, %r3959, %r4424;
	shl.b32 	%r4542, %r4541, 3;
	add.s32 	%r4543, %r4506, %r4542;
	ld.shared.u64 	%rd1497, [%r4543];
	add.s64 	%rd1498, %rd1497, %rd199;
	shl.b64 	%rd1499, %rd1498, 2;
	add.s64 	%rd1500, %rd100, %rd1499;
	st.global.u32 	[%rd1500+12288], %r4425;
	ld.shared.u32 	%r4428, [%r809+13312];
	// begin inline asm
	shr.b32 %r4427, %r4428, %r6011;
	// end inline asm
	and.b32  	%r4544, %r3959, %r4427;
	shl.b32 	%r4545, %r4544, 3;
	add.s32 	%r4546, %r4506, %r4545;
	ld.shared.u64 	%rd1501, [%r4546];
	add.s64 	%rd1502, %rd1501, %rd199;
	shl.b64 	%rd1503, %rd1502, 2;
	add.s64 	%rd1504, %rd100, %rd1503;
	st.global.u32 	[%rd1504+13312], %r4428;
	ld.shared.u32 	%r4431, [%r809+14336];
	// begin inline asm
	shr.b32 %r4430, %r4431, %r6011;
	// end inline asm
	and.b32  	%r4547, %r3959, %r4430;
	shl.b32 	%r4548, %r4547, 3;
	add.s32 	%r4549, %r4506, %r4548;
	ld.shared.u64 	%rd1505, [%r4549];
	add.s64 	%rd1506, %rd1505, %rd199;
	shl.b64 	%rd1507, %rd1506, 2;
	add.s64 	%rd1508, %rd100, %rd1507;
	st.global.u32 	[%rd1508+14336], %r4431;
	ld.shared.u32 	%r4434, [%r809+15360];
	// begin inline asm
	shr.b32 %r4433, %r4434, %r6011;
	// end inline asm
	and.b32  	%r4550, %r3959, %r4433;
	shl.b32 	%r4551, %r4550, 3;
	add.s32 	%r4552, %r4506, %r4551;
	ld.shared.u64 	%rd1509, [%r4552];
	add.s64 	%rd1510, %rd1509, %rd199;
	shl.b64 	%rd1511, %rd1510, 2;
	add.s64 	%rd1512, %rd100, %rd1511;
	st.global.u32 	[%rd1512+15360], %r4434;
	ld.shared.u32 	%r4437, [%r809+16384];
	// begin inline asm
	shr.b32 %r4436, %r4437, %r6011;
	// end inline asm
	and.b32  	%r4553, %r3959, %r4436;
	shl.b32 	%r4554, %r4553, 3;
	add.s32 	%r4555, %r4506, %r4554;
	ld.shared.u64 	%rd1513, [%r4555];
	add.s64 	%rd1514, %rd1513, %rd199;
	shl.b64 	%rd1515, %rd1514, 2;
	add.s64 	%rd1516, %rd100, %rd1515;
	st.global.u32 	[%rd1516+16384], %r4437;
	ld.shared.u32 	%r4440, [%r809+17408];
	// begin inline asm
	shr.b32 %r4439, %r4440, %r6011;
	// end inline asm
	and.b32  	%r4556, %r3959, %r4439;
	shl.b32 	%r4557, %r4556, 3;
	add.s32 	%r4558, %r4506, %r4557;
	ld.shared.u64 	%rd1517, [%r4558];
	add.s64 	%rd1518, %rd1517, %rd199;
	shl.b64 	%rd1519, %rd1518, 2;
	add.s64 	%rd1520, %rd100, %rd1519;
	st.global.u32 	[%rd1520+17408], %r4440;
	ld.shared.u32 	%r4443, [%r809+18432];
	// begin inline asm
	shr.b32 %r4442, %r4443, %r6011;
	// end inline asm
	and.b32  	%r4559, %r3959, %r4442;
	shl.b32 	%r4560, %r4559, 3;
	add.s32 	%r4561, %r4506, %r4560;
	ld.shared.u64 	%rd1521, [%r4561];
	add.s64 	%rd1522, %rd1521, %rd199;
	shl.b64 	%rd1523, %rd1522, 2;
	add.s64 	%rd1524, %rd100, %rd1523;
	st.global.u32 	[%rd1524+18432], %r4443;
	ld.shared.u32 	%r4446, [%r809+19456];
	// begin inline asm
	shr.b32 %r4445, %r4446, %r6011;
	// end inline asm
	and.b32  	%r4562, %r3959, %r4445;
	shl.b32 	%r4563, %r4562, 3;
	add.s32 	%r4564, %r4506, %r4563;
	ld.shared.u64 	%rd1525, [%r4564];
	add.s64 	%rd1526, %rd1525, %rd199;
	shl.b64 	%rd1527, %rd1526, 2;
	add.s64 	%rd1528, %rd100, %rd1527;
	st.global.u32 	[%rd1528+19456], %r4446;
	ld.shared.u32 	%r4449, [%r809+20480];
	// begin inline asm
	shr.b32 %r4448, %r4449, %r6011;
	// end inline asm
	and.b32  	%r4565, %r3959, %r4448;
	shl.b32 	%r4566, %r4565, 3;
	add.s32 	%r4567, %r4506, %r4566;
	ld.shared.u64 	%rd1529, [%r4567];
	add.s64 	%rd1530, %rd1529, %rd199;
	shl.b64 	%rd1531, %rd1530, 2;
	add.s64 	%rd1532, %rd100, %rd1531;
	st.global.u32 	[%rd1532+20480], %r4449;
	ld.shared.u32 	%r4452, [%r809+21504];
	// begin inline asm
	shr.b32 %r4451, %r4452, %r6011;
	// end inline asm
	and.b32  	%r4568, %r3959, %r4451;
	shl.b32 	%r4569, %r4568, 3;
	add.s32 	%r4570, %r4506, %r4569;
	ld.shared.u64 	%rd1533, [%r4570];
	add.s64 	%rd1534, %rd1533, %rd199;
	shl.b64 	%rd1535, %rd1534, 2;
	add.s64 	%rd1536, %rd100, %rd1535;
	st.global.u32 	[%rd1536+21504], %r4452;
	ld.shared.u32 	%r4455, [%r809+22528];
	// begin inline asm
	shr.b32 %r4454, %r4455, %r6011;
	// end inline asm
	and.b32  	%r4571, %r3959, %r4454;
	shl.b32 	%r4572, %r4571, 3;
	add.s32 	%r4573, %r4506, %r4572;
	ld.shared.u64 	%rd1537, [%r4573];
	add.s64 	%rd1538, %rd1537, %rd199;
	shl.b64 	%rd1539, %rd1538, 2;
	add.s64 	%rd1540, %rd100, %rd1539;
	st.global.u32 	[%rd1540+22528], %r4455;
	add.s64 	%rd1758, %rd1758, 5888;
	bar.sync 	0;
	sub.s64 	%rd203, %rd2, %rd1758;
	setp.gt.s64 	%p251, %rd203, 5887;
	@%p251 bra 	$L__BB12_464;
	setp.le.s64 	%p252, %rd2, %rd1758;
	@%p252 bra 	$L__BB12_580;
	mov.b64 	{%r4576, %r4577}, %rd203;
	shfl.sync.idx.b32	%r839|%p253, %r4576, 0, 31, -1;
	shfl.sync.idx.b32	%r4578|%p254, %r4577, 0, 31, -1;
	setp.ge.s32 	%p255, %r4384, %r839;
	mov.b32 	%r6048, -1;
	@%p255 bra 	$L__BB12_480;
	ld.global.u32 	%r6048, [%rd198+23552];
$L__BB12_480:
	add.s32 	%r4581, %r4384, 256;
	setp.ge.s32 	%p256, %r4581, %r839;
	mov.b32 	%r6049, -1;
	@%p256 bra 	$L__BB12_482;
	ld.global.u32 	%r6049, [%rd198+24576];
$L__BB12_482:
	add.s32 	%r4584, %r4384, 512;
	setp.ge.s32 	%p257, %r4584, %r839;
	mov.b32 	%r6050, -1;
	@%p257 bra 	$L__BB12_484;
	ld.global.u32 	%r6050, [%rd198+25600];
$L__BB12_484:
	add.s32 	%r4587, %r4384, 768;
	setp.ge.s32 	%p258, %r4587, %r839;
	mov.b32 	%r6051, -1;
	@%p258 bra 	$L__BB12_486;
	ld.global.u32 	%r6051, [%rd198+26624];
$L__BB12_486:
	or.b32  	%r4590, %r4384, 1024;
	setp.ge.s32 	%p259, %r4590, %r839;
	mov.b32 	%r6052, -1;
	@%p259 bra 	$L__BB12_488;
	ld.global.u32 	%r6052, [%rd198+27648];
$L__BB12_488:
	add.s32 	%r4593, %r4384, 1280;
	setp.ge.s32 	%p260, %r4593, %r839;
	mov.b32 	%r6053, -1;
	@%p260 bra 	$L__BB12_490;
	ld.global.u32 	%r6053, [%rd198+28672];
$L__BB12_490:
	add.s32 	%r4596, %r4384, 1536;
	setp.ge.s32 	%p261, %r4596, %r839;
	mov.b32 	%r6054, -1;
	@%p261 bra 	$L__BB12_492;
	ld.global.u32 	%r6054, [%rd198+29696];
$L__BB12_492:
	add.s32 	%r4599, %r4384, 1792;
	setp.ge.s32 	%p262, %r4599, %r839;
	mov.b32 	%r6055, -1;
	@%p262 bra 	$L__BB12_494;
	ld.global.u32 	%r6055, [%rd198+30720];
$L__BB12_494:
	or.b32  	%r4602, %r4384, 2048;
	setp.ge.s32 	%p263, %r4602, %r839;
	mov.b32 	%r6056, -1;
	@%p263 bra 	$L__BB12_496;
	ld.global.u32 	%r6056, [%rd198+31744];
$L__BB12_496:
	add.s32 	%r4605, %r4384, 2304;
	setp.ge.s32 	%p264, %r4605, %r839;
	mov.b32 	%r6057, -1;
	@%p264 bra 	$L__BB12_498;
	ld.global.u32 	%r6057, [%rd198+32768];
$L__BB12_498:
	add.s32 	%r4608, %r4384, 2560;
	setp.ge.s32 	%p265, %r4608, %r839;
	mov.b32 	%r6058, -1;
	@%p265 bra 	$L__BB12_500;
	ld.global.u32 	%r6058, [%rd198+33792];
$L__BB12_500:
	add.s32 	%r4611, %r4384, 2816;
	setp.ge.s32 	%p266, %r4611, %r839;
	mov.b32 	%r6059, -1;
	@%p266 bra 	$L__BB12_502;
	ld.global.u32 	%r6059, [%rd198+34816];
$L__BB12_502:
	or.b32  	%r4614, %r4384, 3072;
	setp.ge.s32 	%p267, %r4614, %r839;
	mov.b32 	%r6060, -1;
	@%p267 bra 	$L__BB12_504;
	ld.global.u32 	%r6060, [%rd198+35840];
$L__BB12_504:
	add.s32 	%r4617, %r4384, 3328;
	setp.ge.s32 	%p268, %r4617, %r839;
	mov.b32 	%r6061, -1;
	@%p268 bra 	$L__BB12_506;
	ld.global.u32 	%r6061, [%rd198+36864];
$L__BB12_506:
	add.s32 	%r4620, %r4384, 3584;
	setp.ge.s32 	%p269, %r4620, %r839;
	mov.b32 	%r6062, -1;
	@%p269 bra 	$L__BB12_508;
	ld.global.u32 	%r6062, [%rd198+37888];
$L__BB12_508:
	add.s32 	%r4623, %r4384, 3840;
	setp.ge.s32 	%p270, %r4623, %r839;
	mov.b32 	%r6063, -1;
	@%p270 bra 	$L__BB12_510;
	ld.global.u32 	%r6063, [%rd198+38912];
$L__BB12_510:
	or.b32  	%r4626, %r4384, 4096;
	setp.ge.s32 	%p271, %r4626, %r839;
	mov.b32 	%r6064, -1;
	@%p271 bra 	$L__BB12_512;
	ld.global.u32 	%r6064, [%rd198+39936];
$L__BB12_512:
	add.s32 	%r4629, %r4384, 4352;
	setp.ge.s32 	%p272, %r4629, %r839;
	mov.b32 	%r6065, -1;
	@%p272 bra 	$L__BB12_514;
	ld.global.u32 	%r6065, [%rd198+40960];
$L__BB12_514:
	add.s32 	%r4632, %r4384, 4608;
	setp.ge.s32 	%p273, %r4632, %r839;
	mov.b32 	%r6066, -1;
	@%p273 bra 	$L__BB12_516;
	ld.global.u32 	%r6066, [%rd198+41984];
$L__BB12_516:
	add.s32 	%r4635, %r4384, 4864;
	setp.ge.s32 	%p274, %r4635, %r839;
	mov.b32 	%r6067, -1;
	@%p274 bra 	$L__BB12_518;
	ld.global.u32 	%r6067, [%rd198+43008];
$L__BB12_518:
	or.b32  	%r4638, %r4384, 5120;
	setp.ge.s32 	%p275, %r4638, %r839;
	mov.b32 	%r6068, -1;
	@%p275 bra 	$L__BB12_520;
	ld.global.u32 	%r6068, [%rd198+44032];
$L__BB12_520:
	add.s32 	%r4641, %r4384, 5376;
	setp.ge.s32 	%p276, %r4641, %r839;
	mov.b32 	%r6069, -1;
	@%p276 bra 	$L__BB12_522;
	ld.global.u32 	%r6069, [%rd198+45056];
$L__BB12_522:
	add.s32 	%r4644, %r4384, 5632;
	setp.ge.s32 	%p277, %r4644, %r839;
	mov.b32 	%r6070, -1;
	@%p277 bra 	$L__BB12_524;
	ld.global.u32 	%r6070, [%rd198+46080];
$L__BB12_524:
	setp.ne.s32 	%p278, %r1637, 31;
	mov.u32 	%r4744, %tid.x;
	shl.b32 	%r4745, %r4744, 2;
	mov.u32 	%r4746, _ZZN3cub18CUB_300001_SM_10006detail14segmented_sort30DeviceSegmentedSortKernelLargeILNS0_9SortOrderE0ENS2_10policy_hubIjNS0_8NullTypeEE9Policy860EjS6_PjS9_lEEvPKjPKT1_PSC_NS1_20device_double_bufferISC_EEPKT2_PSI_NSG_ISI_EET3_T4_E7storage;
	add.s32 	%r4747, %r4746, %r4745;
	st.shared.u32 	[%r4747], %r6048;
	st.shared.u32 	[%r4747+1024], %r6049;
	st.shared.u32 	[%r4747+2048], %r6050;
	st.shared.u32 	[%r4747+3072], %r6051;
	st.shared.u32 	[%r4747+4096], %r6052;
	st.shared.u32 	[%r4747+5120], %r6053;
	st.shared.u32 	[%r4747+6144], %r6054;
	st.shared.u32 	[%r4747+7168], %r6055;
	st.shared.u32 	[%r4747+8192], %r6056;
	st.shared.u32 	[%r4747+9216], %r6057;
	st.shared.u32 	[%r4747+10240], %r6058;
	st.shared.u32 	[%r4747+11264], %r6059;
	st.shared.u32 	[%r4747+12288], %r6060;
	st.shared.u32 	[%r4747+13312], %r6061;
	st.shared.u32 	[%r4747+14336], %r6062;
	st.shared.u32 	[%r4747+15360], %r6063;
	st.shared.u32 	[%r4747+16384], %r6064;
	st.shared.u32 	[%r4747+17408], %r6065;
	st.shared.u32 	[%r4747+18432], %r6066;
	st.shared.u32 	[%r4747+19456], %r6067;
	st.shared.u32 	[%r4747+20480], %r6068;
	st.shared.u32 	[%r4747+21504], %r6069;
	st.shared.u32 	[%r4747+22528], %r6070;
	bar.sync 	0;
	mad.lo.s32 	%r4748, %r4744, 88, %r4747;
	ld.shared.u32 	%r886, [%r4748];
	ld.shared.u32 	%r887, [%r4748+4];
	ld.shared.u32 	%r888, [%r4748+8];
	ld.shared.u32 	%r889, [%r4748+12];
	ld.shared.u32 	%r890, [%r4748+16];
	ld.shared.u32 	%r891, [%r4748+20];
	ld.shared.u32 	%r892, [%r4748+24];
	ld.shared.u32 	%r893, [%r4748+28];
	ld.shared.u32 	%r894, [%r4748+32];
	ld.shared.u32 	%r895, [%r4748+36];
	ld.shared.u32 	%r896, [%r4748+40];
	ld.shared.u32 	%r897, [%r4748+44];
	ld.shared.u32 	%r898, [%r4748+48];
	ld.shared.u32 	%r899, [%r4748+52];
	ld.shared.u32 	%r900, [%r4748+56];
	ld.shared.u32 	%r901, [%r4748+60];
	ld.shared.u32 	%r902, [%r4748+64];
	ld.shared.u32 	%r903, [%r4748+68];
	ld.shared.u32 	%r904, [%r4748+72];
	ld.shared.u32 	%r905, [%r4748+76];
	ld.shared.u32 	%r906, [%r4748+80];
	ld.shared.u32 	%r907, [%r4748+84];
	ld.shared.u32 	%r908, [%r4748+88];
	bar.sync 	0;
	mov.b32 	%r4741, 0;
	st.shared.u32 	[%r4747], %r4741;
	st.shared.u32 	[%r4747+1024], %r4741;
	st.shared.u32 	[%r4747+2048], %r4741;
	st.shared.u32 	[%r4747+3072], %r4741;
	st.shared.u32 	[%r4747+4096], %r4741;
	st.shared.u32 	[%r4747+5120], %r4741;
	st.shared.u32 	[%r4747+6144], %r4741;
	st.shared.u32 	[%r4747+7168], %r4741;
	st.shared.u32 	[%r4747+8192], %r4741;
	st.shared.u32 	[%r4747+9216], %r4741;
	st.shared.u32 	[%r4747+10240], %r4741;
	st.shared.u32 	[%r4747+11264], %r4741;
	st.shared.u32 	[%r4747+12288], %r4741;
	st.shared.u32 	[%r4747+13312], %r4741;
	st.shared.u32 	[%r4747+14336], %r4741;
	st.shared.u32 	[%r4747+15360], %r4741;
	st.shared.u32 	[%r4747+16384], %r4741;
	st.shared.u32 	[%r4747+17408], %r4741;
	st.shared.u32 	[%r4747+18432], %r4741;
	st.shared.u32 	[%r4747+19456], %r4741;
	st.shared.u32 	[%r4747+20480], %r4741;
	st.shared.u32 	[%r4747+21504], %r4741;
	st.shared.u32 	[%r4747+22528], %r4741;
	st.shared.u32 	[%r4747+23552], %r4741;
	st.shared.u32 	[%r4747+24576], %r4741;
	st.shared.u32 	[%r4747+25600], %r4741;
	st.shared.u32 	[%r4747+26624], %r4741;
	st.shared.u32 	[%r4747+27648], %r4741;
	st.shared.u32 	[%r4747+28672], %r4741;
	st.shared.u32 	[%r4747+29696], %r4741;
	st.shared.u32 	[%r4747+30720], %r4741;
	st.shared.u32 	[%r4747+31744], %r4741;
	st.shared.u32 	[%r4747+32768], %r4741;
	// begin inline asm
	shr.b32 %r4645, %r886, %r6011;
	// end inline asm
	and.b32  	%r4749, %r3959, %r4645;
	shl.b32 	%r4750, %r4749, 10;
	and.b32  	%r4751, %r4750, 31744;
	add.s32 	%r4752, %r4747, %r4751;
	shr.u32 	%r4753, %r4749, 4;
	and.b32  	%r4754, %r4753, 268435454;
	add.s32 	%r909, %r4752, %r4754;
	ld.shared.u16 	%rs93, [%r909];
	add.s16 	%rs381, %rs93, 1;
	st.shared.u16 	[%r909], %rs381;
	// begin inline asm
	shr.b32 %r4648, %r887, %r6011;
	// end inline asm
	and.b32  	%r4755, %r3959, %r4648;
	shl.b32 	%r4756, %r4755, 10;
	and.b32  	%r4757, %r4756, 31744;
	add.s32 	%r4758, %r4747, %r4757;
	shr.u32 	%r4759, %r4755, 4;
	and.b32  	%r4760, %r4759, 268435454;
	add.s32 	%r910, %r4758, %r4760;
	ld.shared.u16 	%rs94, [%r910];
	add.s16 	%rs382, %rs94, 1;
	st.shared.u16 	[%r910], %rs382;
	// begin inline asm
	shr.b32 %r4651, %r888, %r6011;
	// end inline asm
	and.b32  	%r4761, %r3959, %r4651;
	shl.b32 	%r4762, %r4761, 10;
	and.b32  	%r4763, %r4762, 31744;
	add.s32 	%r4764, %r4747, %r4763;
	shr.u32 	%r4765, %r4761, 4;
	and.b32  	%r4766, %r4765, 268435454;
	add.s32 	%r911, %r4764, %r4766;
	ld.shared.u16 	%rs95, [%r911];
	add.s16 	%rs383, %rs95, 1;
	st.shared.u16 	[%r911], %rs383;
	// begin inline asm
	shr.b32 %r4654, %r889, %r6011;
	// end inline asm
	and.b32  	%r4767, %r3959, %r4654;
	shl.b32 	%r4768, %r4767, 10;
	and.b32  	%r4769, %r4768, 31744;
	add.s32 	%r4770, %r4747, %r4769;
	shr.u32 	%r4771, %r4767, 4;
	and.b32  	%r4772, %r4771, 268435454;
	add.s32 	%r912, %r4770, %r4772;
	ld.shared.u16 	%rs96, [%r912];
	add.s16 	%rs384, %rs96, 1;
	st.shared.u16 	[%r912], %rs384;
	// begin inline asm
	shr.b32 %r4657, %r890, %r6011;
	// end inline asm
	and.b32  	%r4773, %r3959, %r4657;
	shl.b32 	%r4774, %r4773, 10;
	and.b32  	%r4775, %r4774, 31744;
	add.s32 	%r4776, %r4747, %r4775;
	shr.u32 	%r4777, %r4773, 4;
	and.b32  	%r4778, %r4777, 268435454;
	add.s32 	%r913, %r4776, %r4778;
	ld.shared.u16 	%rs97, [%r913];
	add.s16 	%rs385, %rs97, 1;
	st.shared.u16 	[%r913], %rs385;
	// begin inline asm
	shr.b32 %r4660, %r891, %r6011;
	// end inline asm
	and.b32  	%r4779, %r3959, %r4660;
	shl.b32 	%r4780, %r4779, 10;
	and.b32  	%r4781, %r4780, 31744;
	add.s32 	%r4782, %r4747, %r4781;
	shr.u32 	%r4783, %r4779, 4;
	and.b32  	%r4784, %r4783, 268435454;
	add.s32 	%r914, %r4782, %r4784;
	ld.shared.u16 	%rs98, [%r914];
	add.s16 	%rs386, %rs98, 1;
	st.shared.u16 	[%r914], %rs386;
	// begin inline asm
	shr.b32 %r4663, %r892, %r6011;
	// end inline asm
	and.b32  	%r4785, %r3959, %r4663;
	shl.b32 	%r4786, %r4785, 10;
	and.b32  	%r4787, %r4786, 31744;
	add.s32 	%r4788, %r4747, %r4787;
	shr.u32 	%r4789, %r4785, 4;
	and.b32  	%r4790, %r4789, 268435454;
	add.s32 	%r915, %r4788, %r4790;
	ld.shared.u16 	%rs99, [%r915];
	add.s16 	%rs387, %rs99, 1;
	st.shared.u16 	[%r915], %rs387;
	// begin inline asm
	shr.b32 %r4666, %r893, %r6011;
	// end inline asm
	and.b32  	%r4791, %r3959, %r4666;
	shl.b32 	%r4792, %r4791, 10;
	and.b32  	%r4793, %r4792, 31744;
	add.s32 	%r4794, %r4747, %r4793;
	shr.u32 	%r4795, %r4791, 4;
	and.b32  	%r4796, %r4795, 268435454;
	add.s32 	%r916, %r4794, %r4796;
	ld.shared.u16 	%rs100, [%r916];
	add.s16 	%rs388, %rs100, 1;
	st.shared.u16 	[%r916], %rs388;
	// begin inline asm
	shr.b32 %r4669, %r894, %r6011;
	// end inline asm
	and.b32  	%r4797, %r3959, %r4669;
	shl.b32 	%r4798, %r4797, 10;
	and.b32  	%r4799, %r4798, 31744;
	add.s32 	%r4800, %r4747, %r4799;
	shr.u32 	%r4801, %r4797, 4;
	and.b32  	%r4802, %r4801, 268435454;
	add.s32 	%r917, %r4800, %r4802;
	ld.shared.u16 	%rs101, [%r917];
	add.s16 	%rs389, %rs101, 1;
	st.shared.u16 	[%r917], %rs389;
	// begin inline asm
	shr.b32 %r4672, %r895, %r6011;
	// end inline asm
	and.b32  	%r4803, %r3959, %r4672;
	shl.b32 	%r4804, %r4803, 10;
	and.b32  	%r4805, %r4804, 31744;
	add.s32 	%r4806, %r4747, %r4805;
	shr.u32 	%r4807, %r4803, 4;
	and.b32  	%r4808, %r4807, 268435454;
	add.s32 	%r918, %r4806, %r4808;
	ld.shared.u16 	%rs102, [%r918];
	add.s16 	%rs390, %rs102, 1;
	st.shared.u16 	[%r918], %rs390;
	// begin inline asm
	shr.b32 %r4675, %r896, %r6011;
	// end inline asm
	and.b32  	%r4809, %r3959, %r4675;
	shl.b32 	%r4810, %r4809, 10;
	and.b32  	%r4811, %r4810, 31744;
	add.s32 	%r4812, %r4747, %r4811;
	shr.u32 	%r4813, %r4809, 4;
	and.b32  	%r4814, %r4813, 268435454;
	add.s32 	%r919, %r4812, %r4814;
	ld.shared.u16 	%rs103, [%r919];
	add.s16 	%rs391, %rs103, 1;
	st.shared.u16 	[%r919], %rs391;
	// begin inline asm
	shr.b32 %r4678, %r897, %r6011;
	// end inline asm
	and.b32  	%r4815, %r3959, %r4678;
	shl.b32 	%r4816, %r4815, 10;
	and.b32  	%r4817, %r4816, 31744;
	add.s32 	%r4818, %r4747, %r4817;
	shr.u32 	%r4819, %r4815, 4;
	and.b32  	%r4820, %r4819, 268435454;
	add.s32 	%r920, %r4818, %r4820;
	ld.shared.u16 	%rs104, [%r920];
	add.s16 	%rs392, %rs104, 1;
	st.shared.u16 	[%r920], %rs392;
	// begin inline asm
	shr.b32 %r4681, %r898, %r6011;
	// end inline asm
	and.b32  	%r4821, %r3959, %r4681;
	shl.b32 	%r4822, %r4821, 10;
	and.b32  	%r4823, %r4822, 31744;
	add.s32 	%r4824, %r4747, %r4823;
	shr.u32 	%r4825, %r4821, 4;
	and.b32  	%r4826, %r4825, 268435454;
	add.s32 	%r921, %r4824, %r4826;
	ld.shared.u16 	%rs105, [%r921];
	add.s16 	%rs393, %rs105, 1;
	st.shared.u16 	[%r921], %rs393;
	// begin inline asm
	shr.b32 %r4684, %r899, %r6011;
	// end inline asm
	and.b32  	%r4827, %r3959, %r4684;
	shl.b32 	%r4828, %r4827, 10;
	and.b32  	%r4829, %r4828, 31744;
	add.s32 	%r4830, %r4747, %r4829;
	shr.u32 	%r4831, %r4827, 4;
	and.b32  	%r4832, %r4831, 268435454;
	add.s32 	%r922, %r4830, %r4832;
	ld.shared.u16 	%rs106, [%r922];
	add.s16 	%rs394, %rs106, 1;
	st.shared.u16 	[%r922], %rs394;
	// begin inline asm
	shr.b32 %r4687, %r900, %r6011;
	// end inline asm
	and.b32  	%r4833, %r3959, %r4687;
	shl.b32 	%r4834, %r4833, 10;
	and.b32  	%r4835, %r4834, 31744;
	add.s32 	%r4836, %r4747, %r4835;
	shr.u32 	%r4837, %r4833, 4;
	and.b32  	%r4838, %r4837, 268435454;
	add.s32 	%r923, %r4836, %r4838;
	ld.shared.u16 	%rs107, [%r923];
	add.s16 	%rs395, %rs107, 1;
	st.shared.u16 	[%r923], %rs395;
	// begin inline asm
	shr.b32 %r4690, %r901, %r6011;
	// end inline asm
	and.b32  	%r4839, %r3959, %r4690;
	shl.b32 	%r4840, %r4839, 10;
	and.b32  	%r4841, %r4840, 31744;
	add.s32 	%r4842, %r4747, %r4841;
	shr.u32 	%r4843, %r4839, 4;
	and.b32  	%r4844, %r4843, 268435454;
	add.s32 	%r924, %r4842, %r4844;
	ld.shared.u16 	%rs108, [%r924];
	add.s16 	%rs396, %rs108, 1;
	st.shared.u16 	[%r924], %rs396;
	// begin inline asm
	shr.b32 %r4693, %r902, %r6011;
	// end inline asm
	and.b32  	%r4845, %r3959, %r4693;
	shl.b32 	%r4846, %r4845, 10;
	and.b32  	%r4847, %r4846, 31744;
	add.s32 	%r4848, %r4747, %r4847;
	shr.u32 	%r4849, %r4845, 4;
	and.b32  	%r4850, %r4849, 268435454;
	add.s32 	%r925, %r4848, %r4850;
	ld.shared.u16 	%rs109, [%r925];
	add.s16 	%rs397, %rs109, 1;
	st.shared.u16 	[%r925], %rs397;
	// begin inline asm
	shr.b32 %r4696, %r903, %r6011;
	// end inline asm
	and.b32  	%r4851, %r3959, %r4696;
	shl.b32 	%r4852, %r4851, 10;
	and.b32  	%r4853, %r4852, 31744;
	add.s32 	%r4854, %r4747, %r4853;
	shr.u32 	%r4855, %r4851, 4;
	and.b32  	%r4856, %r4855, 268435454;
	add.s32 	%r926, %r4854, %r4856;
	ld.shared.u16 	%rs110, [%r926];
	add.s16 	%rs398, %rs110, 1;
	st.shared.u16 	[%r926], %rs398;
	// begin inline asm
	shr.b32 %r4699, %r904, %r6011;
	// end inline asm
	and.b32  	%r4857, %r3959, %r4699;
	shl.b32 	%r4858, %r4857, 10;
	and.b32  	%r4859, %r4858, 31744;
	add.s32 	%r4860, %r4747, %r4859;
	shr.u32 	%r4861, %r4857, 4;
	and.b32  	%r4862, %r4861, 268435454;
	add.s32 	%r927, %r4860, %r4862;
	ld.shared.u16 	%rs111, [%r927];
	add.s16 	%rs399, %rs111, 1;
	st.shared.u16 	[%r927], %rs399;
	// begin inline asm
	shr.b32 %r4702, %r905, %r6011;
	// end inline asm
	and.b32  	%r4863, %r3959, %r4702;
	shl.b32 	%r4864, %r4863, 10;
	and.b32  	%r4865, %r4864, 31744;
	add.s32 	%r4866, %r4747, %r4865;
	shr.u32 	%r4867, %r4863, 4;
	and.b32  	%r4868, %r4867, 268435454;
	add.s32 	%r928, %r4866, %r4868;
	ld.shared.u16 	%rs112, [%r928];
	add.s16 	%rs400, %rs112, 1;
	st.shared.u16 	[%r928], %rs400;
	// begin inline asm
	shr.b32 %r4705, %r906, %r6011;
	// end inline asm
	and.b32  	%r4869, %r3959, %r4705;
	shl.b32 	%r4870, %r4869, 10;
	and.b32  	%r4871, %r4870, 31744;
	add.s32 	%r4872, %r4747, %r4871;
	shr.u32 	%r4873, %r4869, 4;
	and.b32  	%r4874, %r4873, 268435454;
	add.s32 	%r929, %r4872, %r4874;
	ld.shared.u16 	%rs113, [%r929];
	add.s16 	%rs401, %rs113, 1;
	st.shared.u16 	[%r929], %rs401;
	// begin inline asm
	shr.b32 %r4708, %r907, %r6011;
	// end inline asm
	and.b32  	%r4875, %r3959, %r4708;
	shl.b32 	%r4876, %r4875, 10;
	and.b32  	%r4877, %r4876, 31744;
	add.s32 	%r4878, %r4747, %r4877;
	shr.u32 	%r4879, %r4875, 4;
	and.b32  	%r4880, %r4879, 268435454;
	add.s32 	%r930, %r4878, %r4880;
	ld.shared.u16 	%rs114, [%r930];
	add.s16 	%rs402, %rs114, 1;
	st.shared.u16 	[%r930], %rs402;
	// begin inline asm
	shr.b32 %r4711, %r908, %r6011;
	// end inline asm
	and.b32  	%r4881, %r3959, %r4711;
	shl.b32 	%r4882, %r4881, 10;
	and.b32  	%r4883, %r4882, 31744;
	add.s32 	%r4884, %r4747, %r4883;
	shr.u32 	%r4885, %r4881, 4;
	and.b32  	%r4886, %r4885, 268435454;
	add.s32 	%r931, %r4884, %r4886;
	ld.shared.u16 	%rs115, [%r931];
	add.s16 	%rs403, %rs115, 1;
	st.shared.u16 	[%r931], %rs403;
	bar.sync 	0;
	add.s32 	%r4887, %r4747, %r4745;
	mad.lo.s32 	%r4888, %r4744, 124, %r4887;
	ld.shared.u32 	%r932, [%r4888];
	ld.shared.u32 	%r4889, [%r4888+4];
	ld.shared.u32 	%r4890, [%r4888+8];
	ld.shared.u32 	%r4891, [%r4888+12];
	ld.shared.u32 	%r4892, [%r4888+16];
	ld.shared.u32 	%r4893, [%r4888+20];
	ld.shared.u32 	%r4894, [%r4888+24];
	ld.shared.u32 	%r4895, [%r4888+28];
	ld.shared.u32 	%r4896, [%r4888+32];
	ld.shared.u32 	%r4897, [%r4888+36];
	ld.shared.u32 	%r4898, [%r4888+40];
	ld.shared.u32 	%r4899, [%r4888+44];
	ld.shared.u32 	%r4900, [%r4888+48];
	ld.shared.u32 	%r4901, [%r4888+52];
	ld.shared.u32 	%r4902, [%r4888+56];
	ld.shared.u32 	%r4903, [%r4888+60];
	ld.shared.u32 	%r4904, [%r4888+64];
	ld.shared.u32 	%r4905, [%r4888+68];
	ld.shared.u32 	%r4906, [%r4888+72];
	ld.shared.u32 	%r4907, [%r4888+76];
	ld.shared.u32 	%r4908, [%r4888+80];
	ld.shared.u32 	%r4909, [%r4888+84];
	ld.shared.u32 	%r4910, [%r4888+88];
	ld.shared.u32 	%r4911, [%r4888+92];
	ld.shared.u32 	%r4912, [%r4888+96];
	ld.shared.u32 	%r4913, [%r4888+100];
	ld.shared.u32 	%r4914, [%r4888+104];
	ld.shared.u32 	%r4915, [%r4888+108];
	ld.shared.u32 	%r4916, [%r4888+112];
	ld.shared.u32 	%r4917, [%r4888+116];
	ld.shared.u32 	%r4918, [%r4888+120];
	ld.shared.u32 	%r4919, [%r4888+124];
	ld.shared.u32 	%r4920, [%r4888+128];
	add.s32 	%r933, %r4889, %r932;
	add.s32 	%r934, %r4890, %r933;
	add.s32 	%r935, %r4891, %r934;
	add.s32 	%r936, %r4892, %r935;
	add.s32 	%r937, %r4893, %r936;
	add.s32 	%r938, %r4894, %r937;
	add.s32 	%r939, %r4895, %r938;
	add.s32 	%r940, %r4896, %r939;
	add.s32 	%r941, %r4897, %r940;
	add.s32 	%r942, %r4898, %r941;
	add.s32 	%r943, %r4899, %r942;
	add.s32 	%r944, %r4900, %r943;
	add.s32 	%r945, %r4901, %r944;
	add.s32 	%r946, %r4902, %r945;
	add.s32 	%r947, %r4903, %r946;
	add.s32 	%r948, %r4904, %r947;
	add.s32 	%r949, %r4905, %r948;
	add.s32 	%r950, %r4906, %r949;
	add.s32 	%r951, %r4907, %r950;
	add.s32 	%r952, %r4908, %r951;
	add.s32 	%r953, %r4909, %r952;
	add.s32 	%r954, %r4910, %r953;
	add.s32 	%r955, %r4911, %r954;
	add.s32 	%r956, %r4912, %r955;
	add.s32 	%r957, %r4913, %r956;
	add.s32 	%r958, %r4914, %r957;
	add.s32 	%r959, %r4915, %r958;
	add.s32 	%r960, %r4916, %r959;
	add.s32 	%r961, %r4917, %r960;
	add.s32 	%r962, %r4918, %r961;
	add.s32 	%r963, %r4919, %r962;
	add.s32 	%r4718, %r4920, %r963;
	mov.b32 	%r4716, 1;
	mov.b32 	%r4743, -1;
	// begin inline asm
	{  .reg .u32 r0;  .reg .pred p;  shfl.sync.up.b32 r0|p, %r4718, %r4716, %r4741, %r4743;  @p add.u32 r0, r0, %r4718;  mov.u32 %r4714, r0;}
	// end inline asm
	mov.b32 	%r4722, 2;
	// begin inline asm
	{  .reg .u32 r0;  .reg .pred p;  shfl.sync.up.b32 r0|p, %r4714, %r4722, %r4741, %r4743;  @p add.u32 r0, r0, %r4714;  mov.u32 %r4720, r0;}
	// end inline asm
	mov.b32 	%r4728, 4;
	// begin inline asm
	{  .reg .u32 r0;  .reg .pred p;  shfl.sync.up.b32 r0|p, %r4720, %r4728, %r4741, %r4743;  @p add.u32 r0, r0, %r4720;  mov.u32 %r4726, r0;}
	// end inline asm
	mov.b32 	%r4734, 8;
	// begin inline asm
	{  .reg .u32 r0;  .reg .pred p;  shfl.sync.up.b32 r0|p, %r4726, %r4734, %r4741, %r4743;  @p add.u32 r0, r0, %r4726;  mov.u32 %r4732, r0;}
	// end inline asm
	mov.b32 	%r4740, 16;
	// begin inline asm
	{  .reg .u32 r0;  .reg .pred p;  shfl.sync.up.b32 r0|p, %r4732, %r4740, %r4741, %r4743;  @p add.u32 r0, r0, %r4732;  mov.u32 %r4738, r0;}
	// end inline asm
	@%p278 bra 	$L__BB12_526;
	mov.u32 	%r4921, %tid.x;
	shr.u32 	%r4922, %r4921, 3;
	and.b32  	%r4923, %r4922, 124;
	mov.u32 	%r4924, _ZZN3cub18CUB_300001_SM_10006detail14segmented_sort30DeviceSegmentedSortKernelLargeILNS0_9SortOrderE0ENS2_10policy_hubIjNS0_8NullTypeEE9Policy860EjS6_PjS9_lEEvPKjPKT1_PSC_NS1_20device_double_bufferISC_EEPKT2_PSI_NSG_ISI_EET3_T4_E7storage;
	add.s32 	%r4925, %r4924, %r4923;
	st.shared.u32 	[%r4925+33792], %r4738;
$L__BB12_526:
	sub.s32 	%r4926, %r4738, %r4718;
	mov.u32 	%r4927, %tid.x;
	setp.ne.s32 	%p279, %r1637, 0;
	setp.gt.u32 	%p280, %r4927, 31;
	shr.u32 	%r4928, %r4927, 5;
	setp.eq.s32 	%p281, %r4928, 7;
	setp.eq.s32 	%p282, %r4928, 6;
	setp.eq.s32 	%p283, %r4928, 5;
	setp.eq.s32 	%p284, %r4928, 4;
	setp.eq.s32 	%p285, %r4928, 3;
	setp.eq.s32 	%p286, %r4928, 2;
	setp.eq.s32 	%p287, %r4928, 1;
	bar.sync 	0;
	ld.shared.v4.u32 	{%r4929, %r4930, %r4931, %r4932}, [_ZZN3cub18CUB_300001_SM_10006detail14segmented_sort30DeviceSegmentedSortKernelLargeILNS0_9SortOrderE0ENS2_10policy_hubIjNS0_8NullTypeEE9Policy860EjS6_PjS9_lEEvPKjPKT1_PSC_NS1_20device_double_bufferISC_EEPKT2_PSI_NSG_ISI_EET3_T4_E7storage+33792];
	selp.b32 	%r4933, %r4929, %r6100, %p287;
	add.s32 	%r4934, %r4930, %r4929;
	selp.b32 	%r4935, %r4934, %r4933, %p286;
	add.s32 	%r4936, %r4934, %r4931;
	selp.b32 	%r4937, %r4936, %r4935, %p285;
	add.s32 	%r4938, %r4936, %r4932;
	selp.b32 	%r4939, %r4938, %r4937, %p284;
	ld.shared.v4.u32 	{%r4940, %r4941, %r4942, %r4943}, [_ZZN3cub18CUB_300001_SM_10006detail14segmented_sort30DeviceSegmentedSortKernelLargeILNS0_9SortOrderE0ENS2_10policy_hubIjNS0_8NullTypeEE9Policy860EjS6_PjS9_lEEvPKjPKT1_PSC_NS1_20device_double_bufferISC_EEPKT2_PSI_NSG_ISI_EET3_T4_E7storage+33808];
	add.s32 	%r4944, %r4938, %r4940;
	selp.b32 	%r4945, %r4944, %r4939, %p283;
	add.s32 	%r4946, %r4944, %r4941;
	selp.b32 	%r4947, %r4946, %r4945, %p282;
	add.s32 	%r4948, %r4946, %r4942;
	selp.b32 	%r6100, %r4948, %r4947, %p281;
	add.s32 	%r967, %r4948, %r4943;
	selp.b32 	%r4949, %r4926, 0, %p279;
	add.s32 	%r4950, %r6100, %r4949;
	selp.b32 	%r6071, %r4950, %r4926, %p280;
	or.pred  	%p288, %p280, %p279;
	@%p288 bra 	$L__BB12_528;
	shl.b32 	%r6071, %r967, 16;
	st.shared.u32 	[_ZZN3cub18CUB_300001_SM_10006detail14segmented_sort30DeviceSegmentedSortKernelLargeILNS0_9SortOrderE0ENS2_10policy_hubIjNS0_8NullTypeEE9Policy860EjS6_PjS9_lEEvPKjPKT1_PSC_NS1_20device_double_bufferISC_EEPKT2_PSI_NSG_ISI_EET3_T4_E7storage+33832], %r6071;
$L__BB12_528:
	mov.u32 	%r4951, %tid.x;
	cvt.u64.u32 	%rd204, %r4951;
	setp.gt.u32 	%p289, %r4951, 63;
	setp.eq.s32 	%p290, %r4951, 0;
	bar.sync 	0;
	mov.u32 	%r4952, _ZZN3cub18CUB_300001_SM_10006detail14segmented_sort30DeviceSegmentedSortKernelLargeILNS0_9SortOrderE0ENS2_10policy_hubIjNS0_8NullTypeEE9Policy860EjS6_PjS9_lEEvPKjPKT1_PSC_NS1_20device_double_bufferISC_EEPKT2_PSI_NSG_ISI_EET3_T4_E7storage;
	ld.shared.u32 	%r4953, [_ZZN3cub18CUB_300001_SM_10006detail14segmented_sort30DeviceSegmentedSortKernelLargeILNS0_9SortOrderE0ENS2_10policy_hubIjNS0_8NullTypeEE9Policy860EjS6_PjS9_lEEvPKjPKT1_PSC_NS1_20device_double_bufferISC_EEPKT2_PSI_NSG_ISI_EET3_T4_E7storage+33832];
	selp.b32 	%r4954, 0, %r4953, %p290;
	add.s32 	%r4955, %r6071, %r4954;
	add.s32 	%r4956, %r932, %r4955;
	add.s32 	%r4957, %r933, %r4955;
	add.s32 	%r4958, %r934, %r4955;
	add.s32 	%r4959, %r935, %r4955;
	add.s32 	%r4960, %r936, %r4955;
	add.s32 	%r4961, %r937, %r4955;
	add.s32 	%r4962, %r938, %r4955;
	add.s32 	%r4963, %r939, %r4955;
	add.s32 	%r4964, %r940, %r4955;
	add.s32 	%r4965, %r941, %r4955;
	add.s32 	%r4966, %r942, %r4955;
	add.s32 	%r4967, %r943, %r4955;
	add.s32 	%r4968, %r944, %r4955;
	add.s32 	%r4969, %r945, %r4955;
	add.s32 	%r4970, %r946, %r4955;
	add.s32 	%r4971, %r947, %r4955;
	add.s32 	%r4972, %r948, %r4955;
	add.s32 	%r4973, %r949, %r4955;
	add.s32 	%r4974, %r950, %r4955;
	add.s32 	%r4975, %r951, %r4955;
	add.s32 	%r4976, %r952, %r4955;
	add.s32 	%r4977, %r953, %r4955;
	add.s32 	%r4978, %r954, %r4955;
	add.s32 	%r4979, %r955, %r4955;
	add.s32 	%r4980, %r956, %r4955;
	add.s32 	%r4981, %r957, %r4955;
	add.s32 	%r4982, %r958, %r4955;
	add.s32 	%r4983, %r959, %r4955;
	add.s32 	%r4984, %r960, %r4955;
	add.s32 	%r4985, %r961, %r4955;
	add.s32 	%r4986, %r962, %r4955;
	add.s32 	%r4987, %r963, %r4955;
	shl.b32 	%r4988, %r4951, 2;
	add.s32 	%r971, %r4952, %r4988;
	add.s32 	%r972, %r971, %r4988;
	mad.lo.s32 	%r4989, %r4951, 124, %r972;
	st.shared.u32 	[%r4989], %r4955;
	st.shared.u32 	[%r4989+4], %r4956;
	st.shared.u32 	[%r4989+8], %r4957;
	st.shared.u32 	[%r4989+12], %r4958;
	st.shared.u32 	[%r4989+16], %r4959;
	st.shared.u32 	[%r4989+20], %r4960;
	st.shared.u32 	[%r4989+24], %r4961;
	st.shared.u32 	[%r4989+28], %r4962;
	st.shared.u32 	[%r4989+32], %r4963;
	st.shared.u32 	[%r4989+36], %r4964;
	st.shared.u32 	[%r4989+40], %r4965;
	st.shared.u32 	[%r4989+44], %r4966;
	st.shared.u32 	[%r4989+48], %r4967;
	st.shared.u32 	[%r4989+52], %r4968;
	st.shared.u32 	[%r4989+56], %r4969;
	st.shared.u32 	[%r4989+60], %r4970;
	st.shared.u32 	[%r4989+64], %r4971;
	st.shared.u32 	[%r4989+68], %r4972;
	st.shared.u32 	[%r4989+72], %r4973;
	st.shared.u32 	[%r4989+76], %r4974;
	st.shared.u32 	[%r4989+80], %r4975;
	st.shared.u32 	[%r4989+84], %r4976;
	st.shared.u32 	[%r4989+88], %r4977;
	st.shared.u32 	[%r4989+92], %r4978;
	st.shared.u32 	[%r4989+96], %r4979;
	st.shared.u32 	[%r4989+100], %r4980;
	st.shared.u32 	[%r4989+104], %r4981;
	st.shared.u32 	[%r4989+108], %r4982;
	st.shared.u32 	[%r4989+112], %r4983;
	st.shared.u32 	[%r4989+116], %r4984;
	st.shared.u32 	[%r4989+120], %r4985;
	st.shared.u32 	[%r4989+124], %r4986;
	st.shared.u32 	[%r4989+128], %r4987;
	bar.sync 	0;
	cvt.u32.u16 	%r4990, %rs93;
	ld.shared.u16 	%r4991, [%r909];
	add.s32 	%r973, %r4991, %r4990;
	cvt.u32.u16 	%r4992, %rs94;
	ld.shared.u16 	%r4993, [%r910];
	add.s32 	%r974, %r4993, %r4992;
	cvt.u32.u16 	%r4994, %rs95;
	ld.shared.u16 	%r4995, [%r911];
	add.s32 	%r975, %r4995, %r4994;
	cvt.u32.u16 	%r4996, %rs96;
	ld.shared.u16 	%r4997, [%r912];
	add.s32 	%r976, %r4997, %r4996;
	cvt.u32.u16 	%r4998, %rs97;
	ld.shared.u16 	%r4999, [%r913];
	add.s32 	%r977, %r4999, %r4998;
	cvt.u32.u16 	%r5000, %rs98;
	ld.shared.u16 	%r5001, [%r914];
	add.s32 	%r978, %r5001, %r5000;
	cvt.u32.u16 	%r5002, %rs99;
	ld.shared.u16 	%r5003, [%r915];
	add.s32 	%r979, %r5003, %r5002;
	cvt.u32.u16 	%r5004, %rs100;
	ld.shared.u16 	%r5005, [%r916];
	add.s32 	%r980, %r5005, %r5004;
	cvt.u32.u16 	%r5006, %rs101;
	ld.shared.u16 	%r5007, [%r917];
	add.s32 	%r981, %r5007, %r5006;
	cvt.u32.u16 	%r5008, %rs102;
	ld.shared.u16 	%r5009, [%r918];
	add.s32 	%r982, %r5009, %r5008;
	cvt.u32.u16 	%r5010, %rs103;
	ld.shared.u16 	%r5011, [%r919];
	add.s32 	%r983, %r5011, %r5010;
	cvt.u32.u16 	%r5012, %rs104;
	ld.shared.u16 	%r5013, [%r920];
	add.s32 	%r984, %r5013, %r5012;
	cvt.u32.u16 	%r5014, %rs105;
	ld.shared.u16 	%r5015, [%r921];
	add.s32 	%r985, %r5015, %r5014;
	cvt.u32.u16 	%r5016, %rs106;
	ld.shared.u16 	%r5017, [%r922];
	add.s32 	%r986, %r5017, %r5016;
	cvt.u32.u16 	%r5018, %rs107;
	ld.shared.u16 	%r5019, [%r923];
	add.s32 	%r987, %r5019, %r5018;
	cvt.u32.u16 	%r5020, %rs108;
	ld.shared.u16 	%r5021, [%r924];
	add.s32 	%r988, %r5021, %r5020;
	cvt.u32.u16 	%r5022, %rs109;
	ld.shared.u16 	%r5023, [%r925];
	add.s32 	%r989, %r5023, %r5022;
	cvt.u32.u16 	%r5024, %rs110;
	ld.shared.u16 	%r5025, [%r926];
	add.s32 	%r990, %r5025, %r5024;
	cvt.u32.u16 	%r5026, %rs111;
	ld.shared.u16 	%r5027, [%r927];
	add.s32 	%r991, %r5027, %r5026;
	cvt.u32.u16 	%r5028, %rs112;
	ld.shared.u16 	%r5029, [%r928];
	add.s32 	%r992, %r5029, %r5028;
	cvt.u32.u16 	%r5030, %rs113;
	ld.shared.u16 	%r5031, [%r929];
	add.s32 	%r993, %r5031, %r5030;
	cvt.u32.u16 	%r5032, %rs114;
	ld.shared.u16 	%r5033, [%r930];
	add.s32 	%r994, %r5033, %r5032;
	cvt.u32.u16 	%r5034, %rs115;
	ld.shared.u16 	%r5035, [%r931];
	add.s32 	%r995, %r5035, %r5034;
	@%p289 bra 	$L__BB12_530;
	cvt.u32.u64 	%r5036, %rd204;
	shl.b32 	%r5037, %r5036, 10;
	and.b32  	%r5038, %r5037, 31744;
	add.s32 	%r5040, %r4952, %r5038;
	shr.u32 	%r5041, %r5036, 4;
	and.b32  	%r5042, %r5041, 62;
	add.s32 	%r5043, %r5040, %r5042;
	ld.shared.u16 	%r6097, [%r5043];
$L__BB12_530:
	cvt.u32.u64 	%r5044, %rd204;
	setp.gt.u32 	%p291, %r5044, 63;
	bar.sync 	0;
	@%p291 bra 	$L__BB12_532;
	cvt.s64.s32 	%rd1541, %r6097;
	st.shared.u64 	[%r972], %rd1541;
$L__BB12_532:
	bar.sync 	0;
	bar.sync 	0;
	@%p291 bra 	$L__BB12_534;
	cvt.s64.s32 	%rd1542, %r6097;
	sub.s64 	%rd1543, %rd1760, %rd1542;
	st.shared.u64 	[%r972+23552], %rd1543;
$L__BB12_534:
	bar.sync 	0;
	shl.b32 	%r5049, %r973, 2;
	add.s32 	%r5051, %r4952, %r5049;
	st.shared.u32 	[%r5051], %r886;
	shl.b32 	%r5052, %r974, 2;
	add.s32 	%r5053, %r4952, %r5052;
	st.shared.u32 	[%r5053], %r887;
	shl.b32 	%r5054, %r975, 2;
	add.s32 	%r5055, %r4952, %r5054;
	st.shared.u32 	[%r5055], %r888;
	shl.b32 	%r5056, %r976, 2;
	add.s32 	%r5057, %r4952, %r5056;
	st.shared.u32 	[%r5057], %r889;
	shl.b32 	%r5058, %r977, 2;
	add.s32 	%r5059, %r4952, %r5058;
	st.shared.u32 	[%r5059], %r890;
	shl.b32 	%r5060, %r978, 2;
	add.s32 	%r5061, %r4952, %r5060;
	st.shared.u32 	[%r5061], %r891;
	shl.b32 	%r5062, %r979, 2;
	add.s32 	%r5063, %r4952, %r5062;
	st.shared.u32 	[%r5063], %r892;
	shl.b32 	%r5064, %r980, 2;
	add.s32 	%r5065, %r4952, %r5064;
	st.shared.u32 	[%r5065], %r893;
	shl.b32 	%r5066, %r981, 2;
	add.s32 	%r5067, %r4952, %r5066;
	st.shared.u32 	[%r5067], %r894;
	shl.b32 	%r5068, %r982, 2;
	add.s32 	%r5069, %r4952, %r5068;
	st.shared.u32 	[%r5069], %r895;
	shl.b32 	%r5070, %r983, 2;
	add.s32 	%r5071, %r4952, %r5070;
	st.shared.u32 	[%r5071], %r896;
	shl.b32 	%r5072, %r984, 2;
	add.s32 	%r5073, %r4952, %r5072;
	st.shared.u32 	[%r5073], %r897;
	shl.b32 	%r5074, %r985, 2;
	add.s32 	%r5075, %r4952, %r5074;
	st.shared.u32 	[%r5075], %r898;
	shl.b32 	%r5076, %r986, 2;
	add.s32 	%r5077, %r4952, %r5076;
	st.shared.u32 	[%r5077], %r899;
	shl.b32 	%r5078, %r987, 2;
	add.s32 	%r5079, %r4952, %r5078;
	st.shared.u32 	[%r5079], %r900;
	shl.b32 	%r5080, %r988, 2;
	add.s32 	%r5081, %r4952, %r5080;
	st.shared.u32 	[%r5081], %r901;
	shl.b32 	%r5082, %r989, 2;
	add.s32 	%r5083, %r4952, %r5082;
	st.shared.u32 	[%r5083], %r902;
	shl.b32 	%r5084, %r990, 2;
	add.s32 	%r5085, %r4952, %r5084;
	st.shared.u32 	[%r5085], %r903;
	shl.b32 	%r5086, %r991, 2;
	add.s32 	%r5087, %r4952, %r5086;
	st.shared.u32 	[%r5087], %r904;
	shl.b32 	%r5088, %r992, 2;
	add.s32 	%r5089, %r4952, %r5088;
	st.shared.u32 	[%r5089], %r905;
	shl.b32 	%r5090, %r993, 2;
	add.s32 	%r5091, %r4952, %r5090;
	st.shared.u32 	[%r5091], %r906;
	shl.b32 	%r5092, %r994, 2;
	add.s32 	%r5093, %r4952, %r5092;
	st.shared.u32 	[%r5093], %r907;
	shl.b32 	%r5094, %r995, 2;
	add.s32 	%r5095, %r4952, %r5094;
	st.shared.u32 	[%r5095], %r908;
	bar.sync 	0;
	ld.shared.u32 	%r998, [%r971];
	// begin inline asm
	shr.b32 %r5046, %r998, %r6011;
	// end inline asm
	setp.le.s64 	%p293, %rd203, %rd204;
	@%p293 bra 	$L__BB12_536;
	and.b32  	%r5096, %r3959, %r5046;
	shl.b32 	%r5097, %r5096, 3;
	add.s32 	%r5099, %r4952, %r5097;
	ld.shared.u64 	%rd1544, [%r5099+23552];
	add.s64 	%rd1545, %rd1544, %rd204;
	shl.b64 	%rd1546, %rd1545, 2;
	add.s64 	%rd1547, %rd100, %rd1546;
	st.global.u32 	[%rd1547], %r998;
$L__BB12_536:
	ld.shared.u32 	%r1000, [%r971+1024];
	// begin inline asm
	shr.b32 %r5100, %r1000, %r6011;
	// end inline asm
	add.s32 	%r5104, %r5044, 256;
	cvt.u64.u32 	%rd1548, %r5104;
	setp.le.s64 	%p294, %rd203, %rd1548;
	@%p294 bra 	$L__BB12_538;
	and.b32  	%r5105, %r3959, %r5100;
	shl.b32 	%r5106, %r5105, 3;
	add.s32 	%r5108, %r4952, %r5106;
	ld.shared.u64 	%rd1549, [%r5108+23552];
	add.s64 	%rd1550, %rd1549, %rd204;
	shl.b64 	%rd1551, %rd1550, 2;
	add.s64 	%rd1552, %rd100, %rd1551;
	st.global.u32 	[%rd1552+1024], %r1000;
$L__BB12_538:
	ld.shared.u32 	%r1002, [%r971+2048];
	// begin inline asm
	shr.b32 %r5109, %r1002, %r6011;
	// end inline asm
	add.s32 	%r5113, %r5044, 512;
	cvt.u64.u32 	%rd1553, %r5113;
	setp.le.s64 	%p295, %rd203, %rd1553;
	@%p295 bra 	$L__BB12_540;
	and.b32  	%r5114, %r3959, %r5109;
	shl.b32 	%r5115, %r5114, 3;
	add.s32 	%r5117, %r4952, %r5115;
	ld.shared.u64 	%rd1554, [%r5117+23552];
	add.s64 	%rd1555, %rd1554, %rd204;
	shl.b64 	%rd1556, %rd1555, 2;
	add.s64 	%rd1557, %rd100, %rd1556;
	st.global.u32 	[%rd1557+2048], %r1002;
$L__BB12_540:
	ld.shared.u32 	%r1004, [%r971+3072];
	// begin inline asm
	shr.b32 %r5118, %r1004, %r6011;
	// end inline asm
	add.s32 	%r5122, %r5044, 768;
	cvt.u64.u32 	%rd1558, %r5122;
	setp.le.s64 	%p296, %rd203, %rd1558;
	@%p296 bra 	$L__BB12_542;
	and.b32  	%r5123, %r3959, %r5118;
	shl.b32 	%r5124, %r5123, 3;
	add.s32 	%r5126, %r4952, %r5124;
	ld.shared.u64 	%rd1559, [%r5126+23552];
	add.s64 	%rd1560, %rd1559, %rd204;
	shl.b64 	%rd1561, %rd1560, 2;
	add.s64 	%rd1562, %rd100, %rd1561;
	st.global.u32 	[%rd1562+3072], %r1004;
$L__BB12_542:
	ld.shared.u32 	%r1006, [%r971+4096];
	// begin inline asm
	shr.b32 %r5127, %r1006, %r6011;
	// end inline asm
	or.b32  	%r5131, %r5044, 1024;
	cvt.u64.u32 	%rd1563, %r5131;
	setp.le.s64 	%p297, %rd203, %rd1563;
	@%p297 bra 	$L__BB12_544;
	and.b32  	%r5132, %r3959, %r5127;
	shl.b32 	%r5133, %r5132, 3;
	add.s32 	%r5135, %r4952, %r5133;
	ld.shared.u64 	%rd1564, [%r5135+23552];
	add.s64 	%rd1565, %rd1564, %rd204;
	shl.b64 	%rd1566, %rd1565, 2;
	add.s64 	%rd1567, %rd100, %rd1566;
	st.global.u32 	[%rd1567+4096], %r1006;
$L__BB12_544:
	ld.shared.u32 	%r1008, [%r971+5120];
	// begin inline asm
	shr.b32 %r5136, %r1008, %r6011;
	// end inline asm
	add.s32 	%r5140, %r5044, 1280;
	cvt.u64.u32 	%rd1568, %r5140;
	setp.le.s64 	%p298, %rd203, %rd1568;
	@%p298 bra 	$L__BB12_546;
	and.b32  	%r5141, %r3959, %r5136;
	shl.b32 	%r5142, %r5141, 3;
	add.s32 	%r5144, %r4952, %r5142;
	ld.shared.u64 	%rd1569, [%r5144+23552];
	add.s64 	%rd1570, %rd1569, %rd204;
	shl.b64 	%rd1571, %rd1570, 2;
	add.s64 	%rd1572, %rd100, %rd1571;
	st.global.u32 	[%rd1572+5120], %r1008;
$L__BB12_546:
	ld.shared.u32 	%r1010, [%r971+6144];
	// begin inline asm
	shr.b32 %r5145, %r1010, %r6011;
	// end inline asm
	add.s32 	%r5149, %r5044, 1536;
	cvt.u64.u32 	%rd1573, %r5149;
	setp.le.s64 	%p299, %rd203, %rd1573;
	@%p299 bra 	$L__BB12_548;
	and.b32  	%r5150, %r3959, %r5145;
	shl.b32 	%r5151, %r5150, 3;
	add.s32 	%r5153, %r4952, %r5151;
	ld.shared.u64 	%rd1574, [%r5153+23552];
	add.s64 	%rd1575, %rd1574, %rd204;
	shl.b64 	%rd1576, %rd1575, 2;
	add.s64 	%rd1577, %rd100, %rd1576;
	st.global.u32 	[%rd1577+6144], %r1010;
$L__BB12_548:
	ld.shared.u32 	%r1012, [%r971+7168];
	// begin inline asm
	shr.b32 %r5154, %r1012, %r6011;
	// end inline asm
	add.s32 	%r5158, %r5044, 1792;
	cvt.u64.u32 	%rd1578, %r5158;
	setp.le.s64 	%p300, %rd203, %rd1578;
	@%p300 bra 	$L__BB12_550;
	and.b32  	%r5159, %r3959, %r5154;
	shl.b32 	%r5160, %r5159, 3;
	add.s32 	%r5162, %r4952, %r5160;
	ld.shared.u64 	%rd1579, [%r5162+23552];
	add.s64 	%rd1580, %rd1579, %rd204;
	shl.b64 	%rd1581, %rd1580, 2;
	add.s64 	%rd1582, %rd100, %rd1581;
	st.global.u32 	[%rd1582+7168], %r1012;
$L__BB12_550:
	ld.shared.u32 	%r1014, [%r971+8192];
	// begin inline asm
	shr.b32 %r5163, %r1014, %r6011;
	// end inline asm
	or.b32  	%r5167, %r5044, 2048;
	cvt.u64.u32 	%rd1583, %r5167;
	setp.le.s64 	%p301, %rd203, %rd1583;
	@%p301 bra 	$L__BB12_552;
	and.b32  	%r5168, %r3959, %r5163;
	shl.b32 	%r5169, %r5168, 3;
	add.s32 	%r5171, %r4952, %r5169;
	ld.shared.u64 	%rd1584, [%r5171+23552];
	add.s64 	%rd1585, %rd1584, %rd204;
	shl.b64 	%rd1586, %rd1585, 2;
	add.s64 	%rd1587, %rd100, %rd1586;
	st.global.u32 	[%rd1587+8192], %r1014;
$L__BB12_552:
	ld.shared.u32 	%r1016, [%r971+9216];
	// begin inline asm
	shr.b32 %r5172, %r1016, %r6011;
	// end inline asm
	add.s32 	%r5176, %r5044, 2304;
	cvt.u64.u32 	%rd1588, %r5176;
	setp.le.s64 	%p302, %rd203, %rd1588;
	@%p302 bra 	$L__BB12_554;
	and.b32  	%r5177, %r3959, %r5172;
	shl.b32 	%r5178, %r5177, 3;
	add.s32 	%r5180, %r4952, %r5178;
	ld.shared.u64 	%rd1589, [%r5180+23552];
	add.s64 	%rd1590, %rd1589, %rd204;
	shl.b64 	%rd1591, %rd1590, 2;
	add.s64 	%rd1592, %rd100, %rd1591;
	st.global.u32 	[%rd1592+9216], %r1016;
$L__BB12_554:
	ld.shared.u32 	%r1018, [%r971+10240];
	// begin inline asm
	shr.b32 %r5181, %r1018, %r6011;
	// end inline asm
	add.s32 	%r5185, %r5044, 2560;
	cvt.u64.u32 	%rd1593, %r5185;
	setp.le.s64 	%p303, %rd203, %rd1593;
	@%p303 bra 	$L__BB12_556;
	and.b32  	%r5186, %r3959, %r5181;
	shl.b32 	%r5187, %r5186, 3;
	add.s32 	%r5189, %r4952, %r5187;
	ld.shared.u64 	%rd1594, [%r5189+23552];
	add.s64 	%rd1595, %rd1594, %rd204;
	shl.b64 	%rd1596, %rd1595, 2;
	add.s64 	%rd1597, %rd100, %rd1596;
	st.global.u32 	[%rd1597+10240], %r1018;
$L__BB12_556:
	ld.shared.u32 	%r1020, [%r971+11264];
	// begin inline asm
	shr.b32 %r5190, %r1020, %r6011;
	// end inline asm
	add.s32 	%r5194, %r5044, 2816;
	cvt.u64.u32 	%rd1598, %r5194;
	setp.le.s64 	%p304, %rd203, %rd1598;
	@%p304 bra 	$L__BB12_558;
	and.b32  	%r5195, %r3959, %r5190;
	shl.b32 	%r5196, %r5195, 3;
	add.s32 	%r5198, %r4952, %r5196;
	ld.shared.u64 	%rd1599, [%r5198+23552];
	add.s64 	%rd1600, %rd1599, %rd204;
	shl.b64 	%rd1601, %rd1600, 2;
	add.s64 	%rd1602, %rd100, %rd1601;
	st.global.u32 	[%rd1602+11264], %r1020;
$L__BB12_558:
	ld.shared.u32 	%r1022, [%r971+12288];
	// begin inline asm
	shr.b32 %r5199, %r1022, %r6011;
	// end inline asm
	or.b32  	%r5203, %r5044, 3072;
	cvt.u64.u32 	%rd1603, %r5203;
	setp.le.s64 	%p305, %rd203, %rd1603;
	@%p305 bra 	$L__BB12_560;
	and.b32  	%r5204, %r3959, %r5199;
	shl.b32 	%r5205, %r5204, 3;
	add.s32 	%r5207, %r4952, %r5205;
	ld.shared.u64 	%rd1604, [%r5207+23552];
	add.s64 	%rd1605, %rd1604, %rd204;
	shl.b64 	%rd1606, %rd1605, 2;
	add.s64 	%rd1607, %rd100, %rd1606;
	st.global.u32 	[%rd1607+12288], %r1022;
$L__BB12_560:
	ld.shared.u32 	%r1024, [%r971+13312];
	// begin inline asm
	shr.b32 %r5208, %r1024, %r6011;
	// end inline asm
	add.s32 	%r5212, %r5044, 3328;
	cvt.u64.u32 	%rd1608, %r5212;
	setp.le.s64 	%p306, %rd203, %rd1608;
	@%p306 bra 	$L__BB12_562;
	and.b32  	%r5213, %r3959, %r5208;
	shl.b32 	%r5214, %r5213, 3;
	add.s32 	%r5216, %r4952, %r5214;
	ld.shared.u64 	%rd1609, [%r5216+23552];
	add.s64 	%rd1610, %rd1609, %rd204;
	shl.b64 	%rd1611, %rd1610, 2;
	add.s64 	%rd1612, %rd100, %rd1611;
	st.global.u32 	[%rd1612+13312], %r1024;
$L__BB12_562:
	ld.shared.u32 	%r1026, [%r971+14336];
	// begin inline asm
	shr.b32 %r5217, %r1026, %r6011;
	// end inline asm
	add.s32 	%r5221, %r5044, 3584;
	cvt.u64.u32 	%rd1613, %r5221;
	setp.le.s64 	%p307, %rd203, %rd1613;
	@%p307 bra 	$L__BB12_564;
	and.b32  	%r5222, %r3959, %r5217;
	shl.b32 	%r5223, %r5222, 3;
	add.s32 	%r5225, %r4952, %r5223;
	ld.shared.u64 	%rd1614, [%r5225+23552];
	add.s64 	%rd1615, %rd1614, %rd204;
	shl.b64 	%rd1616, %rd1615, 2;
	add.s64 	%rd1617, %rd100, %rd1616;
	st.global.u32 	[%rd1617+14336], %r1026;
$L__BB12_564:
	ld.shared.u32 	%r1028, [%r971+15360];
	// begin inline asm
	shr.b32 %r5226, %r1028, %r6011;
	// end inline asm
	add.s32 	%r5230, %r5044, 3840;
	cvt.u64.u32 	%rd1618, %r5230;
	setp.le.s64 	%p308, %rd203, %rd1618;
	@%p308 bra 	$L__BB12_566;
	and.b32  	%r5231, %r3959, %r5226;
	shl.b32 	%r5232, %r5231, 3;
	add.s32 	%r5234, %r4952, %r5232;
	ld.shared.u64 	%rd1619, [%r5234+23552];
	add.s64 	%rd1620, %rd1619, %rd204;
	shl.b64 	%rd1621, %rd1620, 2;
	add.s64 	%rd1622, %rd100, %rd1621;
	st.global.u32 	[%rd1622+15360], %r1028;
$L__BB12_566:
	ld.shared.u32 	%r1030, [%r971+16384];
	// begin inline asm
	shr.b32 %r5235, %r1030, %r6011;
	// end inline asm
	or.b32  	%r5239, %r5044, 4096;
	cvt.u64.u32 	%rd1623, %r5239;
	setp.le.s64 	%p309, %rd203, %rd1623;
	@%p309 bra 	$L__BB12_568;
	and.b32  	%r5240, %r3959, %r5235;
	shl.b32 	%r5241, %r5240, 3;
	add.s32 	%r5243, %r4952, %r5241;
	ld.shared.u64 	%rd1624, [%r5243+23552];
	add.s64 	%rd1625, %rd1624, %rd204;
	shl.b64 	%rd1626, %rd1625, 2;
	add.s64 	%rd1627, %rd100, %rd1626;
	st.global.u32 	[%rd1627+16384], %r1030;
$L__BB12_568:
	ld.shared.u32 	%r1032, [%r971+17408];
	// begin inline asm
	shr.b32 %r5244, %r1032, %r6011;
	// end inline asm
	add.s32 	%r5248, %r5044, 4352;
	cvt.u64.u32 	%rd1628, %r5248;
	setp.le.s64 	%p310, %rd203, %rd1628;
	@%p310 bra 	$L__BB12_570;
	and.b32  	%r5249, %r3959, %r5244;
	shl.b32 	%r5250, %r5249, 3;
	add.s32 	%r5252, %r4952, %r5250;
	ld.shared.u64 	%rd1629, [%r5252+23552];
	add.s64 	%rd1630, %rd1629, %rd204;
	shl.b64 	%rd1631, %rd1630, 2;
	add.s64 	%rd1632, %rd100, %rd1631;
	st.global.u32 	[%rd1632+17408], %r1032;
$L__BB12_570:
	ld.shared.u32 	%r1034, [%r971+18432];
	// begin inline asm
	shr.b32 %r5253, %r1034, %r6011;
	// end inline asm
	add.s32 	%r5257, %r5044, 4608;
	cvt.u64.u32 	%rd1633, %r5257;
	setp.le.s64 	%p311, %rd203, %rd1633;
	@%p311 bra 	$L__BB12_572;
	and.b32  	%r5258, %r3959, %r5253;
	shl.b32 	%r5259, %r5258, 3;
	add.s32 	%r5261, %r4952, %r5259;
	ld.shared.u64 	%rd1634, [%r5261+23552];
	add.s64 	%rd1635, %rd1634, %rd204;
	shl.b64 	%rd1636, %rd1635, 2;
	add.s64 	%rd1637, %rd100, %rd1636;
	st.global.u32 	[%rd1637+18432], %r1034;
$L__BB12_572:
	ld.shared.u32 	%r1036, [%r971+19456];
	// begin inline asm
	shr.b32 %r5262, %r1036, %r6011;
	// end inline asm
	add.s32 	%r5266, %r5044, 4864;
	cvt.u64.u32 	%rd1638, %r5266;
	setp.le.s64 	%p312, %rd203, %rd1638;
	@%p312 bra 	$L__BB12_574;
	and.b32  	%r5267, %r3959, %r5262;
	shl.b32 	%r5268, %r5267, 3;
	add.s32 	%r5270, %r4952, %r5268;
	ld.shared.u64 	%rd1639, [%r5270+23552];
	add.s64 	%rd1640, %rd1639, %rd204;
	shl.b64 	%rd1641, %rd1640, 2;
	add.s64 	%rd1642, %rd100, %rd1641;
	st.global.u32 	[%rd1642+19456], %r1036;
$L__BB12_574:
	ld.shared.u32 	%r1038, [%r971+20480];
	// begin inline asm
	shr.b32 %r5271, %r1038, %r6011;
	// end inline asm
	or.b32  	%r5275, %r5044, 5120;
	cvt.u64.u32 	%rd1643, %r5275;
	setp.le.s64 	%p313, %rd203, %rd1643;
	@%p313 bra 	$L__BB12_576;
	and.b32  	%r5276, %r3959, %r5271;
	shl.b32 	%r5277, %r5276, 3;
	add.s32 	%r5279, %r4952, %r5277;
	ld.shared.u64 	%rd1644, [%r5279+23552];
	add.s64 	%rd1645, %rd1644, %rd204;
	shl.b64 	%rd1646, %rd1645, 2;
	add.s64 	%rd1647, %rd100, %rd1646;
	st.global.u32 	[%rd1647+20480], %r1038;
$L__BB12_576:
	ld.shared.u32 	%r1040, [%r971+21504];
	// begin inline asm
	shr.b32 %r5280, %r1040, %r6011;
	// end inline asm
	add.s32 	%r5284, %r5044, 5376;
	cvt.u64.u32 	%rd1648, %r5284;
	setp.le.s64 	%p314, %rd203, %rd1648;
	@%p314 bra 	$L__BB12_578;
	and.b32  	%r5285, %r3959, %r5280;
	shl.b32 	%r5286, %r5285, 3;
	add.s32 	%r5288, %r4952, %r5286;
	ld.shared.u64 	%rd1649, [%r5288+23552];
	add.s64 	%rd1650, %rd1649, %rd204;
	shl.b64 	%rd1651, %rd1650, 2;
	add.s64 	%rd1652, %rd100, %rd1651;
	st.global.u32 	[%rd1652+21504], %r1040;
$L__BB12_578:
	ld.shared.u32 	%r1042, [%r971+22528];
	// begin inline asm
	shr.b32 %r5289, %r1042, %r6011;
	// end inline asm
	and.b32  	%r1043, %r3959, %r5289;
	add.s32 	%r5293, %r5044, 5632;
	cvt.u64.u32 	%rd1653, %r5293;
	setp.le.s64 	%p315, %rd203, %rd1653;
	@%p315 bra 	$L__BB12_580;
	shl.b32 	%r5294, %r1043, 3;
	add.s32 	%r5296, %r4952, %r5294;
	ld.shared.u64 	%rd1654, [%r5296+23552];
	add.s64 	%rd1655, %rd1654, %rd204;
	shl.b64 	%rd1656, %rd1655, 2;
	add.s64 	%rd1657, %rd100, %rd1656;
	st.global.u32 	[%rd1657+22528], %r1042;
$L__BB12_580:
	add.s32 	%r6011, %r666, %r6011;
	setp.lt.u32 	%p316, %r6011, 32;
	mov.u64 	%rd1714, %rd100;
	mov.u64 	%rd1715, %rd101;
	@%p316 bra 	$L__BB12_342;
$L__BB12_581:
	ret;
$L__BB12_582:
	add.s32 	%r5931, %r5931, 6;
	shl.b32 	%r5836, %r164, 2;
	add.s32 	%r5838, %r5658, %r5836;
	st.shared.u32 	[%r5838], %r5929;
	shl.b32 	%r5839, %r165, 2;
	add.s32 	%r5840, %r5658, %r5839;
	st.shared.u32 	[%r5840], %r5928;
	shl.b32 	%r5841, %r166, 2;
	add.s32 	%r5842, %r5658, %r5841;
	st.shared.u32 	[%r5842], %r5927;
	shl.b32 	%r5843, %r167, 2;
	add.s32 	%r5844, %r5658, %r5843;
	st.shared.u32 	[%r5844], %r5926;
	shl.b32 	%r5845, %r168, 2;
	add.s32 	%r5846, %r5658, %r5845;
	st.shared.u32 	[%r5846], %r5925;
	shl.b32 	%r5847, %r169, 2;
	add.s32 	%r5848, %r5658, %r5847;
	st.shared.u32 	[%r5848], %r5924;
	shl.b32 	%r5849, %r170, 2;
	add.s32 	%r5850, %r5658, %r5849;
	st.shared.u32 	[%r5850], %r5923;
	shl.b32 	%r5851, %r171, 2;
	add.s32 	%r5852, %r5658, %r5851;
	st.shared.u32 	[%r5852], %r5922;
	shl.b32 	%r5853, %r172, 2;
	add.s32 	%r5854, %r5658, %r5853;
	st.shared.u32 	[%r5854], %r5921;
	shl.b32 	%r5855, %r173, 2;
	add.s32 	%r5856, %r5658, %r5855;
	st.shared.u32 	[%r5856], %r5920;
	shl.b32 	%r5857, %r174, 2;
	add.s32 	%r5858, %r5658, %r5857;
	st.shared.u32 	[%r5858], %r5919;
	shl.b32 	%r5859, %r175, 2;
	add.s32 	%r5860, %r5658, %r5859;
	st.shared.u32 	[%r5860], %r5918;
	shl.b32 	%r5861, %r176, 2;
	add.s32 	%r5862, %r5658, %r5861;
	st.shared.u32 	[%r5862], %r5917;
	shl.b32 	%r5863, %r177, 2;
	add.s32 	%r5864, %r5658, %r5863;
	st.shared.u32 	[%r5864], %r5916;
	shl.b32 	%r5865, %r178, 2;
	add.s32 	%r5866, %r5658, %r5865;
	st.shared.u32 	[%r5866], %r5915;
	shl.b32 	%r5867, %r179, 2;
	add.s32 	%r5868, %r5658, %r5867;
	st.shared.u32 	[%r5868], %r5914;
	shl.b32 	%r5869, %r180, 2;
	add.s32 	%r5870, %r5658, %r5869;
	st.shared.u32 	[%r5870], %r5913;
	shl.b32 	%r5871, %r181, 2;
	add.s32 	%r5872, %r5658, %r5871;
	st.shared.u32 	[%r5872], %r5912;
	shl.b32 	%r5873, %r182, 2;
	add.s32 	%r5874, %r5658, %r5873;
	st.shared.u32 	[%r5874], %r5911;
	shl.b32 	%r5875, %r183, 2;
	add.s32 	%r5876, %r5658, %r5875;
	st.shared.u32 	[%r5876], %r5910;
	shl.b32 	%r5877, %r184, 2;
	add.s32 	%r5878, %r5658, %r5877;
	st.shared.u32 	[%r5878], %r5909;
	shl.b32 	%r5879, %r185, 2;
	add.s32 	%r5880, %r5658, %r5879;
	st.shared.u32 	[%r5880], %r5908;
	shl.b32 	%r5881, %r186, 2;
	add.s32 	%r5882, %r5658, %r5881;
	st.shared.u32 	[%r5882], %r5907;
	bar.sync 	0;
	ld.shared.u32 	%r5929, [%r163];
	ld.shared.u32 	%r5928, [%r163+4];
	ld.shared.u32 	%r5927, [%r163+8];
	ld.shared.u32 	%r5926, [%r163+12];
	ld.shared.u32 	%r5925, [%r163+16];
	ld.shared.u32 	%r5924, [%r163+20];
	ld.shared.u32 	%r5923, [%r163+24];
	ld.shared.u32 	%r5922, [%r163+28];
	ld.shared.u32 	%r5921, [%r163+32];
	ld.shared.u32 	%r5920, [%r163+36];
	ld.shared.u32 	%r5919, [%r163+40];
	ld.shared.u32 	%r5918, [%r163+44];
	ld.shared.u32 	%r5917, [%r163+48];
	ld.shared.u32 	%r5916, [%r163+52];
	ld.shared.u32 	%r5915, [%r163+56];
	ld.shared.u32 	%r5914, [%r163+60];
	ld.shared.u32 	%r5913, [%r163+64];
	ld.shared.u32 	%r5912, [%r163+68];
	ld.shared.u32 	%r5911, [%r163+72];
	ld.shared.u32 	%r5910, [%r163+76];
	ld.shared.u32 	%r5909, [%r163+80];
	ld.shared.u32 	%r5908, [%r163+84];
	ld.shared.u32 	%r5907, [%r163+88];
	bar.sync 	0;
	add.s32 	%r5906, %r5906, -6;
	bra.uni 	$L__BB12_48;
$L__BB12_583:
	add.s64 	%rd1141, %rd1735, %rd103;
	shl.b64 	%rd1142, %rd1141, 2;
	add.s64 	%rd1143, %rd1717, %rd1142;
	ld.global.u32 	%r3493, [%rd1143];
	ld.global.u32 	%r3499, [%rd1143+1024];
	ld.global.u32 	%r3502, [%rd1143+2048];
	ld.global.u32 	%r3505, [%rd1143+3072];
	ld.global.u32 	%r3508, [%rd1143+4096];
	ld.global.u32 	%r3511, [%rd1143+5120];
	ld.global.u32 	%r3514, [%rd1143+6144];
	ld.global.u32 	%r3517, [%rd1143+7168];
	ld.global.u32 	%r3520, [%rd1143+8192];
	ld.global.u32 	%r3523, [%rd1143+9216];
	ld.global.u32 	%r3526, [%rd1143+10240];
	ld.global.u32 	%r3529, [%rd1143+11264];
	ld.global.u32 	%r3532, [%rd1143+12288];
	ld.global.u32 	%r3535, [%rd1143+13312];
	ld.global.u32 	%r3538, [%rd1143+14336];
	ld.global.u32 	%r3541, [%rd1143+15360];
	ld.global.u32 	%r3544, [%rd1143+16384];
	ld.global.u32 	%r3547, [%rd1143+17408];
	ld.global.u32 	%r3550, [%rd1143+18432];
	ld.global.u32 	%r3553, [%rd1143+19456];
	ld.global.u32 	%r3556, [%rd1143+20480];
	ld.global.u32 	%r3559, [%rd1143+21504];
	ld.global.u32 	%r3562, [%rd1143+22528];
	bar.sync 	0;
	// begin inline asm
	shr.b32 %r3492, %r3493, %r6011;
	// end inline asm
	mov.b32 	%r3496, 0;
	// begin inline asm
	bmsk.clamp.b32 %r3495, %r3496, %r666;
	// end inline asm
	and.b32  	%r3564, %r3495, %r3492;
	and.b32  	%r3565, %r3564, 3;
	shl.b32 	%r3566, %r3564, 8;
	and.b32  	%r3567, %r3566, -1024;
	add.s32 	%r3568, %r667, %r3567;
	add.s32 	%r3569, %r3568, %r3565;
	ld.shared.u8 	%rs310, [%r3569];
	add.s16 	%rs311, %rs310, 1;
	st.shared.u8 	[%r3569], %rs311;
	// begin inline asm
	shr.b32 %r3498, %r3499, %r6011;
	// end inline asm
	and.b32  	%r3570, %r3495, %r3498;
	and.b32  	%r3571, %r3570, 3;
	shl.b32 	%r3572, %r3570, 8;
	and.b32  	%r3573, %r3572, -1024;
	add.s32 	%r3574, %r667, %r3573;
	add.s32 	%r3575, %r3574, %r3571;
	ld.shared.u8 	%rs312, [%r3575];
	add.s16 	%rs313, %rs312, 1;
	st.shared.u8 	[%r3575], %rs313;
	// begin inline asm
	shr.b32 %r3501, %r3502, %r6011;
	// end inline asm
	and.b32  	%r3576, %r3495, %r3501;
	and.b32  	%r3577, %r3576, 3;
	shl.b32 	%r3578, %r3576, 8;
	and.b32  	%r3579, %r3578, -1024;
	add.s32 	%r3580, %r667, %r3579;
	add.s32 	%r3581, %r3580, %r3577;
	ld.shared.u8 	%rs314, [%r3581];
	add.s16 	%rs315, %rs314, 1;
	st.shared.u8 	[%r3581], %rs315;
	// begin inline asm
	shr.b32 %r3504, %r3505, %r6011;
	// end inline asm
	and.b32  	%r3582, %r3495, %r3504;
	and.b32  	%r3583, %r3582, 3;
	shl.b32 	%r3584, %r3582, 8;
	and.b32  	%r3585, %r3584, -1024;
	add.s32 	%r3586, %r667, %r3585;
	add.s32 	%r3587, %r3586, %r3583;
	ld.shared.u8 	%rs316, [%r3587];
	add.s16 	%rs317, %rs316, 1;
	st.shared.u8 	[%r3587], %rs317;
	// begin inline asm
	shr.b32 %r3507, %r3508, %r6011;
	// end inline asm
	and.b32  	%r3588, %r3495, %r3507;
	and.b32  	%r3589, %r3588, 3;
	shl.b32 	%r3590, %r3588, 8;
	and.b32  	%r3591, %r3590, -1024;
	add.s32 	%r3592, %r667, %r3591;
	add.s32 	%r3593, %r3592, %r3589;
	ld.shared.u8 	%rs318, [%r3593];
	add.s16 	%rs319, %rs318, 1;
	st.shared.u8 	[%r3593], %rs319;
	// begin inline asm
	shr.b32 %r3510, %r3511, %r6011;
	// end inline asm
	and.b32  	%r3594, %r3495, %r3510;
	and.b32  	%r3595, %r3594, 3;
	shl.b32 	%r3596, %r3594, 8;
	and.b32  	%r3597, %r3596, -1024;
	add.s32 	%r3598, %r667, %r3597;
	add.s32 	%r3599, %r3598, %r3595;
	ld.shared.u8 	%rs320, [%r3599];
	add.s16 	%rs321, %rs320, 1;
	st.shared.u8 	[%r3599], %rs321;
	// begin inline asm
	shr.b32 %r3513, %r3514, %r6011;
	// end inline asm
	and.b32  	%r3600, %r3495, %r3513;
	and.b32  	%r3601, %r3600, 3;
	shl.b32 	%r3602, %r3600, 8;
	and.b32  	%r3603, %r3602, -1024;
	add.s32 	%r3604, %r667, %r3603;
	add.s32 	%r3605, %r3604, %r3601;
	ld.shared.u8 	%rs322, [%r3605];
	add.s16 	%rs323, %rs322, 1;
	st.shared.u8 	[%r3605], %rs323;
	// begin inline asm
	shr.b32 %r3516, %r3517, %r6011;
	// end inline asm
	and.b32  	%r3606, %r3495, %r3516;
	and.b32  	%r3607, %r3606, 3;
	shl.b32 	%r3608, %r3606, 8;
	and.b32  	%r3609, %r3608, -1024;
	add.s32 	%r3610, %r667, %r3609;
	add.s32 	%r3611, %r3610, %r3607;
	ld.shared.u8 	%rs324, [%r3611];
	add.s16 	%rs325, %rs324, 1;
	st.shared.u8 	[%r3611], %rs325;
	// begin inline asm
	shr.b32 %r3519, %r3520, %r6011;
	// end inline asm
	and.b32  	%r3612, %r3495, %r3519;
	and.b32  	%r3613, %r3612, 3;
	shl.b32 	%r3614, %r3612, 8;
	and.b32  	%r3615, %r3614, -1024;
	add.s32 	%r3616, %r667, %r3615;
	add.s32 	%r3617, %r3616, %r3613;
	ld.shared.u8 	%rs326, [%r3617];
	add.s16 	%rs327, %rs326, 1;
	st.shared.u8 	[%r3617], %rs327;
	// begin inline asm
	shr.b32 %r3522, %r3523, %r6011;
	// end inline asm
	and.b32  	%r3618, %r3495, %r3522;
	and.b32  	%r3619, %r3618, 3;
	shl.b32 	%r3620, %r3618, 8;
	and.b32  	%r3621, %r3620, -1024;
	add.s32 	%r3622, %r667, %r3621;
	add.s32 	%r3623, %r3622, %r3619;
	ld.shared.u8 	%rs328, [%r3623];
	add.s16 	%rs329, %rs328, 1;
	st.shared.u8 	[%r3623], %rs329;
	// begin inline asm
	shr.b32 %r3525, %r3526, %r6011;
	// end inline asm
	and.b32  	%r3624, %r3495, %r3525;
	and.b32  	%r3625, %r3624, 3;
	shl.b32 	%r3626, %r3624, 8;
	and.b32  	%r3627, %r3626, -1024;
	add.s32 	%r3628, %r667, %r3627;
	add.s32 	%r3629, %r3628, %r3625;
	ld.shared.u8 	%rs330, [%r3629];
	add.s16 	%rs331, %rs330, 1;
	st.shared.u8 	[%r3629], %rs331;
	// begin inline asm
	shr.b32 %r3528, %r3529, %r6011;
	// end inline asm
	and.b32  	%r3630, %r3495, %r3528;
	and.b32  	%r3631, %r3630, 3;
	shl.b32 	%r3632, %r3630, 8;
	and.b32  	%r3633, %r3632, -1024;
	add.s32 	%r3634, %r667, %r3633;
	add.s32 	%r3635, %r3634, %r3631;
	ld.shared.u8 	%rs332, [%r3635];
	add.s16 	%rs333, %rs332, 1;
	st.shared.u8 	[%r3635], %rs333;
	// begin inline asm
	shr.b32 %r3531, %r3532, %r6011;
	// end inline asm
	and.b32  	%r3636, %r3495, %r3531;
	and.b32  	%r3637, %r3636, 3;
	shl.b32 	%r3638, %r3636, 8;
	and.b32  	%r3639, %r3638, -1024;
	add.s32 	%r3640, %r667, %r3639;
	add.s32 	%r3641, %r3640, %r3637;
	ld.shared.u8 	%rs334, [%r3641];
	add.s16 	%rs335, %rs334, 1;
	st.shared.u8 	[%r3641], %rs335;
	// begin inline asm
	shr.b32 %r3534, %r3535, %r6011;
	// end inline asm
	and.b32  	%r3642, %r3495, %r3534;
	and.b32  	%r3643, %r3642, 3;
	shl.b32 	%r3644, %r3642, 8;
	and.b32  	%r3645, %r3644, -1024;
	add.s32 	%r3646, %r667, %r3645;
	add.s32 	%r3647, %r3646, %r3643;
	ld.shared.u8 	%rs336, [%r3647];
	add.s16 	%rs337, %rs336, 1;
	st.shared.u8 	[%r3647], %rs337;
	// begin inline asm
	shr.b32 %r3537, %r3538, %r6011;
	// end inline asm
	and.b32  	%r3648, %r3495, %r3537;
	and.b32  	%r3649, %r3648, 3;
	shl.b32 	%r3650, %r3648, 8;
	and.b32  	%r3651, %r3650, -1024;
	add.s32 	%r3652, %r667, %r3651;
	add.s32 	%r3653, %r3652, %r3649;
	ld.shared.u8 	%rs338, [%r3653];
	add.s16 	%rs339, %rs338, 1;
	st.shared.u8 	[%r3653], %rs339;
	// begin inline asm
	shr.b32 %r3540, %r3541, %r6011;
	// end inline asm
	and.b32  	%r3654, %r3495, %r3540;
	and.b32  	%r3655, %r3654, 3;
	shl.b32 	%r3656, %r3654, 8;
	and.b32  	%r3657, %r3656, -1024;
	add.s32 	%r3658, %r667, %r3657;
	add.s32 	%r3659, %r3658, %r3655;
	ld.shared.u8 	%rs340, [%r3659];
	add.s16 	%rs341, %rs340, 1;
	st.shared.u8 	[%r3659], %rs341;
	// begin inline asm
	shr.b32 %r3543, %r3544, %r6011;
	// end inline asm
	and.b32  	%r3660, %r3495, %r3543;
	and.b32  	%r3661, %r3660, 3;
	shl.b32 	%r3662, %r3660, 8;
	and.b32  	%r3663, %r3662, -1024;
	add.s32 	%r3664, %r667, %r3663;
	add.s32 	%r3665, %r3664, %r3661;
	ld.shared.u8 	%rs342, [%r3665];
	add.s16 	%rs343, %rs342, 1;
	st.shared.u8 	[%r3665], %rs343;
	// begin inline asm
	shr.b32 %r3546, %r3547, %r6011;
	// end inline asm
	and.b32  	%r3666, %r3495, %r3546;
	and.b32  	%r3667, %r3666, 3;
	shl.b32 	%r3668, %r3666, 8;
	and.b32  	%r3669, %r3668, -1024;
	add.s32 	%r3670, %r667, %r3669;
	add.s32 	%r3671, %r3670, %r3667;
	ld.shared.u8 	%rs344, [%r3671];
	add.s16 	%rs345, %rs344, 1;
	st.shared.u8 	[%r3671], %rs345;
	// begin inline asm
	shr.b32 %r3549, %r3550, %r6011;
	// end inline asm
	and.b32  	%r3672, %r3495, %r3549;
	and.b32  	%r3673, %r3672, 3;
	shl.b32 	%r3674, %r3672, 8;
	and.b32  	%r3675, %r3674, -1024;
	add.s32 	%r3676, %r667, %r3675;
	add.s32 	%r3677, %r3676, %r3673;
	ld.shared.u8 	%rs346, [%r3677];
	add.s16 	%rs347, %rs346, 1;
	st.shared.u8 	[%r3677], %rs347;
	// begin inline asm
	shr.b32 %r3552, %r3553, %r6011;
	// end inline asm
	and.b32  	%r3678, %r3495, %r3552;
	and.b32  	%r3679, %r3678, 3;
	shl.b32 	%r3680, %r3678, 8;
	and.b32  	%r3681, %r3680, -1024;
	add.s32 	%r3682, %r667, %r3681;
	add.s32 	%r3683, %r3682, %r3679;
	ld.shared.u8 	%rs348, [%r3683];
	add.s16 	%rs349, %rs348, 1;
	st.shared.u8 	[%r3683], %rs349;
	// begin inline asm
	shr.b32 %r3555, %r3556, %r6011;
	// end inline asm
	and.b32  	%r3684, %r3495, %r3555;
	and.b32  	%r3685, %r3684, 3;
	shl.b32 	%r3686, %r3684, 8;
	and.b32  	%r3687, %r3686, -1024;
	add.s32 	%r3688, %r667, %r3687;
	add.s32 	%r3689, %r3688, %r3685;
	ld.shared.u8 	%rs350, [%r3689];
	add.s16 	%rs351, %rs350, 1;
	st.shared.u8 	[%r3689], %rs351;
	// begin inline asm
	shr.b32 %r3558, %r3559, %r6011;
	// end inline asm
	and.b32  	%r3690, %r3495, %r3558;
	and.b32  	%r3691, %r3690, 3;
	shl.b32 	%r3692, %r3690, 8;
	and.b32  	%r3693, %r3692, -1024;
	add.s32 	%r3694, %r667, %r3693;
	add.s32 	%r3695, %r3694, %r3691;
	ld.shared.u8 	%rs352, [%r3695];
	add.s16 	%rs353, %rs352, 1;
	st.shared.u8 	[%r3695], %rs353;
	// begin inline asm
	shr.b32 %r3561, %r3562, %r6011;
	// end inline asm
	and.b32  	%r3696, %r3495, %r3561;
	and.b32  	%r3697, %r3696, 3;
	shl.b32 	%r3698, %r3696, 8;
	and.b32  	%r3699, %r3698, -1024;
	add.s32 	%r3700, %r667, %r3699;
	add.s32 	%r3701, %r3700, %r3697;
	ld.shared.u8 	%rs354, [%r3701];
	add.s16 	%rs355, %rs354, 1;
	st.shared.u8 	[%r3701], %rs355;
	add.s64 	%rd1735, %rd1735, 5888;
	sub.s64 	%rd1746, %rd2, %rd1735;
	setp.gt.s64 	%p166, %rd1746, 5887;
	@%p166 bra 	$L__BB12_583;
	bra.uni 	$L__BB12_352;

}
	// .globl	_ZN3cub18CUB_300001_SM_10006detail14segmented_sort30DeviceSegmentedSortKernelSmallILNS0_9SortOrderE0ENS2_10policy_hubIjNS0_8NullTypeEE9Policy860EjS6_PjS9_lEEvjjjPKjSB_PKT1_PSC_PKT2_PSG_T3_T4_
.visible .entry _ZN3cub18CUB_300001_SM_10006detail14segmented_sort30DeviceSegmentedSortKernelSmallILNS0_9SortOrderE0ENS2_10policy_hubIjNS0_8NullTypeEE9Policy860EjS6_PjS9_lEEvjjjPKjSB_PKT1_PSC_PKT2_PSG_T3_T4_(
	.param .u32 _ZN3cub18CUB_300001_SM_10006detail14segmented_sort30DeviceSegmentedSortKernelSmallILNS0_9SortOrderE0ENS2_10policy_hubIjNS0_8NullTypeEE9Policy860EjS6_PjS9_lEEvjjjPKjSB_PKT1_PSC_PKT2_PSG_T3_T4__param_0,
	.param .u32 _ZN3cub18CUB_300001_SM_10006detail14segmented_sort30DeviceSegmentedSortKernelSmallILNS0_9SortOrderE0ENS2_10policy_hubIjNS0_8NullTypeEE9Policy860EjS6_PjS9_lEEvjjjPKjSB_PKT1_PSC_PKT2_PSG_T3_T4__param_1,
	.param .u32 _ZN3cub18CUB_300001_SM_10006detail14segmented_sort30DeviceSegmentedSortKernelSmallILNS0_9SortOrderE0ENS2_10policy_hubIjNS0_8NullTypeEE9Policy860EjS6_PjS9_lEEvjjjPKjSB_PKT1_PSC_PKT2_PSG_T3_T4__param_2,
	.param .u64 .ptr .align 1 _ZN3cub18CUB_300001_SM_10006detail14segmented_sort30DeviceSegmentedSortKernelSmallILNS0_9SortOrderE0ENS2_10policy_hubIjNS0_8NullTypeEE9Policy860EjS6_PjS9_lEEvjjjPKjSB_PKT1_PSC_PKT2_PSG_T3_T4__param_3,
	.param .u64 .ptr .align 1 _ZN3cub18CUB_300001_SM_10006detail14segmented_sort30DeviceSegmentedSortKernelSmallILNS0_9SortOrderE0ENS2_10policy_hubIjNS0_8NullTypeEE9Policy860EjS6_PjS9_lEEvjjjPKjSB_PKT1_PSC_PKT2_PSG_T3_T4__param_4,
	.param .u64 .ptr .align 1 _ZN3cub18CUB_300001_SM_10006detail14segmented_sort30DeviceSegmentedSortKernelSmallILNS0_9SortOrderE0ENS2_10policy_hubIjNS0_8NullTypeEE9Policy860EjS6_PjS9_lEEvjjjPKjSB_PKT1_PSC_PKT2_PSG_T3_T4__param_5,
	.param .u64 .ptr .align 1 _ZN3cub18CUB_300001_SM_10006detail14segmented_sort30DeviceSegmentedSortKernelSmallILNS0_9SortOrderE0ENS2_10policy_hubIjNS0_8NullTypeEE9Policy860EjS6_PjS9_lEEvjjjPKjSB_PKT1_PSC_PKT2_PSG_T3_T4__param_6,
	.param .u64 .ptr .align 1 _ZN3cub18CUB_300001_SM_10006detail14segmented_sort30DeviceSegmentedSortKernelSmallILNS0_9SortOrderE0ENS2_10policy_hubIjNS0_8NullTypeEE9Policy860EjS6_PjS9_lEEvjjjPKjSB_PKT1_PSC_PKT2_PSG_T3_T4__param_7,
	.param .u64 .ptr .align 1 _ZN3cub18CUB_300001_SM_10006detail14segmented_sort30DeviceSegmentedSortKernelSmallILNS0_9SortOrderE0ENS2_10policy_hubIjNS0_8NullTypeEE9Policy860EjS6_PjS9_lEEvjjjPKjSB_PKT1_PSC_PKT2_PSG_T3_T4__param_8,
	.param .u64 .ptr .align 1 _ZN3cub18CUB_300001_SM_10006detail14segmented_sort30DeviceSegmentedSortKernelSmallILNS0_9SortOrderE0ENS2_10policy_hubIjNS0_8NullTypeEE9Policy860EjS6_PjS9_lEEvjjjPKjSB_PKT1_PSC_PKT2_PSG_T3_T4__param_9,
	.param .u64 .ptr .align 1 _ZN3cub18CUB_300001_SM_10006detail14segmented_sort30DeviceSegmentedSortKernelSmallILNS0_9SortOrderE0ENS2_10policy_hubIjNS0_8NullTypeEE9Policy860EjS6_PjS9_lEEvjjjPKjSB_PKT1_PSC_PKT2_PSG_T3_T4__param_10
)
.maxntid 256
{
	.reg .pred 	%p<199>;
	.reg .b32 	%r<653>;
	.reg .b64 	%rd<59>;
	// demoted variable
	.shared .align 4 .b8 _ZZN3cub18CUB_300001_SM_10006detail14segmented_sort30DeviceSegmentedSortKernelSmallILNS0_9SortOrderE0ENS2_10policy_hubIjNS0_8NullTypeEE9Policy860EjS6_PjS9_lEEvjjjPKjSB_PKT1_PSC_PKT2_PSG_T3_T4_E12temp_storage[9728];
	ld.param.u32 	%r263, [_ZN3cub18CUB_300001_SM_10006detail14segmented_sort30DeviceSegmentedSortKernelSmallILNS0_9SortOrderE0ENS2_10policy_hubIjNS0_8NullTypeEE9Policy860EjS6_PjS9_lEEvjjjPKjSB_PKT1_PSC_PKT2_PSG_T3_T4__param_0];
	ld.param.u32 	%r264, [_ZN3cub18CUB_300001_SM_10006detail14segmented_sort30DeviceSegmentedSortKernelSmallILNS0_9SortOrderE0ENS2_10policy_hubIjNS0_8NullTypeEE9Policy860EjS6_PjS9_lEEvjjjPKjSB_PKT1_PSC_PKT2_PSG_T3_T4__param_1];
	ld.param.u32 	%r265, [_ZN3cub18CUB_300001_SM_10006detail14segmented_sort30DeviceSegmentedSortKernelSmallILNS0_9SortOrderE0ENS2_10policy_hubIjNS0_8NullTypeEE9Policy860EjS6_PjS9_lEEvjjjPKjSB_PKT1_PSC_PKT2_PSG_T3_T4__param_2];
	ld.param.u64 	%rd13, [_ZN3cub18CUB_300001_SM_10006detail14segmented_sort30DeviceSegmentedSortKernelSmallILNS0_9SortOrderE0ENS2_10policy_hubIjNS0_8NullTypeEE9Policy860EjS6_PjS9_lEEvjjjPKjSB_PKT1_PSC_PKT2_PSG_T3_T4__param_3];
	ld.param.u64 	%rd14, [_ZN3cub18CUB_300001_SM_10006detail14segmented_sort30DeviceSegmentedSortKernelSmallILNS0_9SortOrderE0ENS2_10policy_hubIjNS0_8NullTypeEE9Policy860EjS6_PjS9_lEEvjjjPKjSB_PKT1_PSC_PKT2_PSG_T3_T4__param_4];
	ld.param.u64 	%rd15, [_ZN3cub18CUB_300001_SM_10006detail14segmented_sort30DeviceSegmentedSortKernelSmallILNS0_9SortOrderE0ENS2_10policy_hubIjNS0_8NullTypeEE9Policy860EjS6_PjS9_lEEvjjjPKjSB_PKT1_PSC_PKT2_PSG_T3_T4__param_5];
	ld.param.u64 	%rd16, [_ZN3cub18CUB_300001_SM_10006detail14segmented_sort30DeviceSegmentedSortKernelSmallILNS0_9SortOrderE0ENS2_10policy_hubIjNS0_8NullTypeEE9Policy860EjS6_PjS9_lEEvjjjPKjSB_PKT1_PSC_PKT2_PSG_T3_T4__param_6];
	ld.param.u64 	%rd17, [_ZN3cub18CUB_300001_SM_10006detail14segmented_sort30DeviceSegmentedSortKernelSmallILNS0_9SortOrderE0ENS2_10policy_hubIjNS0_8NullTypeEE9Policy860EjS6_PjS9_lEEvjjjPKjSB_PKT1_PSC_PKT2_PSG_T3_T4__param_9];
	ld.param.u64 	%rd18, [_ZN3cub18CUB_300001_SM_10006detail14segmented_sort30DeviceSegmentedSortKernelSmallILNS0_9SortOrderE0ENS2_10policy_hubIjNS0_8NullTypeEE9Policy860EjS6_PjS9_lEEvjjjPKjSB_PKT1_PSC_PKT2_PSG_T3_T4__param_10];
	cvta.to.global.u64 	%rd1, %rd18;
	cvta.to.global.u64 	%rd2, %rd17;
	cvta.to.global.u64 	%rd3, %rd16;
	cvta.to.global.u64 	%rd4, %rd15;
	mov.u32 	%r1, %tid.x;
	mov.u32 	%r2, %ctaid.x;
	setp.ge.u32 	%p29, %r2, %r265;
	@%p29 bra 	$L__BB13_76;
	shr.u32 	%r3, %r1, 4;
	shl.b32 	%r440, %r2, 4;
	or.b32  	%r4, %r440, %r3;
	setp.ge.u32 	%p115, %r4, %r264;
	@%p115 bra 	$L__BB13_165;
	cvta.to.global.u64 	%rd40, %rd14;
	mul.wide.u32 	%rd41, %r4, 4;
	add.s64 	%rd42, %rd40, %rd41;
	ld.global.u32 	%r442, [%rd42];
	mul.wide.u32 	%rd43, %r442, 4;
	add.s64 	%rd44, %rd2, %rd43;
	ld.global.u32 	%r443, [%rd44];
	add.s64 	%rd45, %rd1, %rd43;
	ld.global.u32 	%r444, [%rd45];
	sub.s32 	%r5, %r444, %r443;
	mul.wide.u32 	%rd46, %r443, 4;
	add.s64 	%rd5, %rd15, %rd46;
	add.s64 	%rd6, %rd3, %rd46;
	// begin inline asm
	mov.u32 %r441, %laneid;
	// end inline asm
	and.b32  	%r6, %r441, 15;
	and.b32  	%r445, %r441, -16;
	mov.b32 	%r446, 65535;
	shl.b32 	%r7, %r446, %r445;
	setp.gt.s32 	%p116, %r5, 2;
	@%p116 bra 	$L__BB13_11;
	setp.eq.s32 	%p178, %r5, 2;
	@%p178 bra 	$L__BB13_7;
	setp.ne.s32 	%p179, %r5, 1;
	@%p179 bra 	$L__BB13_165;
	setp.ne.s32 	%p182, %r6, 0;
	setp.eq.s64 	%p183, %rd4, %rd3;
	or.pred  	%p184, %p183, %p182;
	@%p184 bra 	$L__BB13_165;
	// begin inline asm
	ld.global.nc.u32 %r579, [%rd5];
	// end inline asm
	st.global.u32 	[%rd6], %r579;
	bra.uni 	$L__BB13_165;
$L__BB13_7:
	setp.ne.s32 	%p180, %r6, 0;
	@%p180 bra 	$L__BB13_165;
	// begin inline asm
	ld.global.nc.u32 %r577, [%rd5];
	// end inline asm
	add.s64 	%rd57, %rd5, 4;
	// begin inline asm
	ld.global.nc.u32 %r578, [%rd57];
	// end inline asm
	setp.gt.u32 	%p181, %r577, %r578;
	@%p181 bra 	$L__BB13_10;
	st.global.u32 	[%rd6], %r577;
	st.global.u32 	[%rd6+4], %r578;
	bra.uni 	$L__BB13_165;
$L__BB13_10:
	st.global.u32 	[%rd6], %r578;
	st.global.u32 	[%rd6+4], %r577;
	bra.uni 	$L__BB13_165;
$L__BB13_11:
	setp.ge.u32 	%p117, %r6, %r5;
	mul.wide.u32 	%rd47, %r6, 4;
	add.s64 	%rd7, %rd5, %rd47;
	mov.b32 	%r580, -1;
	@%p117 bra 	$L__BB13_13;
	// begin inline asm
	ld.global.nc.u32 %r580, [%rd7];
	// end inline asm
$L__BB13_13:
	or.b32  	%r450, %r6, 16;
	setp.ge.u32 	%p118, %r450, %r5;
	mov.b32 	%r581, -1;
	@%p118 bra 	$L__BB13_15;
	add.s64 	%rd49, %rd7, 64;
	// begin inline asm
	ld.global.nc.u32 %r581, [%rd49];
	// end inline asm
$L__BB13_15:
	or.b32  	%r453, %r6, 32;
	setp.ge.u32 	%p119, %r453, %r5;
	mov.b32 	%r582, -1;
	@%p119 bra 	$L__BB13_17;
	add.s64 	%rd50, %rd7, 128;
	// begin inline asm
	ld.global.nc.u32 %r582, [%rd50];
	// end inline asm
$L__BB13_17:
	or.b32  	%r456, %r6, 48;
	setp.ge.u32 	%p120, %r456, %r5;
	mov.b32 	%r583, -1;
	@%p120 bra 	$L__BB13_19;
	add.s64 	%rd51, %rd7, 192;
	// begin inline asm
	ld.global.nc.u32 %r583, [%rd51];
	// end inline asm
$L__BB13_19:
	or.b32  	%r459, %r6, 64;
	setp.ge.u32 	%p121, %r459, %r5;
	mov.b32 	%r584, -1;
	@%p121 bra 	$L__BB13_21;
	add.s64 	%rd52, %rd7, 256;
	// begin inline asm
	ld.global.nc.u32 %r584, [%rd52];
	// end inline asm
$L__BB13_21:
	or.b32  	%r462, %r6, 80;
	setp.ge.u32 	%p122, %r462, %r5;
	mov.b32 	%r585, -1;
	@%p122 bra 	$L__BB13_23;
	add.s64 	%rd53, %rd7, 320;
	// begin inline asm
	ld.global.nc.u32 %r585, [%rd53];
	// end inline asm
$L__BB13_23:
	or.b32  	%r465, %r6, 96;
	setp.ge.u32 	%p123, %r465, %r5;
	mov.b32 	%r586, -1;
	@%p123 bra 	$L__BB13_25;
	add.s64 	%rd54, %rd7, 384;
	// begin inline asm
	ld.global.nc.u32 %r586, [%rd54];
	// end inline asm
$L__BB13_25:
	mov.u32 	%r467, _ZZN3cub18CUB_300001_SM_10006detail14segmented_sort30DeviceSegmentedSortKernelSmallILNS0_9SortOrderE0ENS2_10policy_hubIjNS0_8NullTypeEE9Policy860EjS6_PjS9_lEEvjjjPKjSB_PKT1_PSC_PKT2_PSG_T3_T4_E12temp_storage;
	mad.lo.s32 	%r24, %r3, 452, %r467;
	shl.b32 	%r468, %r6, 2;
	add.s32 	%r469, %r24, %r468;
	st.shared.u32 	[%r469], %r580;
	st.shared.u32 	[%r469+64], %r581;
	st.shared.u32 	[%r469+128], %r582;
	st.shared.u32 	[%r469+192], %r583;
	st.shared.u32 	[%r469+256], %r584;
	st.shared.u32 	[%r469+320], %r585;
	st.shared.u32 	[%r469+384], %r586;
	bar.warp.sync 	%r7;
	mul.lo.s32 	%r25, %r6, 7;
	mad.lo.s32 	%r26, %r6, 24, %r469;
	ld.shared.u32 	%r600, [%r26];
	add.s32 	%r28, %r25, 1;
	ld.shared.u32 	%r470, [%r26+4];
	add.s32 	%r29, %r25, 2;
	ld.shared.u32 	%r471, [%r26+8];
	add.s32 	%r30, %r25, 3;
	ld.shared.u32 	%r472, [%r26+12];
	add.s32 	%r31, %r25, 4;
	ld.shared.u32 	%r473, [%r26+16];
	add.s32 	%r32, %r25, 5;
	ld.shared.u32 	%r474, [%r26+20];
	add.s32 	%r33, %r25, 6;
	ld.shared.u32 	%r475, [%r26+24];
	bar.warp.sync 	%r7;
	setp.lt.u32 	%p124, %r28, %r5;
	selp.b32 	%r599, %r470, -1, %p124;
	setp.lt.u32 	%p125, %r29, %r5;
	selp.b32 	%r598, %r471, -1, %p125;
	setp.lt.u32 	%p126, %r30, %r5;
	selp.b32 	%r597, %r472, -1, %p126;
	setp.lt.u32 	%p127, %r31, %r5;
	selp.b32 	%r596, %r473, -1, %p127;
	setp.lt.u32 	%p128, %r32, %r5;
	selp.b32 	%r595, %r474, -1, %p128;
	setp.lt.u32 	%p129, %r33, %r5;
	selp.b32 	%r594, %r475, -1, %p129;
	setp.ge.u32 	%p130, %r25, %r5;
	@%p130 bra 	$L__BB13_27;
	max.u32 	%r476, %r599, %r600;
	min.u32 	%r477, %r599, %r600;
	max.u32 	%r478, %r597, %r598;
	min.u32 	%r479, %r597, %r598;
	max.u32 	%r480, %r595, %r596;
	min.u32 	%r481, %r595, %r596;
	max.u32 	%r482, %r479, %r476;
	min.u32 	%r483, %r479, %r476;
	max.u32 	%r484, %r481, %r478;
	min.u32 	%r485, %r481, %r478;
	max.u32 	%r486, %r594, %r480;
	min.u32 	%r487, %r594, %r480;
	setp.lt.u32 	%p131, %r479, %r477;
	selp.b32 	%r488, %r477, %r483, %p131;
	selp.b32 	%r489, %r483, %r477, %p131;
	max.u32 	%r490, %r485, %r482;
	min.u32 	%r491, %r485, %r482;
	max.u32 	%r492, %r487, %r484;
	min.u32 	%r493, %r487, %r484;
	max.u32 	%r494, %r491, %r488;
	min.u32 	%r495, %r491, %r488;
	max.u32 	%r496, %r493, %r490;
	min.u32 	%r497, %r493, %r490;
	setp.gt.u32 	%p132, %r484, %r486;
	selp.b32 	%r498, %r492, %r486, %p132;
	selp.b32 	%r499, %r486, %r492, %p132;
	max.u32 	%r500, %r495, %r489;
	min.u32 	%r501, %r495, %r489;
	max.u32 	%r502, %r497, %r494;
	min.u32 	%r503, %r497, %r494;
	max.u32 	%r504, %r499, %r496;
	min.u32 	%r505, %r499, %r496;
	max.u32 	%r506, %r503, %r500;
	min.u32 	%r507, %r503, %r500;
	max.u32 	%r508, %r505, %r502;
	min.u32 	%r509, %r505, %r502;
	max.u32 	%r594, %r498, %r504;
	min.u32 	%r510, %r498, %r504;
	setp.lt.u32 	%p133, %r503, %r501;
	selp.b32 	%r599, %r501, %r507, %p133;
	selp.b32 	%r600, %r507, %r501, %p133;
	max.u32 	%r597, %r509, %r506;
	min.u32 	%r598, %r509, %r506;
	max.u32 	%r595, %r510, %r508;
	min.u32 	%r596, %r510, %r508;
$L__BB13_27:
	mov.b32 	%r601, 2;
$L__BB13_28:
	bar.warp.sync 	%r7;
	add.s32 	%r512, %r601, -1;
	shr.u32 	%r513, %r601, 1;
	st.shared.u32 	[%r26], %r600;
	st.shared.u32 	[%r26+4], %r599;
	st.shared.u32 	[%r26+8], %r598;
	st.shared.u32 	[%r26+12], %r597;
	st.shared.u32 	[%r26+16], %r596;
	st.shared.u32 	[%r26+20], %r595;
	st.shared.u32 	[%r26+24], %r594;
	bar.warp.sync 	%r7;
	neg.s32 	%r514, %r601;
	and.b32  	%r515, %r6, %r514;
	mul.lo.s32 	%r516, %r515, 7;
	mul.lo.s32 	%r517, %r513, 7;
	and.b32  	%r518, %r512, %r6;
	mul.lo.s32 	%r519, %r518, 7;
	min.s32 	%r62, %r519, %r5;
	min.s32 	%r63, %r516, %r5;
	add.s32 	%r520, %r63, %r517;
	min.s32 	%r64, %r520, %r5;
	add.s32 	%r521, %r64, %r517;
	min.s32 	%r65, %r521, %r5;
	sub.s32 	%r522, %r64, %r63;
	sub.s32 	%r523, %r65, %r64;
	setp.lt.s32 	%p134, %r62, %r523;
	sub.s32 	%r524, %r62, %r523;
	selp.b32 	%r604, 0, %r524, %p134;
	min.s32 	%r602, %r522, %r62;
	setp.ge.s32 	%p135, %r604, %r602;
	@%p135 bra 	$L__BB13_31;
	add.s32 	%r68, %r64, %r62;
$L__BB13_30:
	sub.s32 	%r525, %r602, %r604;
	shr.u32 	%r526, %r525, 31;
	add.s32 	%r527, %r525, %r526;
	shr.s32 	%r528, %r527, 1;
	add.s32 	%r529, %r528, %r604;
	add.s32 	%r530, %r529, %r63;
	shl.b32 	%r531, %r530, 2;
	add.s32 	%r532, %r24, %r531;
	ld.shared.u32 	%r533, [%r532];
	not.b32 	%r534, %r529;
	add.s32 	%r535, %r68, %r534;
	shl.b32 	%r536, %r535, 2;
	add.s32 	%r537, %r24, %r536;
	ld.shared.u32 	%r538, [%r537];
	setp.lt.u32 	%p136, %r538, %r533;
	add.s32 	%r539, %r529, 1;
	selp.b32 	%r604, %r604, %r539, %p136;
	selp.b32 	%r602, %r529, %r602, %p136;
	setp.lt.s32 	%p137, %r604, %r602;
	@%p137 bra 	$L__BB13_30;
$L__BB13_31:
	add.s32 	%r74, %r604, %r63;
	add.s32 	%r540, %r64, %r62;
	sub.s32 	%r75, %r540, %r604;
	shl.b32 	%r541, %r74, 2;
	add.s32 	%r76, %r24, %r541;
	ld.shared.u32 	%r607, [%r76];
	shl.b32 	%r542, %r75, 2;
	add.s32 	%r78, %r24, %r542;
	ld.shared.u32 	%r606, [%r78];
	setp.ge.s32 	%p139, %r75, %r65;
	mov.pred 	%p185, 0;
	@%p139 bra 	$L__BB13_33;
	setp.ge.s32 	%p140, %r74, %r64;
	setp.lt.u32 	%p141, %r606, %r607;
	or.pred  	%p185, %p140, %p141;
$L__BB13_33:
	selp.b32 	%r600, %r606, %r607, %p185;
	selp.u32 	%r543, 1, 0, %p185;
	add.s32 	%r81, %r75, %r543;
	not.pred 	%p142, %p185;
	selp.u32 	%r544, 1, 0, %p142;
	add.s32 	%r82, %r74, %r544;
	@%p142 bra 	$L__BB13_35;
	ld.shared.u32 	%r606, [%r78+4];
	bra.uni 	$L__BB13_36;
$L__BB13_35:
	ld.shared.u32 	%r607, [%r76+4];
$L__BB13_36:
	setp.ge.s32 	%p144, %r81, %r65;
	mov.pred 	%p186, 0;
	@%p144 bra 	$L__BB13_38;
	setp.ge.s32 	%p145, %r82, %r64;
	setp.lt.u32 	%p146, %r606, %r607;
	or.pred  	%p186, %p145, %p146;
$L__BB13_38:
	selp.b32 	%r599, %r606, %r607, %p186;
	selp.u32 	%r545, 1, 0, %p186;
	add.s32 	%r88, %r81, %r545;
	not.pred 	%p147, %p186;
	selp.u32 	%r546, 1, 0, %p147;
	add.s32 	%r89, %r82, %r546;
	@%p186 bra 	$L__BB13_40;
	shl.b32 	%r547, %r89, 2;
	add.s32 	%r548, %r24, %r547;
	ld.shared.u32 	%r607, [%r548];
	bra.uni 	$L__BB13_41;
$L__BB13_40:
	shl.b32 	%r549, %r88, 2;
	add.s32 	%r550, %r24, %r549;
	ld.shared.u32 	%r606, [%r550];
$L__BB13_41:
	setp.ge.s32 	%p149, %r88, %r65;
	mov.pred 	%p187, 0;
	@%p149 bra 	$L__BB13_43;
	setp.ge.s32 	%p150, %r89, %r64;
	setp.lt.u32 	%p151, %r606, %r607;
	or.pred  	%p187, %p150, %p151;
$L__BB13_43:
	selp.b32 	%r598, %r606, %r607, %p187;
	selp.u32 	%r551, 1, 0, %p187;
	add.s32 	%r95, %r88, %r551;
	not.pred 	%p152, %p187;
	selp.u32 	%r552, 1, 0, %p152;
	add.s32 	%r96, %r89, %r552;
	@%p187 bra 	$L__BB13_45;
	shl.b32 	%r553, %r96, 2;
	add.s32 	%r554, %r24, %r553;
	ld.shared.u32 	%r607, [%r554];
	bra.uni 	$L__BB13_46;
$L__BB13_45:
	shl.b32 	%r555, %r95, 2;
	add.s32 	%r556, %r24, %r555;
	ld.shared.u32 	%r606, [%r556];
$L__BB13_46:
	setp.ge.s32 	%p154, %r95, %r65;
	mov.pred 	%p188, 0;
	@%p154 bra 	$L__BB13_48;
	setp.ge.s32 	%p155, %r96, %r64;
	setp.lt.u32 	%p156, %r606, %r607;
	or.pred  	%p188, %p155, %p156;
$L__BB13_48:
	selp.b32 	%r597, %r606, %r607, %p188;
	selp.u32 	%r557, 1, 0, %p188;
	add.s32 	%r102, %r95, %r557;
	not.pred 	%p157, %p188;
	selp.u32 	%r558, 1, 0, %p157;
	add.s32 	%r103, %r96, %r558;
	@%p188 bra 	$L__BB13_50;
	shl.b32 	%r559, %r103, 2;
	add.s32 	%r560, %r24, %r559;
	ld.shared.u32 	%r607, [%r560];
	bra.uni 	$L__BB13_51;
$L__BB13_50:
	shl.b32 	%r561, %r102, 2;
	add.s32 	%r562, %r24, %r561;
	ld.shared.u32 	%r606, [%r562];
$L__BB13_51:
	setp.ge.s32 	%p159, %r102, %r65;
	mov.pred 	%p189, 0;
	@%p159 bra 	$L__BB13_53;
	setp.ge.s32 	%p160, %r103, %r64;
	setp.lt.u32 	%p161, %r606, %r607;
	or.pred  	%p189, %p160, %p161;
$L__BB13_53:
	selp.b32 	%r596, %r606, %r607, %p189;
	selp.u32 	%r563, 1, 0, %p189;
	add.s32 	%r109, %r102, %r563;
	not.pred 	%p162, %p189;
	selp.u32 	%r564, 1, 0, %p162;
	add.s32 	%r110, %r103, %r564;
	@%p189 bra 	$L__BB13_55;
	shl.b32 	%r565, %r110, 2;
	add.s32 	%r566, %r24, %r565;
	ld.shared.u32 	%r607, [%r566];
	bra.uni 	$L__BB13_56;
$L__BB13_55:
	shl.b32 	%r567, %r109, 2;
	add.s32 	%r568, %r24, %r567;
	ld.shared.u32 	%r606, [%r568];
$L__BB13_56:
	setp.ge.s32 	%p164, %r109, %r65;
	mov.pred 	%p190, 0;
	@%p164 bra 	$L__BB13_58;
	setp.ge.s32 	%p165, %r110, %r64;
	setp.lt.u32 	%p166, %r606, %r607;
	or.pred  	%p190, %p165, %p166;
$L__BB13_58:
	selp.b32 	%r595, %r606, %r607, %p190;
	selp.u32 	%r569, 1, 0, %p190;
	add.s32 	%r116, %r109, %r569;
	not.pred 	%p167, %p190;
	selp.u32 	%r570, 1, 0, %p167;
	add.s32 	%r117, %r110, %r570;
	@%p190 bra 	$L__BB13_60;
	shl.b32 	%r571, %r117, 2;
	add.s32 	%r572, %r24, %r571;
	ld.shared.u32 	%r607, [%r572];
	bra.uni 	$L__BB13_61;
$L__BB13_60:
	shl.b32 	%r573, %r116, 2;
	add.s32 	%r574, %r24, %r573;
	ld.shared.u32 	%r606, [%r574];
$L__BB13_61:
	setp.lt.s32 	%p168, %r116, %r65;
	setp.lt.s32 	%p169, %r117, %r64;
	min.u32 	%r575, %r606, %r607;
	selp.b32 	%r576, %r575, %r606, %p169;
	selp.b32 	%r594, %r576, %r607, %p168;
	shl.b32 	%r123, %r601, 1;
	setp.lt.u32 	%p170, %r601, 9;
	mov.u32 	%r601, %r123;
	@%p170 bra 	$L__BB13_28;
	bar.warp.sync 	%r7;
	setp.ge.s32 	%p171, %r25, %r5;
	mul.wide.u32 	%rd55, %r25, 4;
	add.s64 	%rd8, %rd6, %rd55;
	@%p171 bra 	$L__BB13_64;
	st.global.u32 	[%rd8], %r600;
$L__BB13_64:
	setp.ge.s32 	%p172, %r28, %r5;
	@%p172 bra 	$L__BB13_66;
	st.global.u32 	[%rd8+4], %r599;
$L__BB13_66:
	setp.ge.s32 	%p173, %r29, %r5;
	@%p173 bra 	$L__BB13_68;
	st.global.u32 	[%rd8+8], %r598;
$L__BB13_68:
	setp.ge.s32 	%p174, %r30, %r5;
	@%p174 bra 	$L__BB13_70;
	st.global.u32 	[%rd8+12], %r597;
$L__BB13_70:
	setp.ge.s32 	%p175, %r31, %r5;
	@%p175 bra 	$L__BB13_72;
	st.global.u32 	[%rd8+16], %r596;
$L__BB13_72:
	setp.ge.s32 	%p176, %r32, %r5;
	@%p176 bra 	$L__BB13_74;
	st.global.u32 	[%rd8+20], %r595;
$L__BB13_74:
	setp.ge.s32 	%p177, %r33, %r5;
	@%p177 bra 	$L__BB13_165;
	st.global.u32 	[%rd8+24], %r594;
	bra.uni 	$L__BB13_165;
$L__BB13_76:
	shr.u32 	%r124, %r1, 1;
	sub.s32 	%r266, %r2, %r265;
	shl.b32 	%r267, %r266, 7;
	or.b32  	%r125, %r267, %r124;
	setp.ge.u32 	%p30, %r125, %r263;
	@%p30 bra 	$L__BB13_165;
	cvta.to.global.u64 	%rd19, %rd13;
	mul.wide.u32 	%rd20, %r125, 4;
	add.s64 	%rd21, %rd19, %rd20;
	ld.global.u32 	%r269, [%rd21];
	mul.wide.u32 	%rd22, %r269, 4;
	add.s64 	%rd23, %rd2, %rd22;
	ld.global.u32 	%r270, [%rd23];
	add.s64 	%rd24, %rd1, %rd22;
	ld.global.u32 	%r271, [%rd24];
	sub.s32 	%r126, %r271, %r270;
	mul.wide.u32 	%rd25, %r270, 4;
	add.s64 	%rd9, %rd15, %rd25;
	add.s64 	%rd10, %rd3, %rd25;
	// begin inline asm
	mov.u32 %r268, %laneid;
	// end inline asm
	and.b32  	%r127, %r268, 1;
	and.b32  	%r272, %r268, -2;
	mov.b32 	%r273, 3;
	shl.b32 	%r128, %r273, %r272;
	setp.gt.s32 	%p31, %r126, 2;
	@%p31 bra 	$L__BB13_86;
	setp.eq.s32 	%p108, %r126, 2;
	@%p108 bra 	$L__BB13_82;
	setp.ne.s32 	%p109, %r126, 1;
	@%p109 bra 	$L__BB13_165;
	setp.ne.s32 	%p112, %r127, 0;
	setp.eq.s64 	%p113, %rd4, %rd3;
	or.pred  	%p114, %p113, %p112;
	@%p114 bra 	$L__BB13_165;
	// begin inline asm
	ld.global.nc.u32 %r439, [%rd9];
	// end inline asm
	st.global.u32 	[%rd10], %r439;
	bra.uni 	$L__BB13_165;
$L__BB13_82:
	setp.ne.s32 	%p110, %r127, 0;
	@%p110 bra 	$L__BB13_165;
	// begin inline asm
	ld.global.nc.u32 %r437, [%rd9];
	// end inline asm
	add.s64 	%rd38, %rd9, 4;
	// begin inline asm
	ld.global.nc.u32 %r438, [%rd38];
	// end inline asm
	setp.gt.u32 	%p111, %r437, %r438;
	@%p111 bra 	$L__BB13_85;
	st.global.u32 	[%rd10], %r437;
	st.global.u32 	[%rd10+4], %r438;
	bra.uni 	$L__BB13_165;
$L__BB13_85:
	st.global.u32 	[%rd10], %r438;
	st.global.u32 	[%rd10+4], %r437;
	bra.uni 	$L__BB13_165;
$L__BB13_86:
	mul.wide.u32 	%rd27, %r127, 4;
	add.s64 	%rd26, %rd9, %rd27;
	// begin inline asm
	ld.global.nc.u32 %r274, [%rd26];
	// end inline asm
	or.b32  	%r132, %r127, 2;
	setp.ge.u32 	%p32, %r132, %r126;
	mov.b32 	%r617, -1;
	@%p32 bra 	$L__BB13_88;
	add.s64 	%rd28, %rd26, 8;
	// begin inline asm
	ld.global.nc.u32 %r617, [%rd28];
	// end inline asm
$L__BB13_88:
	or.b32  	%r135, %r127, 4;
	setp.ge.u32 	%p33, %r135, %r126;
	mov.b32 	%r618, -1;
	@%p33 bra 	$L__BB13_90;
	add.s64 	%rd29, %rd26, 16;
	// begin inline asm
	ld.global.nc.u32 %r618, [%rd29];
	// end inline asm
$L__BB13_90:
	or.b32  	%r138, %r127, 6;
	setp.ge.u32 	%p34, %r138, %r126;
	mov.b32 	%r619, -1;
	@%p34 bra 	$L__BB13_92;
	add.s64 	%rd30, %rd26, 24;
	// begin inline asm
	ld.global.nc.u32 %r619, [%rd30];
	// end inline asm
$L__BB13_92:
	or.b32  	%r141, %r127, 8;
	setp.ge.u32 	%p35, %r141, %r126;
	mov.b32 	%r620, -1;
	@%p35 bra 	$L__BB13_94;
	add.s64 	%rd31, %rd26, 32;
	// begin inline asm
	ld.global.nc.u32 %r620, [%rd31];
	// end inline asm
$L__BB13_94:
	or.b32  	%r284, %r127, 10;
	setp.ge.u32 	%p36, %r284, %r126;
	mov.b32 	%r621, -1;
	@%p36 bra 	$L__BB13_96;
	add.s64 	%rd32, %rd26, 40;
	// begin inline asm
	ld.global.nc.u32 %r621, [%rd32];
	// end inline asm
$L__BB13_96:
	or.b32  	%r287, %r127, 12;
	setp.ge.u32 	%p37, %r287, %r126;
	mov.b32 	%r622, -1;
	@%p37 bra 	$L__BB13_98;
	add.s64 	%rd33, %rd26, 48;
	// begin inline asm
	ld.global.nc.u32 %r622, [%rd33];
	// end inline asm
$L__BB13_98:
	or.b32  	%r290, %r127, 14;
	setp.ge.u32 	%p38, %r290, %r126;
	mov.b32 	%r623, -1;
	@%p38 bra 	$L__BB13_100;
	add.s64 	%rd34, %rd26, 56;
	// begin inline asm
	ld.global.nc.u32 %r623, [%rd34];
	// end inline asm
$L__BB13_100:
	or.b32  	%r293, %r127, 16;
	setp.ge.u32 	%p39, %r293, %r126;
	mov.b32 	%r624, -1;
	@%p39 bra 	$L__BB13_102;
	add.s64 	%rd35, %rd26, 64;
	// begin inline asm
	ld.global.nc.u32 %r624, [%rd35];
	// end inline asm
$L__BB13_102:
	mov.u32 	%r295, _ZZN3cub18CUB_300001_SM_10006detail14segmented_sort30DeviceSegmentedSortKernelSmallILNS0_9SortOrderE0ENS2_10policy_hubIjNS0_8NullTypeEE9Policy860EjS6_PjS9_lEEvjjjPKjSB_PKT1_PSC_PKT2_PSG_T3_T4_E12temp_storage;
	mad.lo.s32 	%r152, %r124, 76, %r295;
	shl.b32 	%r296, %r127, 2;
	add.s32 	%r297, %r152, %r296;
	st.shared.u32 	[%r297], %r274;
	st.shared.u32 	[%r297+8], %r617;
	st.shared.u32 	[%r297+16], %r618;
	st.shared.u32 	[%r297+24], %r619;
	st.shared.u32 	[%r297+32], %r620;
	st.shared.u32 	[%r297+40], %r621;
	st.shared.u32 	[%r297+48], %r622;
	st.shared.u32 	[%r297+56], %r623;
	st.shared.u32 	[%r297+64], %r624;
	bar.warp.sync 	%r128;
	mul.lo.s32 	%r153, %r127, 9;
	shl.b32 	%r298, %r127, 5;
	add.s32 	%r154, %r297, %r298;
	ld.shared.u32 	%r633, [%r154];
	add.s32 	%r156, %r153, 1;
	ld.shared.u32 	%r299, [%r154+4];
	shl.b32 	%r300, %r127, 3;
	or.b32  	%r157, %r132, %r300;
	ld.shared.u32 	%r301, [%r154+8];
	add.s32 	%r158, %r157, 1;
	ld.shared.u32 	%r302, [%r154+12];
	or.b32  	%r159, %r135, %r300;
	ld.shared.u32 	%r303, [%r154+16];
	add.s32 	%r160, %r159, 1;
	ld.shared.u32 	%r304, [%r154+20];
	or.b32  	%r161, %r138, %r300;
	ld.shared.u32 	%r305, [%r154+24];
	add.s32 	%r162, %r161, 1;
	ld.shared.u32 	%r306, [%r154+28];
	add.s32 	%r163, %r141, %r300;
	ld.shared.u32 	%r307, [%r154+32];
	bar.warp.sync 	%r128;
	setp.lt.u32 	%p40, %r156, %r126;
	selp.b32 	%r632, %r299, -1, %p40;
	setp.lt.u32 	%p41, %r157, %r126;
	selp.b32 	%r631, %r301, -1, %p41;
	setp.lt.u32 	%p42, %r158, %r126;
	selp.b32 	%r630, %r302, -1, %p42;
	setp.lt.u32 	%p43, %r159, %r126;
	selp.b32 	%r629, %r303, -1, %p43;
	setp.lt.u32 	%p44, %r160, %r126;
	selp.b32 	%r628, %r304, -1, %p44;
	setp.lt.u32 	%p45, %r161, %r126;
	selp.b32 	%r627, %r305, -1, %p45;
	setp.lt.u32 	%p46, %r162, %r126;
	selp.b32 	%r626, %r306, -1, %p46;
	setp.lt.u32 	%p47, %r163, %r126;
	selp.b32 	%r625, %r307, -1, %p47;
	setp.ge.u32 	%p48, %r153, %r126;
	@%p48 bra 	$L__BB13_104;
	max.u32 	%r308, %r632, %r633;
	min.u32 	%r309, %r632, %r633;
	max.u32 	%r310, %r630, %r631;
	min.u32 	%r311, %r630, %r631;
	max.u32 	%r312, %r628, %r629;
	min.u32 	%r313, %r628, %r629;
	max.u32 	%r314, %r626, %r627;
	min.u32 	%r315, %r626, %r627;
	max.u32 	%r316, %r311, %r308;
	min.u32 	%r317, %r311, %r308;
	max.u32 	%r318, %r313, %r310;
	min.u32 	%r319, %r313, %r310;
	max.u32 	%r320, %r315, %r312;
	min.u32 	%r321, %r315, %r312;
	max.u32 	%r322, %r625, %r314;
	min.u32 	%r323, %r625, %r314;
	setp.lt.u32 	%p49, %r311, %r309;
	selp.b32 	%r324, %r309, %r317, %p49;
	selp.b32 	%r325, %r317, %r309, %p49;
	max.u32 	%r326, %r319, %r316;
	min.u32 	%r327, %r319, %r316;
	max.u32 	%r328, %r321, %r318;
	min.u32 	%r329, %r321, %r318;
	max.u32 	%r330, %r323, %r320;
	min.u32 	%r331, %r323, %r320;
	max.u32 	%r332, %r327, %r324;
	min.u32 	%r333, %r327, %r324;
	max.u32 	%r334, %r329, %r326;
	min.u32 	%r335, %r329, %r326;
	max.u32 	%r336, %r331, %r328;
	min.u32 	%r337, %r331, %r328;
	setp.gt.u32 	%p50, %r320, %r322;
	selp.b32 	%r338, %r330, %r322, %p50;
	selp.b32 	%r339, %r322, %r330, %p50;
	max.u32 	%r340, %r333, %r325;
	min.u32 	%r341, %r333, %r325;
	max.u32 	%r342, %r335, %r332;
	min.u32 	%r343, %r335, %r332;
	max.u32 	%r344, %r337, %r334;
	min.u32 	%r345, %r337, %r334;
	max.u32 	%r346, %r339, %r336;
	min.u32 	%r347, %r339, %r336;
	max.u32 	%r348, %r343, %r340;
	min.u32 	%r349, %r343, %r340;
	max.u32 	%r350, %r345, %r342;
	min.u32 	%r351, %r345, %r342;
	max.u32 	%r352, %r347, %r344;
	min.u32 	%r353, %r347, %r344;
	max.u32 	%r354, %r338, %r346;
	min.u32 	%r355, %r338, %r346;
	setp.lt.u32 	%p51, %r343, %r341;
	selp.b32 	%r356, %r341, %r349, %p51;
	selp.b32 	%r357, %r349, %r341, %p51;
	max.u32 	%r358, %r351, %r348;
	min.u32 	%r359, %r351, %r348;
	max.u32 	%r360, %r353, %r350;
	min.u32 	%r361, %r353, %r350;
	max.u32 	%r362, %r355, %r352;
	min.u32 	%r363, %r355, %r352;
	max.u32 	%r364, %r359, %r356;
	min.u32 	%r365, %r359, %r356;
	max.u32 	%r366, %r361, %r358;
	min.u32 	%r367, %r361, %r358;
	max.u32 	%r368, %r363, %r360;
	min.u32 	%r369, %r363, %r360;
	setp.gt.u32 	%p52, %r352, %r354;
	selp.b32 	%r625, %r362, %r354, %p52;
	selp.b32 	%r370, %r354, %r362, %p52;
	max.u32 	%r632, %r365, %r357;
	min.u32 	%r633, %r365, %r357;
	max.u32 	%r630, %r367, %r364;
	min.u32 	%r631, %r367, %r364;
	max.u32 	%r628, %r369, %r366;
	min.u32 	%r629, %r369, %r366;
	max.u32 	%r626, %r370, %r368;
	min.u32 	%r627, %r370, %r368;
$L__BB13_104:
	bar.warp.sync 	%r128;
	st.shared.u32 	[%r154], %r633;
	st.shared.u32 	[%r154+4], %r632;
	st.shared.u32 	[%r154+8], %r631;
	st.shared.u32 	[%r154+12], %r630;
	st.shared.u32 	[%r154+16], %r629;
	st.shared.u32 	[%r154+20], %r628;
	st.shared.u32 	[%r154+24], %r627;
	st.shared.u32 	[%r154+28], %r626;
	st.shared.u32 	[%r154+32], %r625;
	bar.warp.sync 	%r128;
	min.u32 	%r190, %r153, %r126;
	min.u32 	%r191, %r126, 9;
	add.s32 	%r371, %r191, 9;
	min.u32 	%r192, %r371, %r126;
	sub.s32 	%r372, %r192, %r191;
	setp.lt.s32 	%p53, %r190, %r372;
	sub.s32 	%r373, %r190, %r372;
	selp.b32 	%r636, 0, %r373, %p53;
	min.u32 	%r634, %r191, %r190;
	setp.ge.s32 	%p54, %r636, %r634;
	@%p54 bra 	$L__BB13_107;
	add.s32 	%r195, %r190, %r191;
$L__BB13_106:
	sub.s32 	%r374, %r634, %r636;
	shr.u32 	%r375, %r374, 31;
	add.s32 	%r376, %r374, %r375;
	shr.s32 	%r377, %r376, 1;
	add.s32 	%r378, %r377, %r636;
	shl.b32 	%r379, %r378, 2;
	add.s32 	%r380, %r152, %r379;
	ld.shared.u32 	%r381, [%r380];
	not.b32 	%r382, %r378;
	add.s32 	%r383, %r195, %r382;
	shl.b32 	%r384, %r383, 2;
	add.s32 	%r385, %r152, %r384;
	ld.shared.u32 	%r386, [%r385];
	setp.lt.u32 	%p55, %r386, %r381;
	add.s32 	%r387, %r378, 1;
	selp.b32 	%r636, %r636, %r387, %p55;
	selp.b32 	%r634, %r378, %r634, %p55;
	setp.lt.s32 	%p56, %r636, %r634;
	@%p56 bra 	$L__BB13_106;
$L__BB13_107:
	add.s32 	%r388, %r190, %r191;
	sub.s32 	%r201, %r388, %r636;
	shl.b32 	%r389, %r636, 2;
	add.s32 	%r202, %r152, %r389;
	shl.b32 	%r390, %r201, 2;
	add.s32 	%r203, %r152, %r390;
	ld.shared.u32 	%r638, [%r203];
	ld.shared.u32 	%r639, [%r202];
	setp.ge.s32 	%p58, %r201, %r192;
	mov.pred 	%p191, 0;
	@%p58 bra 	$L__BB13_109;
	setp.ge.s32 	%p59, %r636, %r191;
	setp.lt.u32 	%p60, %r638, %r639;
	or.pred  	%p191, %p59, %p60;
$L__BB13_109:
	selp.b32 	%r206, %r638, %r639, %p191;
	selp.u32 	%r391, 1, 0, %p191;
	add.s32 	%r207, %r201, %r391;
	not.pred 	%p61, %p191;
	selp.u32 	%r392, 1, 0, %p61;
	add.s32 	%r208, %r636, %r392;
	@%p61 bra 	$L__BB13_111;
	ld.shared.u32 	%r638, [%r203+4];
	bra.uni 	$L__BB13_112;
$L__BB13_111:
	ld.shared.u32 	%r639, [%r202+4];
$L__BB13_112:
	setp.ge.s32 	%p63, %r207, %r192;
	mov.pred 	%p192, 0;
	@%p63 bra 	$L__BB13_114;
	setp.ge.s32 	%p64, %r208, %r191;
	setp.lt.u32 	%p65, %r638, %r639;
	or.pred  	%p192, %p64, %p65;
$L__BB13_114:
	selp.b32 	%r213, %r638, %r639, %p192;
	selp.u32 	%r393, 1, 0, %p192;
	add.s32 	%r214, %r207, %r393;
	not.pred 	%p66, %p192;
	selp.u32 	%r394, 1, 0, %p66;
	add.s32 	%r215, %r208, %r394;
	@%p192 bra 	$L__BB13_116;
	shl.b32 	%r395, %r215, 2;
	add.s32 	%r396, %r152, %r395;
	ld.shared.u32 	%r639, [%r396];
	bra.uni 	$L__BB13_117;
$L__BB13_116:
	shl.b32 	%r397, %r214, 2;
	add.s32 	%r398, %r152, %r397;
	ld.shared.u32 	%r638, [%r398];
$L__BB13_117:
	setp.ge.s32 	%p68, %r214, %r192;
	mov.pred 	%p193, 0;
	@%p68 bra 	$L__BB13_119;
	setp.ge.s32 	%p69, %r215, %r191;
	setp.lt.u32 	%p70, %r638, %r639;
	or.pred  	%p193, %p69, %p70;
$L__BB13_119:
	selp.b32 	%r220, %r638, %r639, %p193;
	selp.u32 	%r399, 1, 0, %p193;
	add.s32 	%r221, %r214, %r399;
	not.pred 	%p71, %p193;
	selp.u32 	%r400, 1, 0, %p71;
	add.s32 	%r222, %r215, %r400;
	@%p193 bra 	$L__BB13_121;
	shl.b32 	%r401, %r222, 2;
	add.s32 	%r402, %r152, %r401;
	ld.shared.u32 	%r639, [%r402];
	bra.uni 	$L__BB13_122;
$L__BB13_121:
	shl.b32 	%r403, %r221, 2;
	add.s32 	%r404, %r152, %r403;
	ld.shared.u32 	%r638, [%r404];
$L__BB13_122:
	setp.ge.s32 	%p73, %r221, %r192;
	mov.pred 	%p194, 0;
	@%p73 bra 	$L__BB13_124;
	setp.ge.s32 	%p74, %r222, %r191;
	setp.lt.u32 	%p75, %r638, %r639;
	or.pred  	%p194, %p74, %p75;
$L__BB13_124:
	selp.b32 	%r227, %r638, %r639, %p194;
	selp.u32 	%r405, 1, 0, %p194;
	add.s32 	%r228, %r221, %r405;
	not.pred 	%p76, %p194;
	selp.u32 	%r406, 1, 0, %p76;
	add.s32 	%r229, %r222, %r406;
	@%p194 bra 	$L__BB13_126;
	shl.b32 	%r407, %r229, 2;
	add.s32 	%r408, %r152, %r407;
	ld.shared.u32 	%r639, [%r408];
	bra.uni 	$L__BB13_127;
$L__BB13_126:
	shl.b32 	%r409, %r228, 2;
	add.s32 	%r410, %r152, %r409;
	ld.shared.u32 	%r638, [%r410];
$L__BB13_127:
	setp.ge.s32 	%p78, %r228, %r192;
	mov.pred 	%p195, 0;
	@%p78 bra 	$L__BB13_129;
	setp.ge.s32 	%p79, %r229, %r191;
	setp.lt.u32 	%p80, %r638, %r639;
	or.pred  	%p195, %p79, %p80;
$L__BB13_129:
	selp.b32 	%r234, %r638, %r639, %p195;
	selp.u32 	%r411, 1, 0, %p195;
	add.s32 	%r235, %r228, %r411;
	not.pred 	%p81, %p195;
	selp.u32 	%r412, 1, 0, %p81;
	add.s32 	%r236, %r229, %r412;
	@%p195 bra 	$L__BB13_131;
	shl.b32 	%r413, %r236, 2;
	add.s32 	%r414, %r152, %r413;
	ld.shared.u32 	%r639, [%r414];
	bra.uni 	$L__BB13_132;
$L__BB13_131:
	shl.b32 	%r415, %r235, 2;
	add.s32 	%r416, %r152, %r415;
	ld.shared.u32 	%r638, [%r416];
$L__BB13_132:
	setp.ge.s32 	%p83, %r235, %r192;
	mov.pred 	%p196, 0;
	@%p83 bra 	$L__BB13_134;
	setp.ge.s32 	%p84, %r236, %r191;
	setp.lt.u32 	%p85, %r638, %r639;
	or.pred  	%p196, %p84, %p85;
$L__BB13_134:
	selp.b32 	%r241, %r638, %r639, %p196;
	selp.u32 	%r417, 1, 0, %p196;
	add.s32 	%r242, %r235, %r417;
	not.pred 	%p86, %p196;
	selp.u32 	%r418, 1, 0, %p86;
	add.s32 	%r243, %r236, %r418;
	@%p196 bra 	$L__BB13_136;
	shl.b32 	%r419, %r243, 2;
	add.s32 	%r420, %r152, %r419;
	ld.shared.u32 	%r639, [%r420];
	bra.uni 	$L__BB13_137;
$L__BB13_136:
	shl.b32 	%r421, %r242, 2;
	add.s32 	%r422, %r152, %r421;
	ld.shared.u32 	%r638, [%r422];
$L__BB13_137:
	setp.ge.s32 	%p88, %r242, %r192;
	mov.pred 	%p197, 0;
	@%p88 bra 	$L__BB13_139;
	setp.ge.s32 	%p89, %r243, %r191;
	setp.lt.u32 	%p90, %r638, %r639;
	or.pred  	%p197, %p89, %p90;
$L__BB13_139:
	selp.b32 	%r248, %r638, %r639, %p197;
	selp.u32 	%r423, 1, 0, %p197;
	add.s32 	%r249, %r242, %r423;
	not.pred 	%p91, %p197;
	selp.u32 	%r424, 1, 0, %p91;
	add.s32 	%r250, %r243, %r424;
	@%p197 bra 	$L__BB13_141;
	shl.b32 	%r425, %r250, 2;
	add.s32 	%r426, %r152, %r425;
	ld.shared.u32 	%r639, [%r426];
	bra.uni 	$L__BB13_142;
$L__BB13_141:
	shl.b32 	%r427, %r249, 2;
	add.s32 	%r428, %r152, %r427;
	ld.shared.u32 	%r638, [%r428];
$L__BB13_142:
	setp.ge.s32 	%p93, %r249, %r192;
	mov.pred 	%p198, 0;
	@%p93 bra 	$L__BB13_144;
	setp.ge.s32 	%p94, %r250, %r191;
	setp.lt.u32 	%p95, %r638, %r639;
	or.pred  	%p198, %p94, %p95;
$L__BB13_144:
	selp.b32 	%r255, %r638, %r639, %p198;
	selp.u32 	%r429, 1, 0, %p198;
	add.s32 	%r256, %r249, %r429;
	not.pred 	%p96, %p198;
	selp.u32 	%r430, 1, 0, %p96;
	add.s32 	%r257, %r250, %r430;
	@%p198 bra 	$L__BB13_146;
	shl.b32 	%r431, %r257, 2;
	add.s32 	%r432, %r152, %r431;
	ld.shared.u32 	%r639, [%r432];
	bra.uni 	$L__BB13_147;
$L__BB13_146:
	shl.b32 	%r433, %r256, 2;
	add.s32 	%r434, %r152, %r433;
	ld.shared.u32 	%r638, [%r434];
$L__BB13_147:
	setp.ge.u32 	%p97, %r153, %r126;
	setp.lt.s32 	%p98, %r256, %r192;
	setp.lt.s32 	%p99, %r257, %r191;
	min.u32 	%r435, %r638, %r639;
	selp.b32 	%r436, %r435, %r638, %p99;
	selp.b32 	%r262, %r436, %r639, %p98;
	bar.warp.sync 	%r128;
	mul.wide.u32 	%rd36, %r153, 4;
	add.s64 	%rd12, %rd10, %rd36;
	@%p97 bra 	$L__BB13_149;
	st.global.u32 	[%rd12], %r206;
$L__BB13_149:
	setp.ge.u32 	%p100, %r156, %r126;
	@%p100 bra 	$L__BB13_151;
	st.global.u32 	[%rd12+4], %r213;
$L__BB13_151:
	setp.ge.u32 	%p101, %r157, %r126;
	@%p101 bra 	$L__BB13_153;
	st.global.u32 	[%rd12+8], %r220;
$L__BB13_153:
	setp.ge.u32 	%p102, %r158, %r126;
	@%p102 bra 	$L__BB13_155;
	st.global.u32 	[%rd12+12], %r227;
$L__BB13_155:
	setp.ge.u32 	%p103, %r159, %r126;
	@%p103 bra 	$L__BB13_157;
	st.global.u32 	[%rd12+16], %r234;
$L__BB13_157:
	setp.ge.u32 	%p104, %r160, %r126;
	@%p104 bra 	$L__BB13_159;
	st.global.u32 	[%rd12+20], %r241;
$L__BB13_159:
	setp.ge.u32 	%p105, %r161, %r126;
	@%p105 bra 	$L__BB13_161;
	st.global.u32 	[%rd12+24], %r248;
$L__BB13_161:
	setp.ge.u32 	%p106, %r162, %r126;
	@%p106 bra 	$L__BB13_163;
	st.global.u32 	[%rd12+28], %r255;
$L__BB13_163:
	setp.ge.u32 	%p107, %r163, %r126;
	@%p107 bra 	$L__BB13_165;
	st.global.u32 	[%rd12+32], %r262;
$L__BB13_165:
	ret;

}
	// .globl	_ZN3cub18CUB_300001_SM_10006detail14segmented_sort33DeviceSegmentedSortFallbackKernelILNS0_9SortOrderE0ENS2_10policy_hubIjNS0_8NullTypeEE9Policy860EjS6_PjS9_lEEvPKT1_PSA_NS1_20device_double_bufferISA_EEPKT2_PSG_NSE_ISG_EET3_T4_
.visible .entry _ZN3cub18CUB_300001_SM_10006detail14segmented_sort33DeviceSegmentedSortFallbackKernelILNS0_9SortOrderE0ENS2_10policy_hubIjNS0_8NullTypeEE9Policy860EjS6_PjS9_lEEvPKT1_PSA_NS1_20device_double_bufferISA_EEPKT2_PSG_NSE_ISG_EET3_T4_(
	.param .u64 .ptr .align 1 _ZN3cub18CUB_300001_SM_10006detail14segmented_sort33DeviceSegmentedSortFallbackKernelILNS0_9SortOrderE0ENS2_10policy_hubIjNS0_8NullTypeEE9Policy860EjS6_PjS9_lEEvPKT1_PSA_NS1_20device_double_bufferISA_EEPKT2_PSG_NSE_ISG_EET3_T4__param_0,
	.param .u64 .ptr .align 1 _ZN3cub18CUB_300001_SM_10006detail14segmented_sort33DeviceSegmentedSortFallbackKernelILNS0_9SortOrderE0ENS2_10policy_hubIjNS0_8NullTypeEE9Policy860EjS6_PjS9_lEEvPKT1_PSA_NS1_20device_double_bufferISA_EEPKT2_PSG_NSE_ISG_EET3_T4__param_1,
	.param .align 8 .b8 _ZN3cub18CUB_300001_SM_10006detail14segmented_sort33DeviceSegmentedSortFallbackKernelILNS0_9SortOrderE0ENS2_10policy_hubIjNS0_8NullTypeEE9Policy860EjS6_PjS9_lEEvPKT1_PSA_NS1_20device_double_bufferISA_EEPKT2_PSG_NSE_ISG_EET3_T4__param_2[16],
	.param .u64 .ptr .align 1 _ZN3cub18CUB_300001_SM_10006detail14segmented_sort33DeviceSegmentedSortFallbackKernelILNS0_9SortOrderE0ENS2_10policy_hubIjNS0_8NullTypeEE9Policy860EjS6_PjS9_lEEvPKT1_PSA_NS1_20device_double_bufferISA_EEPKT2_PSG_NSE_ISG_EET3_T4__param_3,
	.param .u64 .ptr .align 1 _ZN3cub18CUB_300001_SM_10006detail14segmented_sort33DeviceSegmentedSortFallbackKernelILNS0_9SortOrderE0ENS2_10policy_hubIjNS0_8NullTypeEE9Policy860EjS6_PjS9_lEEvPKT1_PSA_NS1_20device_double_bufferISA_EEPKT2_PSG_NSE_ISG_EET3_T4__param_4,
	.param .align 8 .b8 _ZN3cub18CUB_300001_SM_10006detail14segmented_sort33DeviceSegmentedSortFallbackKernelILNS0_9SortOrderE0ENS2_10policy_hubIjNS0_8NullTypeEE9Policy860EjS6_PjS9_lEEvPKT1_PSA_NS1_20device_double_bufferISA_EEPKT2_PSG_NSE_ISG_EET3_T4__param_5[16],
	.param .u64 .ptr .align 1 _ZN3cub18CUB_300001_SM_10006detail14segmented_sort33DeviceSegmentedSortFallbackKernelILNS0_9SortOrderE0ENS2_10policy_hubIjNS0_8NullTypeEE9Policy860EjS6_PjS9_lEEvPKT1_PSA_NS1_20device_double_bufferISA_EEPKT2_PSG_NSE_ISG_EET3_T4__param_6,
	.param .u64 .ptr .align 1 _ZN3cub18CUB_300001_SM_10006detail14segmented_sort33DeviceSegmentedSortFallbackKernelILNS0_9SortOrderE0ENS2_10policy_hubIjNS0_8NullTypeEE9Policy860EjS6_PjS9_lEEvPKT1_PSA_NS1_20device_double_bufferISA_EEPKT2_PSG_NSE_ISG_EET3_T4__param_7
)
.maxntid 256
{
	.reg .pred 	%p<469>;
	.reg .b16 	%rs<427>;
	.reg .b32 	%r<6441>;
	.reg .b64 	%rd<1826>;
	// demoted variable
	.shared .align 16 .b8 _ZZN3cub18CUB_300001_SM_10006detail14segmented_sort33DeviceSegmentedSortFallbackKernelILNS0_9SortOrderE0ENS2_10policy_hubIjNS0_8NullTypeEE9Policy860EjS6_PjS9_lEEvPKT1_PSA_NS1_20device_double_bufferISA_EEPKT2_PSG_NSE_ISG_EET3_T4_E12temp_storage[33856];
	ld.param.u64 	%rd230, [_ZN3cub18CUB_300001_SM_10006detail14segmented_sort33DeviceSegmentedSortFallbackKernelILNS0_9SortOrderE0ENS2_10policy_hubIjNS0_8NullTypeEE9Policy860EjS6_PjS9_lEEvPKT1_PSA_NS1_20device_double_bufferISA_EEPKT2_PSG_NSE_ISG_EET3_T4__param_2+8];
	ld.param.u64 	%rd229, [_ZN3cub18CUB_300001_SM_10006detail14segmented_sort33DeviceSegmentedSortFallbackKernelILNS0_9SortOrderE0ENS2_10policy_hubIjNS0_8NullTypeEE9Policy860EjS6_PjS9_lEEvPKT1_PSA_NS1_20device_double_bufferISA_EEPKT2_PSG_NSE_ISG_EET3_T4__param_2];
	ld.param.u64 	%rd231, [_ZN3cub18CUB_300001_SM_10006detail14segmented_sort33DeviceSegmentedSortFallbackKernelILNS0_9SortOrderE0ENS2_10policy_hubIjNS0_8NullTypeEE9Policy860EjS6_PjS9_lEEvPKT1_PSA_NS1_20device_double_bufferISA_EEPKT2_PSG_NSE_ISG_EET3_T4__param_6];
	ld.param.u64 	%rd232, [_ZN3cub18CUB_300001_SM_10006detail14segmented_sort33DeviceSegmentedSortFallbackKernelILNS0_9SortOrderE0ENS2_10policy_hubIjNS0_8NullTypeEE9Policy860EjS6_PjS9_lEEvPKT1_PSA_NS1_20device_double_bufferISA_EEPKT2_PSG_NSE_ISG_EET3_T4__param_7];
	cvta.to.global.u64 	%rd233, %rd232;
	cvta.to.global.u64 	%rd234, %rd231;
	mov.u32 	%r1196, %ctaid.x;
	mul.wide.u32 	%rd235, %r1196, 4;
	add.s64 	%rd236, %rd234, %rd235;
	ld.global.u32 	%r1, [%rd236];
	cvt.u64.u32 	%rd2, %r1;
	add.s64 	%rd237, %rd233, %rd235;
	ld.global.u32 	%rd238, [%rd237];
	sub.s64 	%rd3, %rd238, %rd2;
	setp.lt.s64 	%p13, %rd3, 1;
	@%p13 bra 	$L__BB14_661;
	ld.param.u64 	%rd1719, [_ZN3cub18CUB_300001_SM_10006detail14segmented_sort33DeviceSegmentedSortFallbackKernelILNS0_9SortOrderE0ENS2_10policy_hubIjNS0_8NullTypeEE9Policy860EjS6_PjS9_lEEvPKT1_PSA_NS1_20device_double_bufferISA_EEPKT2_PSG_NSE_ISG_EET3_T4__param_1];
	ld.param.u64 	%rd1715, [_ZN3cub18CUB_300001_SM_10006detail14segmented_sort33DeviceSegmentedSortFallbackKernelILNS0_9SortOrderE0ENS2_10policy_hubIjNS0_8NullTypeEE9Policy860EjS6_PjS9_lEEvPKT1_PSA_NS1_20device_double_bufferISA_EEPKT2_PSG_NSE_ISG_EET3_T4__param_0];
	cvta.to.global.u64 	%rd4, %rd1715;
	cvta.to.global.u64 	%rd5, %rd1719;
	shl.b64 	%rd239, %rd2, 2;
	add.s64 	%rd6, %rd5, %rd239;
	setp.gt.u64 	%p14, %rd3, 112;
	@%p14 bra 	$L__BB14_76;
	mov.u32 	%r6034, %tid.x;
	setp.gt.u32 	%p394, %r6034, 15;
	@%p394 bra 	$L__BB14_661;
	ld.param.u64 	%rd1718, [_ZN3cub18CUB_300001_SM_10006detail14segmented_sort33DeviceSegmentedSortFallbackKernelILNS0_9SortOrderE0ENS2_10policy_hubIjNS0_8NullTypeEE9Policy860EjS6_PjS9_lEEvPKT1_PSA_NS1_20device_double_bufferISA_EEPKT2_PSG_NSE_ISG_EET3_T4__param_0];
	add.s64 	%rd7, %rd1718, %rd239;
	cvt.u32.u64 	%r2, %rd3;
	// begin inline asm
	mov.u32 %r6035, %laneid;
	// end inline asm
	and.b32  	%r3, %r6035, 15;
	and.b32  	%r6036, %r6035, -16;
	mov.b32 	%r6037, 65535;
	shl.b32 	%r4, %r6037, %r6036;
	setp.gt.u64 	%p395, %rd3, 2;
	@%p395 bra 	$L__BB14_11;
	setp.ne.s64 	%p457, %rd3, 1;
	@%p457 bra 	$L__BB14_7;
	setp.ne.s32 	%p460, %r3, 0;
	setp.eq.s64 	%p461, %rd4, %rd5;
	or.pred  	%p462, %p461, %p460;
	@%p462 bra 	$L__BB14_661;
	// begin inline asm
	ld.global.nc.u32 %r6182, [%rd7];
	// end inline asm
	st.global.u32 	[%rd6], %r6182;
	bra.uni 	$L__BB14_661;
$L__BB14_7:
	setp.ne.s32 	%p458, %r3, 0;
	@%p458 bra 	$L__BB14_661;
	// begin inline asm
	ld.global.nc.u32 %r6180, [%rd7];
	// end inline asm
	add.s64 	%rd1713, %rd7, 4;
	// begin inline asm
	ld.global.nc.u32 %r6181, [%rd1713];
	// end inline asm
	setp.gt.u32 	%p459, %r6180, %r6181;
	@%p459 bra 	$L__BB14_10;
	st.global.u32 	[%rd6], %r6180;
	st.global.u32 	[%rd6+4], %r6181;
	bra.uni 	$L__BB14_661;
$L__BB14_10:
	st.global.u32 	[%rd6], %r6181;
	st.global.u32 	[%rd6+4], %r6180;
	bra.uni 	$L__BB14_661;
$L__BB14_11:
	setp.ge.u32 	%p396, %r3, %r2;
	mul.wide.u32 	%rd1703, %r3, 4;
	add.s64 	%rd8, %rd7, %rd1703;
	mov.b32 	%r6183, -1;
	@%p396 bra 	$L__BB14_13;
	// begin inline asm
	ld.global.nc.u32 %r6183, [%rd8];
	// end inline asm
$L__BB14_13:
	or.b32  	%r6041, %r3, 16;
	setp.ge.u32 	%p397, %r6041, %r2;
	mov.b32 	%r6184, -1;
	@%p397 bra 	$L__BB14_15;
	add.s64 	%rd1705, %rd8, 64;
	// begin inline asm
	ld.global.nc.u32 %r6184, [%rd1705];
	// end inline asm
$L__BB14_15:
	or.b32  	%r6044, %r3, 32;
	setp.ge.u32 	%p398, %r6044, %r2;
	mov.b32 	%r6185, -1;
	@%p398 bra 	$L__BB14_17;
	add.s64 	%rd1706, %rd8, 128;
	// begin inline asm
	ld.global.nc.u32 %r6185, [%rd1706];
	// end inline asm
$L__BB14_17:
	or.b32  	%r6047, %r3, 48;
	setp.ge.u32 	%p399, %r6047, %r2;
	mov.b32 	%r6186, -1;
	@%p399 bra 	$L__BB14_19;
	add.s64 	%rd1707, %rd8, 192;
	// begin inline asm
	ld.global.nc.u32 %r6186, [%rd1707];
	// end inline asm
$L__BB14_19:
	or.b32  	%r6050, %r3, 64;
	setp.ge.u32 	%p400, %r6050, %r2;
	mov.b32 	%r6187, -1;
	@%p400 bra 	$L__BB14_21;
	add.s64 	%rd1708, %rd8, 256;
	// begin inline asm
	ld.global.nc.u32 %r6187, [%rd1708];
	// end inline asm
$L__BB14_21:
	or.b32  	%r6053, %r3, 80;
	setp.ge.u32 	%p401, %r6053, %r2;
	mov.b32 	%r6188, -1;
	@%p401 bra 	$L__BB14_23;
	add.s64 	%rd1709, %rd8, 320;
	// begin inline asm
	ld.global.nc.u32 %r6188, [%rd1709];
	// end inline asm
$L__BB14_23:
	or.b32  	%r6056, %r3, 96;
	setp.ge.u32 	%p402, %r6056, %r2;
	mov.b32 	%r6189, -1;
	@%p402 bra 	$L__BB14_25;
	add.s64 	%rd1710, %rd8, 384;
	// begin inline asm
	ld.global.nc.u32 %r6189, [%rd1710];
	// end inline asm
$L__BB14_25:
	shl.b32 	%r6058, %r3, 2;
	mov.u32 	%r6059, _ZZN3cub18CUB_300001_SM_10006detail14segmented_sort33DeviceSegmentedSortFallbackKernelILNS0_9SortOrderE0ENS2_10policy_hubIjNS0_8NullTypeEE9Policy860EjS6_PjS9_lEEvPKT1_PSA_NS1_20device_double_bufferISA_EEPKT2_PSG_NSE_ISG_EET3_T4_E12temp_storage;
	add.s32 	%r6060, %r6059, %r6058;
	st.shared.u32 	[%r6060], %r6183;
	st.shared.u32 	[%r6060+64], %r6184;
	st.shared.u32 	[%r6060+128], %r6185;
	st.shared.u32 	[%r6060+192], %r6186;
	st.shared.u32 	[%r6060+256], %r6187;
	st.shared.u32 	[%r6060+320], %r6188;
	st.shared.u32 	[%r6060+384], %r6189;
	bar.warp.sync 	%r4;
	mul.lo.s32 	%r21, %r3, 7;
	mad.lo.s32 	%r22, %r3, 24, %r6060;
	ld.shared.u32 	%r6203, [%r22];
	add.s32 	%r24, %r21, 1;
	ld.shared.u32 	%r6061, [%r22+4];
	add.s32 	%r25, %r21, 2;
	ld.shared.u32 	%r6062, [%r22+8];
	add.s32 	%r26, %r21, 3;
	ld.shared.u32 	%r6063, [%r22+12];
	add.s32 	%r27, %r21, 4;
	ld.shared.u32 	%r6064, [%r22+16];
	add.s32 	%r28, %r21, 5;
	ld.shared.u32 	%r6065, [%r22+20];
	add.s32 	%r29, %r21, 6;
	ld.shared.u32 	%r6066, [%r22+24];
	bar.warp.sync 	%r4;
	setp.lt.u32 	%p403, %r24, %r2;
	selp.b32 	%r6202, %r6061, -1, %p403;
	setp.lt.u32 	%p404, %r25, %r2;
	selp.b32 	%r6201, %r6062, -1, %p404;
	setp.lt.u32 	%p405, %r26, %r2;
	selp.b32 	%r6200, %r6063, -1, %p405;
	setp.lt.u32 	%p406, %r27, %r2;
	selp.b32 	%r6199, %r6064, -1, %p406;
	setp.lt.u32 	%p407, %r28, %r2;
	selp.b32 	%r6198, %r6065, -1, %p407;
	setp.lt.u32 	%p408, %r29, %r2;
	selp.b32 	%r6197, %r6066, -1, %p408;
	setp.ge.u32 	%p409, %r21, %r2;
	@%p409 bra 	$L__BB14_27;
	max.u32 	%r6067, %r6202, %r6203;
	min.u32 	%r6068, %r6202, %r6203;
	max.u32 	%r6069, %r6200, %r6201;
	min.u32 	%r6070, %r6200, %r6201;
	max.u32 	%r6071, %r6198, %r6199;
	min.u32 	%r6072, %r6198, %r6199;
	max.u32 	%r6073, %r6070, %r6067;
	min.u32 	%r6074, %r6070, %r6067;
	max.u32 	%r6075, %r6072, %r6069;
	min.u32 	%r6076, %r6072, %r6069;
	max.u32 	%r6077, %r6197, %r6071;
	min.u32 	%r6078, %r6197, %r6071;
	setp.lt.u32 	%p410, %r6070, %r6068;
	selp.b32 	%r6079, %r6068, %r6074, %p410;
	selp.b32 	%r6080, %r6074, %r6068, %p410;
	max.u32 	%r6081, %r6076, %r6073;
	min.u32 	%r6082, %r6076, %r6073;
	max.u32 	%r6083, %r6078, %r6075;
	min.u32 	%r6084, %r6078, %r6075;
	max.u32 	%r6085, %r6082, %r6079;
	min.u32 	%r6086, %r6082, %r6079;
	max.u32 	%r6087, %r6084, %r6081;
	min.u32 	%r6088, %r6084, %r6081;
	setp.gt.u32 	%p411, %r6075, %r6077;
	selp.b32 	%r6089, %r6083, %r6077, %p411;
	selp.b32 	%r6090, %r6077, %r6083, %p411;
	max.u32 	%r6091, %r6086, %r6080;
	min.u32 	%r6092, %r6086, %r6080;
	max.u32 	%r6093, %r6088, %r6085;
	min.u32 	%r6094, %r6088, %r6085;
	max.u32 	%r6095, %r6090, %r6087;
	min.u32 	%r6096, %r6090, %r6087;
	max.u32 	%r6097, %r6094, %r6091;
	min.u32 	%r6098, %r6094, %r6091;
	max.u32 	%r6099, %r6096, %r6093;
	min.u32 	%r6100, %r6096, %r6093;
	max.u32 	%r6197, %r6089, %r6095;
	min.u32 	%r6101, %r6089, %r6095;
	setp.lt.u32 	%p412, %r6094, %r6092;
	selp.b32 	%r6202, %r6092, %r6098, %p412;
	selp.b32 	%r6203, %r6098, %r6092, %p412;
	max.u32 	%r6200, %r6100, %r6097;
	min.u32 	%r6201, %r6100, %r6097;
	max.u32 	%r6198, %r6101, %r6099;
	min.u32 	%r6199, %r6101, %r6099;
$L__BB14_27:
	mov.b32 	%r6204, 2;
$L__BB14_28:
	bar.warp.sync 	%r4;
	add.s32 	%r6103, %r6204, -1;
	shr.u32 	%r6104, %r6204, 1;
	st.shared.u32 	[%r22], %r6203;
	st.shared.u32 	[%r22+4], %r6202;
	st.shared.u32 	[%r22+8], %r6201;
	st.shared.u32 	[%r22+12], %r6200;
	st.shared.u32 	[%r22+16], %r6199;
	st.shared.u32 	[%r22+20], %r6198;
	st.shared.u32 	[%r22+24], %r6197;
	bar.warp.sync 	%r4;
	neg.s32 	%r6105, %r6204;
	and.b32  	%r6106, %r3, %r6105;
	mul.lo.s32 	%r6107, %r6106, 7;
	mul.lo.s32 	%r6108, %r6104, 7;
	and.b32  	%r6109, %r6103, %r3;
	mul.lo.s32 	%r6110, %r6109, 7;
	min.s32 	%r58, %r6110, %r2;
	min.s32 	%r59, %r6107, %r2;
	add.s32 	%r6111, %r59, %r6108;
	min.s32 	%r60, %r6111, %r2;
	add.s32 	%r6112, %r60, %r6108;
	min.s32 	%r61, %r6112, %r2;
	sub.s32 	%r6113, %r60, %r59;
	sub.s32 	%r6114, %r61, %r60;
	setp.lt.s32 	%p413, %r58, %r6114;
	sub.s32 	%r6115, %r58, %r6114;
	selp.b32 	%r6207, 0, %r6115, %p413;
	min.s32 	%r6205, %r6113, %r58;
	setp.ge.s32 	%p414, %r6207, %r6205;
	@%p414 bra 	$L__BB14_31;
	add.s32 	%r64, %r60, %r58;
$L__BB14_30:
	sub.s32 	%r6116, %r6205, %r6207;
	shr.u32 	%r6117, %r6116, 31;
	add.s32 	%r6118, %r6116, %r6117;
	shr.s32 	%r6119, %r6118, 1;
	add.s32 	%r6120, %r6119, %r6207;
	add.s32 	%r6121, %r6120, %r59;
	shl.b32 	%r6122, %r6121, 2;
	add.s32 	%r6124, %r6059, %r6122;
	ld.shared.u32 	%r6125, [%r6124];
	not.b32 	%r6126, %r6120;
	add.s32 	%r6127, %r64, %r6126;
	shl.b32 	%r6128, %r6127, 2;
	add.s32 	%r6129, %r6059, %r6128;
	ld.shared.u32 	%r6130, [%r6129];
	setp.lt.u32 	%p415, %r6130, %r6125;
	add.s32 	%r6131, %r6120, 1;
	selp.b32 	%r6207, %r6207, %r6131, %p415;
	selp.b32 	%r6205, %r6120, %r6205, %p415;
	setp.lt.s32 	%p416, %r6207, %r6205;
	@%p416 bra 	$L__BB14_30;
$L__BB14_31:
	add.s32 	%r70, %r6207, %r59;
	add.s32 	%r6132, %r60, %r58;
	sub.s32 	%r71, %r6132, %r6207;
	shl.b32 	%r6133, %r70, 2;
	add.s32 	%r72, %r6059, %r6133;
	ld.shared.u32 	%r6210, [%r72];
	shl.b32 	%r6135, %r71, 2;
	add.s32 	%r74, %r6059, %r6135;
	ld.shared.u32 	%r6209, [%r74];
	setp.ge.s32 	%p418, %r71, %r61;
	mov.pred 	%p463, 0;
	@%p418 bra 	$L__BB14_33;
	setp.ge.s32 	%p419, %r70, %r60;
	setp.lt.u32 	%p420, %r6209, %r6210;
	or.pred  	%p463, %p419, %p420;
$L__BB14_33:
	selp.b32 	%r6203, %r6209, %r6210, %p463;
	selp.u32 	%r6136, 1, 0, %p463;
	add.s32 	%r77, %r71, %r6136;
	not.pred 	%p421, %p463;
	selp.u32 	%r6137, 1, 0, %p421;
	add.s32 	%r78, %r70, %r6137;
	@%p421 bra 	$L__BB14_35;
	ld.shared.u32 	%r6209, [%r74+4];
	bra.uni 	$L__BB14_36;
$L__BB14_35:
	ld.shared.u32 	%r6210, [%r72+4];
$L__BB14_36:
	setp.ge.s32 	%p423, %r77, %r61;
	mov.pred 	%p464, 0;
	@%p423 bra 	$L__BB14_38;
	setp.ge.s32 	%p424, %r78, %r60;
	setp.lt.u32 	%p425, %r6209, %r6210;
	or.pred  	%p464, %p424, %p425;
$L__BB14_38:
	selp.b32 	%r6202, %r6209, %r6210, %p464;
	selp.u32 	%r6138, 1, 0, %p464;
	add.s32 	%r84, %r77, %r6138;
	not.pred 	%p426, %p464;
	selp.u32 	%r6139, 1, 0, %p426;
	add.s32 	%r85, %r78, %r6139;
	@%p464 bra 	$L__BB14_40;
	shl.b32 	%r6140, %r85, 2;
	add.s32 	%r6142, %r6059, %r6140;
	ld.shared.u32 	%r6210, [%r6142];
	bra.uni 	$L__BB14_41;
$L__BB14_40:
	shl.b32 	%r6143, %r84, 2;
	add.s32 	%r6145, %r6059, %r6143;
	ld.shared.u32 	%r6209, [%r6145];
$L__BB14_41:
	setp.ge.s32 	%p428, %r84, %r61;
	mov.pred 	%p465, 0;
	@%p428 bra 	$L__BB14_43;
	setp.ge.s32 	%p429, %r85, %r60;
	setp.lt.u32 	%p430, %r6209, %r6210;
	or.pred  	%p465, %p429, %p430;
$L__BB14_43:
	selp.b32 	%r6201, %r6209, %r6210, %p465;
	selp.u32 	%r6146, 1, 0, %p465;
	add.s32 	%r91, %r84, %r6146;
	not.pred 	%p431, %p465;
	selp.u32 	%r6147, 1, 0, %p431;
	add.s32 	%r92, %r85, %r6147;
	@%p465 bra 	$L__BB14_45;
	shl.b32 	%r6148, %r92, 2;
	add.s32 	%r6150, %r6059, %r6148;
	ld.shared.u32 	%r6210, [%r6150];
	bra.uni 	$L__BB14_46;
$L__BB14_45:
	shl.b32 	%r6151, %r91, 2;
	add.s32 	%r6153, %r6059, %r6151;
	ld.shared.u32 	%r6209, [%r6153];
$L__BB14_46:
	setp.ge.s32 	%p433, %r91, %r61;
	mov.pred 	%p466, 0;
	@%p433 bra 	$L__BB14_48;
	setp.ge.s32 	%p434, %r92, %r60;
	setp.lt.u32 	%p435, %r6209, %r6210;
	or.pred  	%p466, %p434, %p435;
$L__BB14_48:
	selp.b32 	%r6200, %r6209, %r6210, %p466;
	selp.u32 	%r6154, 1, 0, %p466;
	add.s32 	%r98, %r91, %r6154;
	not.pred 	%p436, %p466;
	selp.u32 	%r6155, 1, 0, %p436;
	add.s32 	%r99, %r92, %r6155;
	@%p466 bra 	$L__BB14_50;
	shl.b32 	%r6156, %r99, 2;
	add.s32 	%r6158, %r6059, %r6156;
	ld.shared.u32 	%r6210, [%r6158];
	bra.uni 	$L__BB14_51;
$L__BB14_50:
	shl.b32 	%r6159, %r98, 2;
	add.s32 	%r6161, %r6059, %r6159;
	ld.shared.u32 	%r6209, [%r6161];
$L__BB14_51:
	setp.ge.s32 	%p438, %r98, %r61;
	mov.pred 	%p467, 0;
	@%p438 bra 	$L__BB14_53;
	setp.ge.s32 	%p439, %r99, %r60;
	setp.lt.u32 	%p440, %r6209, %r6210;
	or.pred  	%p467, %p439, %p440;
$L__BB14_53:
	selp.b32 	%r6199, %r6209, %r6210, %p467;
	selp.u32 	%r6162, 1, 0, %p467;
	add.s32 	%r105, %r98, %r6162;
	not.pred 	%p441, %p467;
	selp.u32 	%r6163, 1, 0, %p441;
	add.s32 	%r106, %r99, %r6163;
	@%p467 bra 	$L__BB14_55;
	shl.b32 	%r6164, %r106, 2;
	add.s32 	%r6166, %r6059, %r6164;
	ld.shared.u32 	%r6210, [%r6166];
	bra.uni 	$L__BB14_56;
$L__BB14_55:
	shl.b32 	%r6167, %r105, 2;
	add.s32 	%r6169, %r6059, %r6167;
	ld.shared.u32 	%r6209, [%r6169];
$L__BB14_56:
	setp.ge.s32 	%p443, %r105, %r61;
	mov.pred 	%p468, 0;
	@%p443 bra 	$L__BB14_58;
	setp.ge.s32 	%p444, %r106, %r60;
	setp.lt.u32 	%p445, %r6209, %r6210;
	or.pred  	%p468, %p444, %p445;
$L__BB14_58:
	selp.b32 	%r6198, %r6209, %r6210, %p468;
	selp.u32 	%r6170, 1, 0, %p468;
	add.s32 	%r112, %r105, %r6170;
	not.pred 	%p446, %p468;
	selp.u32 	%r6171, 1, 0, %p446;
	add.s32 	%r113, %r106, %r6171;
	@%p468 bra 	$L__BB14_60;
	shl.b32 	%r6172, %r113, 2;
	add.s32 	%r6174, %r6059, %r6172;
	ld.shared.u32 	%r6210, [%r6174];
	bra.uni 	$L__BB14_61;
$L__BB14_60:
	shl.b32 	%r6175, %r112, 2;
	add.s32 	%r6177, %r6059, %r6175;
	ld.shared.u32 	%r6209, [%r6177];
$L__BB14_61:
	setp.lt.s32 	%p447, %r112, %r61;
	setp.lt.s32 	%p448, %r113, %r60;
	min.u32 	%r6178, %r6209, %r6210;
	selp.b32 	%r6179, %r6178, %r6209, %p448;
	selp.b32 	%r6197, %r6179, %r6210, %p447;
	shl.b32 	%r119, %r6204, 1;
	setp.lt.u32 	%p449, %r6204, 9;
	mov.u32 	%r6204, %r119;
	@%p449 bra 	$L__BB14_28;
	bar.warp.sync 	%r4;
	setp.ge.s32 	%p450, %r21, %r2;
	mul.wide.u32 	%rd1711, %r21, 4;
	add.s64 	%rd9, %rd6, %rd1711;
	@%p450 bra 	$L__BB14_64;
	st.global.u32 	[%rd9], %r6203;
$L__BB14_64:
	setp.ge.s32 	%p451, %r24, %r2;
	@%p451 bra 	$L__BB14_66;
	st.global.u32 	[%rd9+4], %r6202;
$L__BB14_66:
	setp.ge.s32 	%p452, %r25, %r2;
	@%p452 bra 	$L__BB14_68;
	st.global.u32 	[%rd9+8], %r6201;
$L__BB14_68:
	setp.ge.s32 	%p453, %r26, %r2;
	@%p453 bra 	$L__BB14_70;
	st.global.u32 	[%rd9+12], %r6200;
$L__BB14_70:
	setp.ge.s32 	%p454, %r27, %r2;
	@%p454 bra 	$L__BB14_72;
	st.global.u32 	[%rd9+16], %r6199;
$L__BB14_72:
	setp.ge.s32 	%p455, %r28, %r2;
	@%p455 bra 	$L__BB14_74;
	st.global.u32 	[%rd9+20], %r6198;
$L__BB14_74:
	setp.ge.s32 	%p456, %r29, %r2;
	@%p456 bra 	$L__BB14_661;
	st.global.u32 	[%rd9+24], %r6197;
	bra.uni 	$L__BB14_661;
$L__BB14_76:
	add.s64 	%rd10, %rd4, %rd239;
	setp.gt.u64 	%p15, %rd3, 5887;
	@%p15 bra 	$L__BB14_175;
	cvt.u32.u64 	%r120, %rd3;
	mov.u32 	%r121, %tid.x;
	setp.ge.u32 	%p335, %r121, %r120;
	shl.b32 	%r5449, %r121, 2;
	cvt.u64.u32 	%rd1697, %r5449;
	add.s64 	%rd11, %rd10, %rd1697;
	mov.b32 	%r6220, -1;
	@%p335 bra 	$L__BB14_79;
	ld.global.u32 	%r6220, [%rd11];
$L__BB14_79:
	add.s32 	%r5451, %r121, 256;
	setp.ge.u32 	%p336, %r5451, %r120;
	mov.b32 	%r6221, -1;
	@%p336 bra 	$L__BB14_81;
	ld.global.u32 	%r6221, [%rd11+1024];
$L__BB14_81:
	add.s32 	%r5453, %r121, 512;
	setp.ge.u32 	%p337, %r5453, %r120;
	mov.b32 	%r6222, -1;
	@%p337 bra 	$L__BB14_83;
	ld.global.u32 	%r6222, [%rd11+2048];
$L__BB14_83:
	add.s32 	%r5455, %r121, 768;
	setp.ge.u32 	%p338, %r5455, %r120;
	mov.b32 	%r6223, -1;
	@%p338 bra 	$L__BB14_85;
	ld.global.u32 	%r6223, [%rd11+3072];
$L__BB14_85:
	or.b32  	%r5457, %r121, 1024;
	setp.ge.u32 	%p339, %r5457, %r120;
	mov.b32 	%r6224, -1;
	@%p339 bra 	$L__BB14_87;
	ld.global.u32 	%r6224, [%rd11+4096];
$L__BB14_87:
	add.s32 	%r5459, %r121, 1280;
	setp.ge.u32 	%p340, %r5459, %r120;
	mov.b32 	%r6225, -1;
	@%p340 bra 	$L__BB14_89;
	ld.global.u32 	%r6225, [%rd11+5120];
$L__BB14_89:
	add.s32 	%r5461, %r121, 1536;
	setp.ge.u32 	%p341, %r5461, %r120;
	mov.b32 	%r6226, -1;
	@%p341 bra 	$L__BB14_91;
	ld.global.u32 	%r6226, [%rd11+6144];
$L__BB14_91:
	add.s32 	%r5463, %r121, 1792;
	setp.ge.u32 	%p342, %r5463, %r120;
	mov.b32 	%r6227, -1;
	@%p342 bra 	$L__BB14_93;
	ld.global.u32 	%r6227, [%rd11+7168];
$L__BB14_93:
	or.b32  	%r5465, %r121, 2048;
	setp.ge.u32 	%p343, %r5465, %r120;
	mov.b32 	%r6228, -1;
	@%p343 bra 	$L__BB14_95;
	ld.global.u32 	%r6228, [%rd11+8192];
$L__BB14_95:
	add.s32 	%r5467, %r121, 2304;
	setp.ge.u32 	%p344, %r5467, %r120;
	mov.b32 	%r6229, -1;
	@%p344 bra 	$L__BB14_97;
	ld.global.u32 	%r6229, [%rd11+9216];
$L__BB14_97:
	add.s32 	%r5469, %r121, 2560;
	setp.ge.u32 	%p345, %r5469, %r120;
	mov.b32 	%r6230, -1;
	@%p345 bra 	$L__BB14_99;
	ld.global.u32 	%r6230, [%rd11+10240];
$L__BB14_99:
	add.s32 	%r5471, %r121, 2816;
	setp.ge.u32 	%p346, %r5471, %r120;
	mov.b32 	%r6231, -1;
	@%p346 bra 	$L__BB14_101;
	ld.global.u32 	%r6231, [%rd11+11264];
$L__BB14_101:
	or.b32  	%r5473, %r121, 3072;
	setp.ge.u32 	%p347, %r5473, %r120;
	mov.b32 	%r6232, -1;
	@%p347 bra 	$L__BB14_103;
	ld.global.u32 	%r6232, [%rd11+12288];
$L__BB14_103:
	add.s32 	%r5475, %r121, 3328;
	setp.ge.u32 	%p348, %r5475, %r120;
	mov.b32 	%r6233, -1;
	@%p348 bra 	$L__BB14_105;
	ld.global.u32 	%r6233, [%rd11+13312];
$L__BB14_105:
	add.s32 	%r5477, %r121, 3584;
	setp.ge.u32 	%p349, %r5477, %r120;
	mov.b32 	%r6234, -1;
	@%p349 bra 	$L__BB14_107;
	ld.global.u32 	%r6234, [%rd11+14336];
$L__BB14_107:
	add.s32 	%r5479, %r121, 3840;
	setp.ge.u32 	%p350, %r5479, %r120;
	mov.b32 	%r6235, -1;
	@%p350 bra 	$L__BB14_109;
	ld.global.u32 	%r6235, [%rd11+15360];
$L__BB14_109:
	or.b32  	%r5481, %r121, 4096;
	setp.ge.u32 	%p351, %r5481, %r120;
	mov.b32 	%r6236, -1;
	@%p351 bra 	$L__BB14_111;
	ld.global.u32 	%r6236, [%rd11+16384];
$L__BB14_111:
	add.s32 	%r5483, %r121, 4352;
	setp.ge.u32 	%p352, %r5483, %r120;
	mov.b32 	%r6237, -1;
	@%p352 bra 	$L__BB14_113;
	ld.global.u32 	%r6237, [%rd11+17408];
$L__BB14_113:
	add.s32 	%r5485, %r121, 4608;
	setp.ge.u32 	%p353, %r5485, %r120;
	mov.b32 	%r6238, -1;
	@%p353 bra 	$L__BB14_115;
	ld.global.u32 	%r6238, [%rd11+18432];
$L__BB14_115:
	add.s32 	%r5487, %r121, 4864;
	setp.ge.u32 	%p354, %r5487, %r120;
	mov.b32 	%r6239, -1;
	@%p354 bra 	$L__BB14_117;
	ld.global.u32 	%r6239, [%rd11+19456];
$L__BB14_117:
	or.b32  	%r5489, %r121, 5120;
	setp.ge.u32 	%p355, %r5489, %r120;
	mov.b32 	%r6240, -1;
	@%p355 bra 	$L__BB14_119;
	ld.global.u32 	%r6240, [%rd11+20480];
$L__BB14_119:
	add.s32 	%r5491, %r121, 5376;
	setp.ge.u32 	%p356, %r5491, %r120;
	mov.b32 	%r6241, -1;
	@%p356 bra 	$L__BB14_121;
	ld.global.u32 	%r6241, [%rd11+21504];
$L__BB14_121:
	add.s32 	%r5493, %r121, 5632;
	setp.ge.u32 	%p357, %r5493, %r120;
	mov.b32 	%r6242, -1;
	@%p357 bra 	$L__BB14_123;
	ld.global.u32 	%r6242, [%rd11+22528];
$L__BB14_123:
	// begin inline asm
	mov.u32 %r5494, %laneid;
	// end inline asm
	mov.u32 	%r5498, _ZZN3cub18CUB_300001_SM_10006detail14segmented_sort33DeviceSegmentedSortFallbackKernelILNS0_9SortOrderE0ENS2_10policy_hubIjNS0_8NullTypeEE9Policy860EjS6_PjS9_lEEvPKT1_PSA_NS1_20device_double_bufferISA_EEPKT2_PSG_NSE_ISG_EET3_T4_E12temp_storage;
	add.s32 	%r5499, %r5498, %r5449;
	st.shared.u32 	[%r5499], %r6220;
	st.shared.u32 	[%r5499+1024], %r6221;
	st.shared.u32 	[%r5499+2048], %r6222;
	st.shared.u32 	[%r5499+3072], %r6223;
	st.shared.u32 	[%r5499+4096], %r6224;
	st.shared.u32 	[%r5499+5120], %r6225;
	st.shared.u32 	[%r5499+6144], %r6226;
	st.shared.u32 	[%r5499+7168], %r6227;
	st.shared.u32 	[%r5499+8192], %r6228;
	st.shared.u32 	[%r5499+9216], %r6229;
	st.shared.u32 	[%r5499+10240], %r6230;
	st.shared.u32 	[%r5499+11264], %r6231;
	st.shared.u32 	[%r5499+12288], %r6232;
	st.shared.u32 	[%r5499+13312], %r6233;
	st.shared.u32 	[%r5499+14336], %r6234;
	st.shared.u32 	[%r5499+15360], %r6235;
	st.shared.u32 	[%r5499+16384], %r6236;
	st.shared.u32 	[%r5499+17408], %r6237;
	st.shared.u32 	[%r5499+18432], %r6238;
	st.shared.u32 	[%r5499+19456], %r6239;
	st.shared.u32 	[%r5499+20480], %r6240;
	st.shared.u32 	[%r5499+21504], %r6241;
	st.shared.u32 	[%r5499+22528], %r6242;
	bar.sync 	0;
	mad.lo.s32 	%r5500, %r121, 88, %r5499;
	ld.shared.u32 	%r6266, [%r5500];
	ld.shared.u32 	%r6265, [%r5500+4];
	ld.shared.u32 	%r6264, [%r5500+8];
	ld.shared.u32 	%r6263, [%r5500+12];
	ld.shared.u32 	%r6262, [%r5500+16];
	ld.shared.u32 	%r6261, [%r5500+20];
	ld.shared.u32 	%r6260, [%r5500+24];
	ld.shared.u32 	%r6259, [%r5500+28];
	ld.shared.u32 	%r6258, [%r5500+32];
	ld.shared.u32 	%r6257, [%r5500+36];
	ld.shared.u32 	%r6256, [%r5500+40];
	ld.shared.u32 	%r6255, [%r5500+44];
	ld.shared.u32 	%r6254, [%r5500+48];
	ld.shared.u32 	%r6253, [%r5500+52];
	ld.shared.u32 	%r6252, [%r5500+56];
	ld.shared.u32 	%r6251, [%r5500+60];
	ld.shared.u32 	%r6250, [%r5500+64];
	ld.shared.u32 	%r6249, [%r5500+68];
	ld.shared.u32 	%r6248, [%r5500+72];
	ld.shared.u32 	%r6247, [%r5500+76];
	ld.shared.u32 	%r6246, [%r5500+80];
	ld.shared.u32 	%r6245, [%r5500+84];
	ld.shared.u32 	%r6244, [%r5500+88];
	bar.sync 	0;
	mov.b32 	%r6243, 0;
	mov.u32 	%r6268, %r6243;
$L__BB14_124:
	setp.ne.s32 	%p358, %r5494, 31;
	add.s32 	%r5603, %r6243, 32;
	min.u32 	%r5503, %r5603, 6;
	shl.b32 	%r5604, %r121, 2;
	mov.u32 	%r5605, _ZZN3cub18CUB_300001_SM_10006detail14segmented_sort33DeviceSegmentedSortFallbackKernelILNS0_9SortOrderE0ENS2_10policy_hubIjNS0_8NullTypeEE9Policy860EjS6_PjS9_lEEvPKT1_PSA_NS1_20device_double_bufferISA_EEPKT2_PSG_NSE_ISG_EET3_T4_E12temp_storage;
	add.s32 	%r5606, %r5605, %r5604;
	mad.lo.s32 	%r5607, %r121, 88, %r5606;
	mad.lo.s32 	%r5608, %r121, -88, %r5607;
	mov.b32 	%r5600, 0;
	st.shared.u32 	[%r5608], %r5600;
	st.shared.u32 	[%r5608+1024], %r5600;
	st.shared.u32 	[%r5608+2048], %r5600;
	st.shared.u32 	[%r5608+3072], %r5600;
	st.shared.u32 	[%r5608+4096], %r5600;
	st.shared.u32 	[%r5608+5120], %r5600;
	st.shared.u32 	[%r5608+6144], %r5600;
	st.shared.u32 	[%r5608+7168], %r5600;
	st.shared.u32 	[%r5608+8192], %r5600;
	st.shared.u32 	[%r5608+9216], %r5600;
	st.shared.u32 	[%r5608+10240], %r5600;
	st.shared.u32 	[%r5608+11264], %r5600;
	st.shared.u32 	[%r5608+12288], %r5600;
	st.shared.u32 	[%r5608+13312], %r5600;
	st.shared.u32 	[%r5608+14336], %r5600;
	st.shared.u32 	[%r5608+15360], %r5600;
	st.shared.u32 	[%r5608+16384], %r5600;
	st.shared.u32 	[%r5608+17408], %r5600;
	st.shared.u32 	[%r5608+18432], %r5600;
	st.shared.u32 	[%r5608+19456], %r5600;
	st.shared.u32 	[%r5608+20480], %r5600;
	st.shared.u32 	[%r5608+21504], %r5600;
	st.shared.u32 	[%r5608+22528], %r5600;
	st.shared.u32 	[%r5608+23552], %r5600;
	st.shared.u32 	[%r5608+24576], %r5600;
	st.shared.u32 	[%r5608+25600], %r5600;
	st.shared.u32 	[%r5608+26624], %r5600;
	st.shared.u32 	[%r5608+27648], %r5600;
	st.shared.u32 	[%r5608+28672], %r5600;
	st.shared.u32 	[%r5608+29696], %r5600;
	st.shared.u32 	[%r5608+30720], %r5600;
	st.shared.u32 	[%r5608+31744], %r5600;
	st.shared.u32 	[%r5608+32768], %r5600;
	// begin inline asm
	bmsk.clamp.b32 %r5501, %r5600, %r5503;
	// end inline asm
	// begin inline asm
	shr.b32 %r5504, %r6266, %r6268;
	// end inline asm
	and.b32  	%r5609, %r5501, %r5504;
	shl.b32 	%r5610, %r5609, 10;
	and.b32  	%r5611, %r5610, 31744;
	add.s32 	%r5612, %r5608, %r5611;
	shr.u32 	%r5613, %r5609, 4;
	and.b32  	%r5614, %r5613, 268435454;
	add.s32 	%r218, %r5612, %r5614;
	ld.shared.u16 	%rs1, [%r218];
	add.s16 	%rs404, %rs1, 1;
	st.shared.u16 	[%r218], %rs404;
	// begin inline asm
	shr.b32 %r5507, %r6265, %r6268;
	// end inline asm
	and.b32  	%r5615, %r5501, %r5507;
	shl.b32 	%r5616, %r5615, 10;
	and.b32  	%r5617, %r5616, 31744;
	add.s32 	%r5618, %r5608, %r5617;
	shr.u32 	%r5619, %r5615, 4;
	and.b32  	%r5620, %r5619, 268435454;
	add.s32 	%r219, %r5618, %r5620;
	ld.shared.u16 	%rs2, [%r219];
	add.s16 	%rs405, %rs2, 1;
	st.shared.u16 	[%r219], %rs405;
	// begin inline asm
	shr.b32 %r5510, %r6264, %r6268;
	// end inline asm
	and.b32  	%r5621, %r5501, %r5510;
	shl.b32 	%r5622, %r5621, 10;
	and.b32  	%r5623, %r5622, 31744;
	add.s32 	%r5624, %r5608, %r5623;
	shr.u32 	%r5625, %r5621, 4;
	and.b32  	%r5626, %r5625, 268435454;
	add.s32 	%r220, %r5624, %r5626;
	ld.shared.u16 	%rs3, [%r220];
	add.s16 	%rs406, %rs3, 1;
	st.shared.u16 	[%r220], %rs406;
	// begin inline asm
	shr.b32 %r5513, %r6263, %r6268;
	// end inline asm
	and.b32  	%r5627, %r5501, %r5513;
	shl.b32 	%r5628, %r5627, 10;
	and.b32  	%r5629, %r5628, 31744;
	add.s32 	%r5630, %r5608, %r5629;
	shr.u32 	%r5631, %r5627, 4;
	and.b32  	%r5632, %r5631, 268435454;
	add.s32 	%r221, %r5630, %r5632;
	ld.shared.u16 	%rs4, [%r221];
	add.s16 	%rs407, %rs4, 1;
	st.shared.u16 	[%r221], %rs407;
	// begin inline asm
	shr.b32 %r5516, %r6262, %r6268;
	// end inline asm
	and.b32  	%r5633, %r5501, %r5516;
	shl.b32 	%r5634, %r5633, 10;
	and.b32  	%r5635, %r5634, 31744;
	add.s32 	%r5636, %r5608, %r5635;
	shr.u32 	%r5637, %r5633, 4;
	and.b32  	%r5638, %r5637, 268435454;
	add.s32 	%r222, %r5636, %r5638;
	ld.shared.u16 	%rs5, [%r222];
	add.s16 	%rs408, %rs5, 1;
	st.shared.u16 	[%r222], %rs408;
	// begin inline asm
	shr.b32 %r5519, %r6261, %r6268;
	// end inline asm
	and.b32  	%r5639, %r5501, %r5519;
	shl.b32 	%r5640, %r5639, 10;
	and.b32  	%r5641, %r5640, 31744;
	add.s32 	%r5642, %r5608, %r5641;
	shr.u32 	%r5643, %r5639, 4;
	and.b32  	%r5644, %r5643, 268435454;
	add.s32 	%r223, %r5642, %r5644;
	ld.shared.u16 	%rs6, [%r223];
	add.s16 	%rs409, %rs6, 1;
	st.shared.u16 	[%r223], %rs409;
	// begin inline asm
	shr.b32 %r5522, %r6260, %r6268;
	// end inline asm
	and.b32  	%r5645, %r5501, %r5522;
	shl.b32 	%r5646, %r5645, 10;
	and.b32  	%r5647, %r5646, 31744;
	add.s32 	%r5648, %r5608, %r5647;
	shr.u32 	%r5649, %r5645, 4;
	and.b32  	%r5650, %r5649, 268435454;
	add.s32 	%r224, %r5648, %r5650;
	ld.shared.u16 	%rs7, [%r224];
	add.s16 	%rs410, %rs7, 1;
	st.shared.u16 	[%r224], %rs410;
	// begin inline asm
	shr.b32 %r5525, %r6259, %r6268;
	// end inline asm
	and.b32  	%r5651, %r5501, %r5525;
	shl.b32 	%r5652, %r5651, 10;
	and.b32  	%r5653, %r5652, 31744;
	add.s32 	%r5654, %r5608, %r5653;
	shr.u32 	%r5655, %r5651, 4;
	and.b32  	%r5656, %r5655, 268435454;
	add.s32 	%r225, %r5654, %r5656;
	ld.shared.u16 	%rs8, [%r225];
	add.s16 	%rs411, %rs8, 1;
	st.shared.u16 	[%r225], %rs411;
	// begin inline asm
	shr.b32 %r5528, %r6258, %r6268;
	// end inline asm
	and.b32  	%r5657, %r5501, %r5528;
	shl.b32 	%r5658, %r5657, 10;
	and.b32  	%r5659, %r5658, 31744;
	add.s32 	%r5660, %r5608, %r5659;
	shr.u32 	%r5661, %r5657, 4;
	and.b32  	%r5662, %r5661, 268435454;
	add.s32 	%r226, %r5660, %r5662;
	ld.shared.u16 	%rs9, [%r226];
	add.s16 	%rs412, %rs9, 1;
	st.shared.u16 	[%r226], %rs412;
	// begin inline asm
	shr.b32 %r5531, %r6257, %r6268;
	// end inline asm
	and.b32  	%r5663, %r5501, %r5531;
	shl.b32 	%r5664, %r5663, 10;
	and.b32  	%r5665, %r5664, 31744;
	add.s32 	%r5666, %r5608, %r5665;
	shr.u32 	%r5667, %r5663, 4;
	and.b32  	%r5668, %r5667, 268435454;
	add.s32 	%r227, %r5666, %r5668;
	ld.shared.u16 	%rs10, [%r227];
	add.s16 	%rs413, %rs10, 1;
	st.shared.u16 	[%r227], %rs413;
	// begin inline asm
	shr.b32 %r5534, %r6256, %r6268;
	// end inline asm
	and.b32  	%r5669, %r5501, %r5534;
	shl.b32 	%r5670, %r5669, 10;
	and.b32  	%r5671, %r5670, 31744;
	add.s32 	%r5672, %r5608, %r5671;
	shr.u32 	%r5673, %r5669, 4;
	and.b32  	%r5674, %r5673, 268435454;
	add.s32 	%r228, %r5672, %r5674;
	ld.shared.u16 	%rs11, [%r228];
	add.s16 	%rs414, %rs11, 1;
	st.shared.u16 	[%r228], %rs414;
	// begin inline asm
	shr.b32 %r5537, %r6255, %r6268;
	// end inline asm
	and.b32  	%r5675, %r5501, %r5537;
	shl.b32 	%r5676, %r5675, 10;
	and.b32  	%r5677, %r5676, 31744;
	add.s32 	%r5678, %r5608, %r5677;
	shr.u32 	%r5679, %r5675, 4;
	and.b32  	%r5680, %r5679, 268435454;
	add.s32 	%r229, %r5678, %r5680;
	ld.shared.u16 	%rs12, [%r229];
	add.s16 	%rs415, %rs12, 1;
	st.shared.u16 	[%r229], %rs415;
	// begin inline asm
	shr.b32 %r5540, %r6254, %r6268;
	// end inline asm
	and.b32  	%r5681, %r5501, %r5540;
	shl.b32 	%r5682, %r5681, 10;
	and.b32  	%r5683, %r5682, 31744;
	add.s32 	%r5684, %r5608, %r5683;
	shr.u32 	%r5685, %r5681, 4;
	and.b32  	%r5686, %r5685, 268435454;
	add.s32 	%r230, %r5684, %r5686;
	ld.shared.u16 	%rs13, [%r230];
	add.s16 	%rs416, %rs13, 1;
	st.shared.u16 	[%r230], %rs416;
	// begin inline asm
	shr.b32 %r5543, %r6253, %r6268;
	// end inline asm
	and.b32  	%r5687, %r5501, %r5543;
	shl.b32 	%r5688, %r5687, 10;
	and.b32  	%r5689, %r5688, 31744;
	add.s32 	%r5690, %r5608, %r5689;
	shr.u32 	%r5691, %r5687, 4;
	and.b32  	%r5692, %r5691, 268435454;
	add.s32 	%r231, %r5690, %r5692;
	ld.shared.u16 	%rs14, [%r231];
	add.s16 	%rs417, %rs14, 1;
	st.shared.u16 	[%r231], %rs417;
	// begin inline asm
	shr.b32 %r5546, %r6252, %r6268;
	// end inline asm
	and.b32  	%r5693, %r5501, %r5546;
	shl.b32 	%r5694, %r5693, 10;
	and.b32  	%r5695, %r5694, 31744;
	add.s32 	%r5696, %r5608, %r5695;
	shr.u32 	%r5697, %r5693, 4;
	and.b32  	%r5698, %r5697, 268435454;
	add.s32 	%r232, %r5696, %r5698;
	ld.shared.u16 	%rs15, [%r232];
	add.s16 	%rs418, %rs15, 1;
	st.shared.u16 	[%r232], %rs418;
	// begin inline asm
	shr.b32 %r5549, %r6251, %r6268;
	// end inline asm
	and.b32  	%r5699, %r5501, %r5549;
	shl.b32 	%r5700, %r5699, 10;
	and.b32  	%r5701, %r5700, 31744;
	add.s32 	%r5702, %r5608, %r5701;
	shr.u32 	%r5703, %r5699, 4;
	and.b32  	%r5704, %r5703, 268435454;
	add.s32 	%r233, %r5702, %r5704;
	ld.shared.u16 	%rs16, [%r233];
	add.s16 	%rs419, %rs16, 1;
	st.shared.u16 	[%r233], %rs419;
	// begin inline asm
	shr.b32 %r5552, %r6250, %r6268;
	// end inline asm
	and.b32  	%r5705, %r5501, %r5552;
	shl.b32 	%r5706, %r5705, 10;
	and.b32  	%r5707, %r5706, 31744;
	add.s32 	%r5708, %r5608, %r5707;
	shr.u32 	%r5709, %r5705, 4;
	and.b32  	%r5710, %r5709, 268435454;
	add.s32 	%r234, %r5708, %r5710;
	ld.shared.u16 	%rs17, [%r234];
	add.s16 	%rs420, %rs17, 1;
	st.shared.u16 	[%r234], %rs420;
	// begin inline asm
	shr.b32 %r5555, %r6249, %r6268;
	// end inline asm
	and.b32  	%r5711, %r5501, %r5555;
	shl.b32 	%r5712, %r5711, 10;
	and.b32  	%r5713, %r5712, 31744;
	add.s32 	%r5714, %r5608, %r5713;
	shr.u32 	%r5715, %r5711, 4;
	and.b32  	%r5716, %r5715, 268435454;
	add.s32 	%r235, %r5714, %r5716;
	ld.shared.u16 	%rs18, [%r235];
	add.s16 	%rs421, %rs18, 1;
	st.shared.u16 	[%r235], %rs421;
	// begin inline asm
	shr.b32 %r5558, %r6248, %r6268;
	// end inline asm
	and.b32  	%r5717, %r5501, %r5558;
	shl.b32 	%r5718, %r5717, 10;
	and.b32  	%r5719, %r5718, 31744;
	add.s32 	%r5720, %r5608, %r5719;
	shr.u32 	%r5721, %r5717, 4;
	and.b32  	%r5722, %r5721, 268435454;
	add.s32 	%r236, %r5720, %r5722;
	ld.shared.u16 	%rs19, [%r236];
	add.s16 	%rs422, %rs19, 1;
	st.shared.u16 	[%r236], %rs422;
	// begin inline asm
	shr.b32 %r5561, %r6247, %r6268;
	// end inline asm
	and.b32  	%r5723, %r5501, %r5561;
	shl.b32 	%r5724, %r5723, 10;
	and.b32  	%r5725, %r5724, 31744;
	add.s32 	%r5726, %r5608, %r5725;
	shr.u32 	%r5727, %r5723, 4;
	and.b32  	%r5728, %r5727, 268435454;
	add.s32 	%r237, %r5726, %r5728;
	ld.shared.u16 	%rs20, [%r237];
	add.s16 	%rs423, %rs20, 1;
	st.shared.u16 	[%r237], %rs423;
	// begin inline asm
	shr.b32 %r5564, %r6246, %r6268;
	// end inline asm
	and.b32  	%r5729, %r5501, %r5564;
	shl.b32 	%r5730, %r5729, 10;
	and.b32  	%r5731, %r5730, 31744;
	add.s32 	%r5732, %r5608, %r5731;
	shr.u32 	%r5733, %r5729, 4;
	and.b32  	%r5734, %r5733, 268435454;
	add.s32 	%r238, %r5732, %r5734;
	ld.shared.u16 	%rs21, [%r238];
	add.s16 	%rs424, %rs21, 1;
	st.shared.u16 	[%r238], %rs424;
	// begin inline asm
	shr.b32 %r5567, %r6245, %r6268;
	// end inline asm
	and.b32  	%r5735, %r5501, %r5567;
	shl.b32 	%r5736, %r5735, 10;
	and.b32  	%r5737, %r5736, 31744;
	add.s32 	%r5738, %r5608, %r5737;
	shr.u32 	%r5739, %r5735, 4;
	and.b32  	%r5740, %r5739, 268435454;
	add.s32 	%r239, %r5738, %r5740;
	ld.shared.u16 	%rs22, [%r239];
	add.s16 	%rs425, %rs22, 1;
	st.shared.u16 	[%r239], %rs425;
	// begin inline asm
	shr.b32 %r5570, %r6244, %r6268;
	// end inline asm
	and.b32  	%r5741, %r5501, %r5570;
	shl.b32 	%r5742, %r5741, 10;
	and.b32  	%r5743, %r5742, 31744;
	add.s32 	%r5744, %r5608, %r5743;
	shr.u32 	%r5745, %r5741, 4;
	and.b32  	%r5746, %r5745, 268435454;
	add.s32 	%r240, %r5744, %r5746;
	ld.shared.u16 	%rs23, [%r240];
	add.s16 	%rs426, %rs23, 1;
	st.shared.u16 	[%r240], %rs426;
	bar.sync 	0;
	shl.b32 	%r5747, %r121, 7;
	add.s32 	%r5748, %r5608, %r5747;
	ld.shared.u32 	%r241, [%r5748];
	ld.shared.u32 	%r5749, [%r5748+4];
	ld.shared.u32 	%r5750, [%r5748+8];
	ld.shared.u32 	%r5751, [%r5748+12];
	ld.shared.u32 	%r5752, [%r5748+16];
	ld.shared.u32 	%r5753, [%r5748+20];
	ld.shared.u32 	%r5754, [%r5748+24];
	ld.shared.u32 	%r5755, [%r5748+28];
	ld.shared.u32 	%r5756, [%r5748+32];
	ld.shared.u32 	%r5757, [%r5748+36];
	ld.shared.u32 	%r5758, [%r5748+40];
	ld.shared.u32 	%r5759, [%r5748+44];
	ld.shared.u32 	%r5760, [%r5748+48];
	ld.shared.u32 	%r5761, [%r5748+52];
	ld.shared.u32 	%r5762, [%r5748+56];
	ld.shared.u32 	%r5763, [%r5748+60];
	ld.shared.u32 	%r5764, [%r5748+64];
	ld.shared.u32 	%r5765, [%r5748+68];
	ld.shared.u32 	%r5766, [%r5748+72];
	ld.shared.u32 	%r5767, [%r5748+76];
	ld.shared.u32 	%r5768, [%r5748+80];
	ld.shared.u32 	%r5769, [%r5748+84];
	ld.shared.u32 	%r5770, [%r5748+88];
	ld.shared.u32 	%r5771, [%r5748+92];
	ld.shared.u32 	%r5772, [%r5748+96];
	ld.shared.u32 	%r5773, [%r5748+100];
	ld.shared.u32 	%r5774, [%r5748+104];
	ld.shared.u32 	%r5775, [%r5748+108];
	ld.shared.u32 	%r5776, [%r5748+112];
	ld.shared.u32 	%r5777, [%r5748+116];
	ld.shared.u32 	%r5778, [%r5748+120];
	ld.shared.u32 	%r5779, [%r5748+124];
	ld.shared.u32 	%r5780, [%r5748+128];
	add.s32 	%r242, %r5749, %r241;
	add.s32 	%r243, %r5750, %r242;
	add.s32 	%r244, %r5751, %r243;
	add.s32 	%r245, %r5752, %r244;
	add.s32 	%r246, %r5753, %r245;
	add.s32 	%r247, %r5754, %r246;
	add.s32 	%r248, %r5755, %r247;
	add.s32 	%r249, %r5756, %r248;
	add.s32 	%r250, %r5757, %r249;
	add.s32 	%r251, %r5758, %r250;
	add.s32 	%r252, %r5759, %r251;
	add.s32 	%r253, %r5760, %r252;
	add.s32 	%r254, %r5761, %r253;
	add.s32 	%r255, %r5762, %r254;
	add.s32 	%r256, %r5763, %r255;
	add.s32 	%r257, %r5764, %r256;
	add.s32 	%r258, %r5765, %r257;
	add.s32 	%r259, %r5766, %r258;
	add.s32 	%r260, %r5767, %r259;
	add.s32 	%r261, %r5768, %r260;
	add.s32 	%r262, %r5769, %r261;
	add.s32 	%r263, %r5770, %r262;
	add.s32 	%r264, %r5771, %r263;
	add.s32 	%r265, %r5772, %r264;
	add.s32 	%r266, %r5773, %r265;
	add.s32 	%r267, %r5774, %r266;
	add.s32 	%r268, %r5775, %r267;
	add.s32 	%r269, %r5776, %r268;
	add.s32 	%r270, %r5777, %r269;
	add.s32 	%r271, %r5778, %r270;
	add.s32 	%r272, %r5779, %r271;
	add.s32 	%r5577, %r5780, %r272;
	mov.b32 	%r5575, 1;
	mov.b32 	%r5602, -1;
	// begin inline asm
	{  .reg .u32 r0;  .reg .pred p;  shfl.sync.up.b32 r0|p, %r5577, %r5575, %r5600, %r5602;  @p add.u32 r0, r0, %r5577;  mov.u32 %r5573, r0;}
	// end inline asm
	mov.b32 	%r5581, 2;
	// begin inline asm
	{  .reg .u32 r0;  .reg .pred p;  shfl.sync.up.b32 r0|p, %r5573, %r5581, %r5600, %r5602;  @p add.u32 r0, r0, %r5573;  mov.u32 %r5579, r0;}
	// end inline asm
	mov.b32 	%r5587, 4;
	// begin inline asm
	{  .reg .u32 r0;  .reg .pred p;  shfl.sync.up.b32 r0|p, %r5579, %r5587, %r5600, %r5602;  @p add.u32 r0, r0, %r5579;  mov.u32 %r5585, r0;}
	// end inline asm
	mov.b32 	%r5593, 8;
	// begin inline asm
	{  .reg .u32 r0;  .reg .pred p;  shfl.sync.up.b32 r0|p, %r5585, %r5593, %r5600, %r5602;  @p add.u32 r0, r0, %r5585;  mov.u32 %r5591, r0;}
	// end inline asm
	mov.b32 	%r5599, 16;
	// begin inline asm
	{  .reg .u32 r0;  .reg .pred p;  shfl.sync.up.b32 r0|p, %r5591, %r5599, %r5600, %r5602;  @p add.u32 r0, r0, %r5591;  mov.u32 %r5597, r0;}
	// end inline asm
	@%p358 bra 	$L__BB14_126;
	shr.u32 	%r5781, %r121, 3;
	and.b32  	%r5782, %r5781, 124;
	add.s32 	%r5784, %r5605, %r5782;
	st.shared.u32 	[%r5784+33792], %r5597;
$L__BB14_126:
	sub.s32 	%r5785, %r5597, %r5577;
	setp.ne.s32 	%p359, %r5494, 0;
	setp.gt.u32 	%p360, %r121, 31;
	shr.u32 	%r5786, %r121, 5;
	setp.eq.s32 	%p361, %r5786, 7;
	setp.eq.s32 	%p362, %r5786, 6;
	setp.eq.s32 	%p363, %r5786, 5;
	setp.eq.s32 	%p364, %r5786, 4;
	setp.eq.s32 	%p365, %r5786, 3;
	setp.eq.s32 	%p366, %r5786, 2;
	setp.eq.s32 	%p367, %r5786, 1;
	bar.sync 	0;
	ld.shared.v4.u32 	{%r5787, %r5788, %r5789, %r5790}, [_ZZN3cub18CUB_300001_SM_10006detail14segmented_sort33DeviceSegmentedSortFallbackKernelILNS0_9SortOrderE0ENS2_10policy_hubIjNS0_8NullTypeEE9Policy860EjS6_PjS9_lEEvPKT1_PSA_NS1_20device_double_bufferISA_EEPKT2_PSG_NSE_ISG_EET3_T4_E12temp_storage+33792];
	selp.b32 	%r5791, %r5787, %r6267, %p367;
	add.s32 	%r5792, %r5788, %r5787;
	selp.b32 	%r5793, %r5792, %r5791, %p366;
	add.s32 	%r5794, %r5792, %r5789;
	selp.b32 	%r5795, %r5794, %r5793, %p365;
	add.s32 	%r5796, %r5794, %r5790;
	selp.b32 	%r5797, %r5796, %r5795, %p364;
	ld.shared.v4.u32 	{%r5798, %r5799, %r5800, %r5801}, [_ZZN3cub18CUB_300001_SM_10006detail14segmented_sort33DeviceSegmentedSortFallbackKernelILNS0_9SortOrderE0ENS2_10policy_hubIjNS0_8NullTypeEE9Policy860EjS6_PjS9_lEEvPKT1_PSA_NS1_20device_double_bufferISA_EEPKT2_PSG_NSE_ISG_EET3_T4_E12temp_storage+33808];
	add.s32 	%r5802, %r5796, %r5798;
	selp.b32 	%r5803, %r5802, %r5797, %p363;
	add.s32 	%r5804, %r5802, %r5799;
	selp.b32 	%r5805, %r5804, %r5803, %p362;
	add.s32 	%r5806, %r5804, %r5800;
	selp.b32 	%r6267, %r5806, %r5805, %p361;
	add.s32 	%r276, %r5806, %r5801;
	selp.b32 	%r5807, %r5785, 0, %p359;
	add.s32 	%r5808, %r6267, %r5807;
	selp.b32 	%r6269, %r5808, %r5785, %p360;
	or.pred  	%p368, %p360, %p359;
	@%p368 bra 	$L__BB14_128;
	shl.b32 	%r6269, %r276, 16;
	st.shared.u32 	[_ZZN3cub18CUB_300001_SM_10006detail14segmented_sort33DeviceSegmentedSortFallbackKernelILNS0_9SortOrderE0ENS2_10policy_hubIjNS0_8NullTypeEE9Policy860EjS6_PjS9_lEEvPKT1_PSA_NS1_20device_double_bufferISA_EEPKT2_PSG_NSE_ISG_EET3_T4_E12temp_storage+33832], %r6269;
$L__BB14_128:
	setp.eq.s32 	%p369, %r121, 0;
	bar.sync 	0;
	mov.u32 	%r5809, _ZZN3cub18CUB_300001_SM_10006detail14segmented_sort33DeviceSegmentedSortFallbackKernelILNS0_9SortOrderE0ENS2_10policy_hubIjNS0_8NullTypeEE9Policy860EjS6_PjS9_lEEvPKT1_PSA_NS1_20device_double_bufferISA_EEPKT2_PSG_NSE_ISG_EET3_T4_E12temp_storage;
	ld.shared.u32 	%r5810, [_ZZN3cub18CUB_300001_SM_10006detail14segmented_sort33DeviceSegmentedSortFallbackKernelILNS0_9SortOrderE0ENS2_10policy_hubIjNS0_8NullTypeEE9Policy860EjS6_PjS9_lEEvPKT1_PSA_NS1_20device_double_bufferISA_EEPKT2_PSG_NSE_ISG_EET3_T4_E12temp_storage+33832];
	selp.b32 	%r5811, 0, %r5810, %p369;
	add.s32 	%r5812, %r6269, %r5811;
	add.s32 	%r5813, %r241, %r5812;
	add.s32 	%r5814, %r242, %r5812;
	add.s32 	%r5815, %r243, %r5812;
	add.s32 	%r5816, %r244, %r5812;
	add.s32 	%r5817, %r245, %r5812;
	add.s32 	%r5818, %r246, %r5812;
	add.s32 	%r5819, %r247, %r5812;
	add.s32 	%r5820, %r248, %r5812;
	add.s32 	%r5821, %r249, %r5812;
	add.s32 	%r5822, %r250, %r5812;
	add.s32 	%r5823, %r251, %r5812;
	add.s32 	%r5824, %r252, %r5812;
	add.s32 	%r5825, %r253, %r5812;
	add.s32 	%r5826, %r254, %r5812;
	add.s32 	%r5827, %r255, %r5812;
	add.s32 	%r5828, %r256, %r5812;
	add.s32 	%r5829, %r257, %r5812;
	add.s32 	%r5830, %r258, %r5812;
	add.s32 	%r5831, %r259, %r5812;
	add.s32 	%r5832, %r260, %r5812;
	add.s32 	%r5833, %r261, %r5812;
	add.s32 	%r5834, %r262, %r5812;
	add.s32 	%r5835, %r263, %r5812;
	add.s32 	%r5836, %r264, %r5812;
	add.s32 	%r5837, %r265, %r5812;
	add.s32 	%r5838, %r266, %r5812;
	add.s32 	%r5839, %r267, %r5812;
	add.s32 	%r5840, %r268, %r5812;
	add.s32 	%r5841, %r269, %r5812;
	add.s32 	%r5842, %r270, %r5812;
	add.s32 	%r5843, %r271, %r5812;
	add.s32 	%r5844, %r272, %r5812;
	shl.b32 	%r5845, %r121, 7;
	shl.b32 	%r5846, %r121, 2;
	add.s32 	%r280, %r5809, %r5846;
	mad.lo.s32 	%r281, %r121, 88, %r280;
	mad.lo.s32 	%r5847, %r121, -88, %r281;
	add.s32 	%r5848, %r5847, %r5845;
	st.shared.u32 	[%r5848], %r5812;
	st.shared.u32 	[%r5848+4], %r5813;
	st.shared.u32 	[%r5848+8], %r5814;
	st.shared.u32 	[%r5848+12], %r5815;
	st.shared.u32 	[%r5848+16], %r5816;
	st.shared.u32 	[%r5848+20], %r5817;
	st.shared.u32 	[%r5848+24], %r5818;
	st.shared.u32 	[%r5848+28], %r5819;
	st.shared.u32 	[%r5848+32], %r5820;
	st.shared.u32 	[%r5848+36], %r5821;
	st.shared.u32 	[%r5848+40], %r5822;
	st.shared.u32 	[%r5848+44], %r5823;
	st.shared.u32 	[%r5848+48], %r5824;
	st.shared.u32 	[%r5848+52], %r5825;
	st.shared.u32 	[%r5848+56], %r5826;
	st.shared.u32 	[%r5848+60], %r5827;
	st.shared.u32 	[%r5848+64], %r5828;
	st.shared.u32 	[%r5848+68], %r5829;
	st.shared.u32 	[%r5848+72], %r5830;
	st.shared.u32 	[%r5848+76], %r5831;
	st.shared.u32 	[%r5848+80], %r5832;
	st.shared.u32 	[%r5848+84], %r5833;
	st.shared.u32 	[%r5848+88], %r5834;
	st.shared.u32 	[%r5848+92], %r5835;
	st.shared.u32 	[%r5848+96], %r5836;
	st.shared.u32 	[%r5848+100], %r5837;
	st.shared.u32 	[%r5848+104], %r5838;
	st.shared.u32 	[%r5848+108], %r5839;
	st.shared.u32 	[%r5848+112], %r5840;
	st.shared.u32 	[%r5848+116], %r5841;
	st.shared.u32 	[%r5848+120], %r5842;
	st.shared.u32 	[%r5848+124], %r5843;
	st.shared.u32 	[%r5848+128], %r5844;
	bar.sync 	0;
	cvt.u32.u16 	%r5849, %rs1;
	ld.shared.u16 	%r5850, [%r218];
	add.s32 	%r282, %r5850, %r5849;
	cvt.u32.u16 	%r5851, %rs2;
	ld.shared.u16 	%r5852, [%r219];
	add.s32 	%r283, %r5852, %r5851;
	cvt.u32.u16 	%r5853, %rs3;
	ld.shared.u16 	%r5854, [%r220];
	add.s32 	%r284, %r5854, %r5853;
	cvt.u32.u16 	%r5855, %rs4;
	ld.shared.u16 	%r5856, [%r221];
	add.s32 	%r285, %r5856, %r5855;
	cvt.u32.u16 	%r5857, %rs5;
	ld.shared.u16 	%r5858, [%r222];
	add.s32 	%r286, %r5858, %r5857;
	cvt.u32.u16 	%r5859, %rs6;
	ld.shared.u16 	%r5860, [%r223];
	add.s32 	%r287, %r5860, %r5859;
	cvt.u32.u16 	%r5861, %rs7;
	ld.shared.u16 	%r5862, [%r224];
	add.s32 	%r288, %r5862, %r5861;
	cvt.u32.u16 	%r5863, %rs8;
	ld.shared.u16 	%r5864, [%r225];
	add.s32 	%r289, %r5864, %r5863;
	cvt.u32.u16 	%r5865, %rs9;
	ld.shared.u16 	%r5866, [%r226];
	add.s32 	%r290, %r5866, %r5865;
	cvt.u32.u16 	%r5867, %rs10;
	ld.shared.u16 	%r5868, [%r227];
	add.s32 	%r291, %r5868, %r5867;
	cvt.u32.u16 	%r5869, %rs11;
	ld.shared.u16 	%r5870, [%r228];
	add.s32 	%r292, %r5870, %r5869;
	cvt.u32.u16 	%r5871, %rs12;
	ld.shared.u16 	%r5872, [%r229];
	add.s32 	%r293, %r5872, %r5871;
	cvt.u32.u16 	%r5873, %rs13;
	ld.shared.u16 	%r5874, [%r230];
	add.s32 	%r294, %r5874, %r5873;
	cvt.u32.u16 	%r5875, %rs14;
	ld.shared.u16 	%r5876, [%r231];
	add.s32 	%r295, %r5876, %r5875;
	cvt.u32.u16 	%r5877, %rs15;
	ld.shared.u16 	%r5878, [%r232];
	add.s32 	%r296, %r5878, %r5877;
	cvt.u32.u16 	%r5879, %rs16;
	ld.shared.u16 	%r5880, [%r233];
	add.s32 	%r297, %r5880, %r5879;
	cvt.u32.u16 	%r5881, %rs17;
	ld.shared.u16 	%r5882, [%r234];
	add.s32 	%r298, %r5882, %r5881;
	cvt.u32.u16 	%r5883, %rs18;
	ld.shared.u16 	%r5884, [%r235];
	add.s32 	%r299, %r5884, %r5883;
	cvt.u32.u16 	%r5885, %rs19;
	ld.shared.u16 	%r5886, [%r236];
	add.s32 	%r300, %r5886, %r5885;
	cvt.u32.u16 	%r5887, %rs20;
	ld.shared.u16 	%r5888, [%r237];
	add.s32 	%r301, %r5888, %r5887;
	cvt.u32.u16 	%r5889, %rs21;
	ld.shared.u16 	%r5890, [%r238];
	add.s32 	%r302, %r5890, %r5889;
	cvt.u32.u16 	%r5891, %rs22;
	ld.shared.u16 	%r5892, [%r239];
	add.s32 	%r303, %r5892, %r5891;
	cvt.u32.u16 	%r5893, %rs23;
	ld.shared.u16 	%r5894, [%r240];
	add.s32 	%r304, %r5894, %r5893;
	bar.sync 	0;
	setp.lt.u32 	%p370, %r6268, 26;
	@%p370 bra 	$L__BB14_662;
	ld.param.u64 	%rd1720, [_ZN3cub18CUB_300001_SM_10006detail14segmented_sort33DeviceSegmentedSortFallbackKernelILNS0_9SortOrderE0ENS2_10policy_hubIjNS0_8NullTypeEE9Policy860EjS6_PjS9_lEEvPKT1_PSA_NS1_20device_double_bufferISA_EEPKT2_PSG_NSE_ISG_EET3_T4__param_1];
	setp.lt.u32 	%p371, %r121, %r120;
	shl.b32 	%r5895, %r282, 2;
	add.s32 	%r5897, %r5809, %r5895;
	st.shared.u32 	[%r5897], %r6266;
	shl.b32 	%r5898, %r283, 2;
	add.s32 	%r5899, %r5809, %r5898;
	st.shared.u32 	[%r5899], %r6265;
	shl.b32 	%r5900, %r284, 2;
	add.s32 	%r5901, %r5809, %r5900;
	st.shared.u32 	[%r5901], %r6264;
	shl.b32 	%r5902, %r285, 2;
	add.s32 	%r5903, %r5809, %r5902;
	st.shared.u32 	[%r5903], %r6263;
	shl.b32 	%r5904, %r286, 2;
	add.s32 	%r5905, %r5809, %r5904;
	st.shared.u32 	[%r5905], %r6262;
	shl.b32 	%r5906, %r287, 2;
	add.s32 	%r5907, %r5809, %r5906;
	st.shared.u32 	[%r5907], %r6261;
	shl.b32 	%r5908, %r288, 2;
	add.s32 	%r5909, %r5809, %r5908;
	st.shared.u32 	[%r5909], %r6260;
	shl.b32 	%r5910, %r289, 2;
	add.s32 	%r5911, %r5809, %r5910;
	st.shared.u32 	[%r5911], %r6259;
	shl.b32 	%r5912, %r290, 2;
	add.s32 	%r5913, %r5809, %r5912;
	st.shared.u32 	[%r5913], %r6258;
	shl.b32 	%r5914, %r291, 2;
	add.s32 	%r5915, %r5809, %r5914;
	st.shared.u32 	[%r5915], %r6257;
	shl.b32 	%r5916, %r292, 2;
	add.s32 	%r5917, %r5809, %r5916;
	st.shared.u32 	[%r5917], %r6256;
	shl.b32 	%r5918, %r293, 2;
	add.s32 	%r5919, %r5809, %r5918;
	st.shared.u32 	[%r5919], %r6255;
	shl.b32 	%r5920, %r294, 2;
	add.s32 	%r5921, %r5809, %r5920;
	st.shared.u32 	[%r5921], %r6254;
	shl.b32 	%r5922, %r295, 2;
	add.s32 	%r5923, %r5809, %r5922;
	st.shared.u32 	[%r5923], %r6253;
	shl.b32 	%r5924, %r296, 2;
	add.s32 	%r5925, %r5809, %r5924;
	st.shared.u32 	[%r5925], %r6252;
	shl.b32 	%r5926, %r297, 2;
	add.s32 	%r5927, %r5809, %r5926;
	st.shared.u32 	[%r5927], %r6251;
	shl.b32 	%r5928, %r298, 2;
	add.s32 	%r5929, %r5809, %r5928;
	st.shared.u32 	[%r5929], %r6250;
	shl.b32 	%r5930, %r299, 2;
	add.s32 	%r5931, %r5809, %r5930;
	st.shared.u32 	[%r5931], %r6249;
	shl.b32 	%r5932, %r300, 2;
	add.s32 	%r5933, %r5809, %r5932;
	st.shared.u32 	[%r5933], %r6248;
	shl.b32 	%r5934, %r301, 2;
	add.s32 	%r5935, %r5809, %r5934;
	st.shared.u32 	[%r5935], %r6247;
	shl.b32 	%r5936, %r302, 2;
	add.s32 	%r5937, %r5809, %r5936;
	st.shared.u32 	[%r5937], %r6246;
	shl.b32 	%r5938, %r303, 2;
	add.s32 	%r5939, %r5809, %r5938;
	st.shared.u32 	[%r5939], %r6245;
	shl.b32 	%r5940, %r304, 2;
	add.s32 	%r5941, %r5809, %r5940;
	st.shared.u32 	[%r5941], %r6244;
	bar.sync 	0;
	ld.shared.u32 	%r305, [%r280+1024];
	ld.shared.u32 	%r306, [%r280+2048];
	ld.shared.u32 	%r307, [%r280+3072];
	ld.shared.u32 	%r308, [%r280+4096];
	ld.shared.u32 	%r309, [%r280+5120];
	ld.shared.u32 	%r310, [%r280+6144];
	ld.shared.u32 	%r311, [%r280+7168];
	ld.shared.u32 	%r312, [%r280+8192];
	ld.shared.u32 	%r313, [%r280+9216];
	ld.shared.u32 	%r314, [%r280+10240];
	ld.shared.u32 	%r315, [%r280+11264];
	ld.shared.u32 	%r316, [%r280+12288];
	ld.shared.u32 	%r317, [%r280+13312];
	ld.shared.u32 	%r318, [%r280+14336];
	ld.shared.u32 	%r319, [%r280+15360];
	ld.shared.u32 	%r320, [%r280+16384];
	ld.shared.u32 	%r321, [%r280+17408];
	ld.shared.u32 	%r322, [%r280+18432];
	ld.shared.u32 	%r323, [%r280+19456];
	ld.shared.u32 	%r324, [%r280+20480];
	ld.shared.u32 	%r325, [%r280+21504];
	ld.shared.u32 	%r326, [%r280+22528];
	cvta.to.global.u64 	%rd1698, %rd1720;
	mul.wide.u32 	%rd1699, %r1, 4;
	add.s64 	%rd1700, %rd1698, %rd1699;
	mul.wide.u32 	%rd1701, %r121, 4;
	add.s64 	%rd12, %rd1700, %rd1701;
	@%p371 bra 	$L__BB14_130;
	bra.uni 	$L__BB14_131;
$L__BB14_130:
	ld.shared.u32 	%r5942, [%r280];
	st.global.u32 	[%rd12], %r5942;
$L__BB14_131:
	mov.u32 	%r5943, %tid.x;
	add.s32 	%r5944, %r5943, 256;
	setp.ge.u32 	%p372, %r5944, %r120;
	@%p372 bra 	$L__BB14_133;
	st.global.u32 	[%rd12+1024], %r305;
$L__BB14_133:
	add.s32 	%r5946, %r5943, 512;
	setp.ge.u32 	%p373, %r5946, %r120;
	@%p373 bra 	$L__BB14_135;
	st.global.u32 	[%rd12+2048], %r306;
$L__BB14_135:
	add.s32 	%r5948, %r5943, 768;
	setp.ge.u32 	%p374, %r5948, %r120;
	@%p374 bra 	$L__BB14_137;
	st.global.u32 	[%rd12+3072], %r307;
$L__BB14_137:
	or.b32  	%r5950, %r5943, 1024;
	setp.ge.u32 	%p375, %r5950, %r120;
	@%p375 bra 	$L__BB14_139;
	st.global.u32 	[%rd12+4096], %r308;
$L__BB14_139:
	add.s32 	%r5952, %r5943, 1280;
	setp.ge.u32 	%p376, %r5952, %r120;
	@%p376 bra 	$L__BB14_141;
	st.global.u32 	[%rd12+5120], %r309;
$L__BB14_141:
	add.s32 	%r5954, %r5943, 1536;
	setp.ge.u32 	%p377, %r5954, %r120;
	@%p377 bra 	$L__BB14_143;
	st.global.u32 	[%rd12+6144], %r310;
$L__BB14_143:
	add.s32 	%r5956, %r5943, 1792;
	setp.ge.u32 	%p378, %r5956, %r120;
	@%p378 bra 	$L__BB14_145;
	st.global.u32 	[%rd12+7168], %r311;
$L__BB14_145:
	or.b32  	%r5958, %r5943, 2048;
	setp.ge.u32 	%p379, %r5958, %r120;
	@%p379 bra 	$L__BB14_147;
	st.global.u32 	[%rd12+8192], %r312;
$L__BB14_147:
	add.s32 	%r5960, %r5943, 2304;
	setp.ge.u32 	%p380, %r5960, %r120;
	@%p380 bra 	$L__BB14_149;
	st.global.u32 	[%rd12+9216], %r313;
$L__BB14_149:
	add.s32 	%r5962, %r5943, 2560;
	setp.ge.u32 	%p381, %r5962, %r120;
	@%p381 bra 	$L__BB14_151;
	st.global.u32 	[%rd12+10240], %r314;
$L__BB14_151:
	add.s32 	%r5964, %r5943, 2816;
	setp.ge.u32 	%p382, %r5964, %r120;
	@%p382 bra 	$L__BB14_153;
	st.global.u32 	[%rd12+11264], %r315;
$L__BB14_153:
	or.b32  	%r5966, %r5943, 3072;
	setp.ge.u32 	%p383, %r5966, %r120;
	@%p383 bra 	$L__BB14_155;
	st.global.u32 	[%rd12+12288], %r316;
$L__BB14_155:
	add.s32 	%r5968, %r5943, 3328;
	setp.ge.u32 	%p384, %r5968, %r120;
	@%p384 bra 	$L__BB14_157;
	st.global.u32 	[%rd12+13312], %r317;
$L__BB14_157:
	add.s32 	%r5970, %r5943, 3584;
	setp.ge.u32 	%p385, %r5970, %r120;
	@%p385 bra 	$L__BB14_159;
	st.global.u32 	[%rd12+14336], %r318;
$L__BB14_159:
	add.s32 	%r5972, %r5943, 3840;
	setp.ge.u32 	%p386, %r5972, %r120;
	@%p386 bra 	$L__BB14_161;
	st.global.u32 	[%rd12+15360], %r319;
$L__BB14_161:
	or.b32  	%r5974, %r5943, 4096;
	setp.ge.u32 	%p387, %r5974, %r120;
	@%p387 bra 	$L__BB14_163;
	st.global.u32 	[%rd12+16384], %r320;
$L__BB14_163:
	add.s32 	%r5976, %r5943, 4352;
	setp.ge.u32 	%p388, %r5976, %r120;
	@%p388 bra 	$L__BB14_165;
	st.global.u32 	[%rd12+17408], %r321;
$L__BB14_165:
	add.s32 	%r5978, %r5943, 4608;
	setp.ge.u32 	%p389, %r5978, %r120;
	@%p389 bra 	$L__BB14_167;
	st.global.u32 	[%rd12+18432], %r322;
$L__BB14_167:
	add.s32 	%r5980, %r5943, 4864;
	setp.ge.u32 	%p390, %r5980, %r120;
	@%p390 bra 	$L__BB14_169;
	st.global.u32 	[%rd12+19456], %r323;
$L__BB14_169:
	or.b32  	%r5982, %r5943, 5120;
	setp.ge.u32 	%p391, %r5982, %r120;
	@%p391 bra 	$L__BB14_171;
	st.global.u32 	[%rd12+20480], %r324;
$L__BB14_171:
	add.s32 	%r5984, %r5943, 5376;
	setp.ge.u32 	%p392, %r5984, %r120;
	@%p392 bra 	$L__BB14_173;
	st.global.u32 	[%rd12+21504], %r325;
$L__BB14_173:
	add.s32 	%r5986, %r5943, 5632;
	setp.ge.u32 	%p393, %r5986, %r120;
	@%p393 bra 	$L__BB14_661;
	st.global.u32 	[%rd12+22528], %r326;
	bra.uni 	$L__BB14_661;
$L__BB14_175:
	cvta.to.global.u64 	%rd242, %rd229;
	add.s64 	%rd13, %rd242, %rd239;
	mov.u32 	%r1197, %tid.x;
	cvt.u64.u32 	%rd14, %r1197;
	shl.b32 	%r1198, %r1197, 2;
	mov.u32 	%r1199, _ZZN3cub18CUB_300001_SM_10006detail14segmented_sort33DeviceSegmentedSortFallbackKernelILNS0_9SortOrderE0ENS2_10policy_hubIjNS0_8NullTypeEE9Policy860EjS6_PjS9_lEEvPKT1_PSA_NS1_20device_double_bufferISA_EEPKT2_PSG_NSE_ISG_EET3_T4_E12temp_storage;
	add.s32 	%r352, %r1199, %r1198;
	mov.b32 	%r1200, 0;
	st.shared.u32 	[%r352], %r1200;
	st.shared.u32 	[%r352+1024], %r1200;
	st.shared.u32 	[%r352+2048], %r1200;
	st.shared.u32 	[%r352+3072], %r1200;
	st.shared.u32 	[%r352+4096], %r1200;
	st.shared.u32 	[%r352+5120], %r1200;
	st.shared.u32 	[%r352+6144], %r1200;
	st.shared.u32 	[%r352+7168], %r1200;
	st.shared.u32 	[%r352+8192], %r1200;
	st.shared.u32 	[%r352+9216], %r1200;
	st.shared.u32 	[%r352+10240], %r1200;
	st.shared.u32 	[%r352+11264], %r1200;
	st.shared.u32 	[%r352+12288], %r1200;
	st.shared.u32 	[%r352+13312], %r1200;
	st.shared.u32 	[%r352+14336], %r1200;
	st.shared.u32 	[%r352+15360], %r1200;
	setp.lt.u64 	%p16, %rd3, 64768;
	mov.b64 	%rd1744, 0;
	mov.u64 	%rd1745, %rd1744;
	mov.u64 	%rd1746, %rd1744;
	mov.u64 	%rd1747, %rd1744;
	mov.u64 	%rd1725, %rd1744;
	mov.u64 	%rd1726, %rd1744;
	mov.u64 	%rd1727, %rd1744;
	mov.u64 	%rd1728, %rd1744;
	mov.u64 	%rd1729, %rd1744;
	@%p16 bra 	$L__BB14_184;
	cvt.u32.u64 	%r1201, %rd14;
	add.s64 	%rd15, %rd3, -64767;
	shl.b32 	%r1202, %r1201, 5;
	and.b32  	%r1203, %r1202, 31744;
	add.s32 	%r353, %r1199, %r1203;
	mov.b64 	%rd1744, 0;
$L__BB14_177:
	mov.b32 	%r6270, 0;
$L__BB14_178:
	add.s64 	%rd245, %rd1729, %rd14;
	shl.b64 	%rd246, %rd245, 2;
	add.s64 	%rd247, %rd10, %rd246;
	ld.global.u32 	%r1207, [%rd247];
	ld.global.u32 	%r1213, [%rd247+1024];
	ld.global.u32 	%r1216, [%rd247+2048];
	ld.global.u32 	%r1219, [%rd247+3072];
	ld.global.u32 	%r1222, [%rd247+4096];
	ld.global.u32 	%r1225, [%rd247+5120];
	ld.global.u32 	%r1228, [%rd247+6144];
	ld.global.u32 	%r1231, [%rd247+7168];
	ld.global.u32 	%r1234, [%rd247+8192];
	ld.global.u32 	%r1237, [%rd247+9216];
	ld.global.u32 	%r1240, [%rd247+10240];
	ld.global.u32 	%r1243, [%rd247+11264];
	ld.global.u32 	%r1246, [%rd247+12288];
	ld.global.u32 	%r1249, [%rd247+13312];
	ld.global.u32 	%r1252, [%rd247+14336];
	ld.global.u32 	%r1255, [%rd247+15360];
	ld.global.u32 	%r1258, [%rd247+16384];
	ld.global.u32 	%r1261, [%rd247+17408];
	ld.global.u32 	%r1264, [%rd247+18432];
	ld.global.u32 	%r1267, [%rd247+19456];
	ld.global.u32 	%r1270, [%rd247+20480];
	ld.global.u32 	%r1273, [%rd247+21504];
	ld.global.u32 	%r1276, [%rd247+22528];
	bar.sync 	0;
	mov.b32 	%r1277, 0;
	// begin inline asm
	shr.b32 %r1206, %r1207, %r1277;
	// end inline asm
	mov.b32 	%r1211, 6;
	// begin inline asm
	bmsk.clamp.b32 %r1209, %r1277, %r1211;
	// end inline asm
	and.b32  	%r1278, %r1209, %r1206;
	and.b32  	%r1279, %r1278, 3;
	shl.b32 	%r1280, %r1278, 8;
	and.b32  	%r1281, %r1280, -1024;
	add.s32 	%r1282, %r352, %r1281;
	add.s32 	%r1283, %r1282, %r1279;
	ld.shared.u8 	%rs116, [%r1283];
	add.s16 	%rs117, %rs116, 1;
	st.shared.u8 	[%r1283], %rs117;
	// begin inline asm
	shr.b32 %r1212, %r1213, %r1277;
	// end inline asm
	and.b32  	%r1284, %r1209, %r1212;
	and.b32  	%r1285, %r1284, 3;
	shl.b32 	%r1286, %r1284, 8;
	and.b32  	%r1287, %r1286, -1024;
	add.s32 	%r1288, %r352, %r1287;
	add.s32 	%r1289, %r1288, %r1285;
	ld.shared.u8 	%rs118, [%r1289];
	add.s16 	%rs119, %rs118, 1;
	st.shared.u8 	[%r1289], %rs119;
	// begin inline asm
	shr.b32 %r1215, %r1216, %r1277;
	// end inline asm
	and.b32  	%r1290, %r1209, %r1215;
	and.b32  	%r1291, %r1290, 3;
	shl.b32 	%r1292, %r1290, 8;
	and.b32  	%r1293, %r1292, -1024;
	add.s32 	%r1294, %r352, %r1293;
	add.s32 	%r1295, %r1294, %r1291;
	ld.shared.u8 	%rs120, [%r1295];
	add.s16 	%rs121, %rs120, 1;
	st.shared.u8 	[%r1295], %rs121;
	// begin inline asm
	shr.b32 %r1218, %r1219, %r1277;
	// end inline asm
	and.b32  	%r1296, %r1209, %r1218;
	and.b32  	%r1297, %r1296, 3;
	shl.b32 	%r1298, %r1296, 8;
	and.b32  	%r1299, %r1298, -1024;
	add.s32 	%r1300, %r352, %r1299;
	add.s32 	%r1301, %r1300, %r1297;
	ld.shared.u8 	%rs122, [%r1301];
	add.s16 	%rs123, %rs122, 1;
	st.shared.u8 	[%r1301], %rs123;
	// begin inline asm
	shr.b32 %r1221, %r1222, %r1277;
	// end inline asm
	and.b32  	%r1302, %r1209, %r1221;
	and.b32  	%r1303, %r1302, 3;
	shl.b32 	%r1304, %r1302, 8;
	and.b32  	%r1305, %r1304, -1024;
	add.s32 	%r1306, %r352, %r1305;
	add.s32 	%r1307, %r1306, %r1303;
	ld.shared.u8 	%rs124, [%r1307];
	add.s16 	%rs125, %rs124, 1;
	st.shared.u8 	[%r1307], %rs125;
	// begin inline asm
	shr.b32 %r1224, %r1225, %r1277;
	// end inline asm
	and.b32  	%r1308, %r1209, %r1224;
	and.b32  	%r1309, %r1308, 3;
	shl.b32 	%r1310, %r1308, 8;
	and.b32  	%r1311, %r1310, -1024;
	add.s32 	%r1312, %r352, %r1311;
	add.s32 	%r1313, %r1312, %r1309;
	ld.shared.u8 	%rs126, [%r1313];
	add.s16 	%rs127, %rs126, 1;
	st.shared.u8 	[%r1313], %rs127;
	// begin inline asm
	shr.b32 %r1227, %r1228, %r1277;
	// end inline asm
	and.b32  	%r1314, %r1209, %r1227;
	and.b32  	%r1315, %r1314, 3;
	shl.b32 	%r1316, %r1314, 8;
	and.b32  	%r1317, %r1316, -1024;
	add.s32 	%r1318, %r352, %r1317;
	add.s32 	%r1319, %r1318, %r1315;
	ld.shared.u8 	%rs128, [%r1319];
	add.s16 	%rs129, %rs128, 1;
	st.shared.u8 	[%r1319], %rs129;
	// begin inline asm
	shr.b32 %r1230, %r1231, %r1277;
	// end inline asm
	and.b32  	%r1320, %r1209, %r1230;
	and.b32  	%r1321, %r1320, 3;
	shl.b32 	%r1322, %r1320, 8;
	and.b32  	%r1323, %r1322, -1024;
	add.s32 	%r1324, %r352, %r1323;
	add.s32 	%r1325, %r1324, %r1321;
	ld.shared.u8 	%rs130, [%r1325];
	add.s16 	%rs131, %rs130, 1;
	st.shared.u8 	[%r1325], %rs131;
	// begin inline asm
	shr.b32 %r1233, %r1234, %r1277;
	// end inline asm
	and.b32  	%r1326, %r1209, %r1233;
	and.b32  	%r1327, %r1326, 3;
	shl.b32 	%r1328, %r1326, 8;
	and.b32  	%r1329, %r1328, -1024;
	add.s32 	%r1330, %r352, %r1329;
	add.s32 	%r1331, %r1330, %r1327;
	ld.shared.u8 	%rs132, [%r1331];
	add.s16 	%rs133, %rs132, 1;
	st.shared.u8 	[%r1331], %rs133;
	// begin inline asm
	shr.b32 %r1236, %r1237, %r1277;
	// end inline asm
	and.b32  	%r1332, %r1209, %r1236;
	and.b32  	%r1333, %r1332, 3;
	shl.b32 	%r1334, %r1332, 8;
	and.b32  	%r1335, %r1334, -1024;
	add.s32 	%r1336, %r352, %r1335;
	add.s32 	%r1337, %r1336, %r1333;
	ld.shared.u8 	%rs134, [%r1337];
	add.s16 	%rs135, %rs134, 1;
	st.shared.u8 	[%r1337], %rs135;
	// begin inline asm
	shr.b32 %r1239, %r1240, %r1277;
	// end inline asm
	and.b32  	%r1338, %r1209, %r1239;
	and.b32  	%r1339, %r1338, 3;
	shl.b32 	%r1340, %r1338, 8;
	and.b32  	%r1341, %r1340, -1024;
	add.s32 	%r1342, %r352, %r1341;
	add.s32 	%r1343, %r1342, %r1339;
	ld.shared.u8 	%rs136, [%r1343];
	add.s16 	%rs137, %rs136, 1;
	st.shared.u8 	[%r1343], %rs137;
	// begin inline asm
	shr.b32 %r1242, %r1243, %r1277;
	// end inline asm
	and.b32  	%r1344, %r1209, %r1242;
	and.b32  	%r1345, %r1344, 3;
	shl.b32 	%r1346, %r1344, 8;
	and.b32  	%r1347, %r1346, -1024;
	add.s32 	%r1348, %r352, %r1347;
	add.s32 	%r1349, %r1348, %r1345;
	ld.shared.u8 	%rs138, [%r1349];
	add.s16 	%rs139, %rs138, 1;
	st.shared.u8 	[%r1349], %rs139;
	// begin inline asm
	shr.b32 %r1245, %r1246, %r1277;
	// end inline asm
	and.b32  	%r1350, %r1209, %r1245;
	and.b32  	%r1351, %r1350, 3;
	shl.b32 	%r1352, %r1350, 8;
	and.b32  	%r1353, %r1352, -1024;
	add.s32 	%r1354, %r352, %r1353;
	add.s32 	%r1355, %r1354, %r1351;
	ld.shared.u8 	%rs140, [%r1355];
	add.s16 	%rs141, %rs140, 1;
	st.shared.u8 	[%r1355], %rs141;
	// begin inline asm
	shr.b32 %r1248, %r1249, %r1277;
	// end inline asm
	and.b32  	%r1356, %r1209, %r1248;
	and.b32  	%r1357, %r1356, 3;
	shl.b32 	%r1358, %r1356, 8;
	and.b32  	%r1359, %r1358, -1024;
	add.s32 	%r1360, %r352, %r1359;
	add.s32 	%r1361, %r1360, %r1357;
	ld.shared.u8 	%rs142, [%r1361];
	add.s16 	%rs143, %rs142, 1;
	st.shared.u8 	[%r1361], %rs143;
	// begin inline asm
	shr.b32 %r1251, %r1252, %r1277;
	// end inline asm
	and.b32  	%r1362, %r1209, %r1251;
	and.b32  	%r1363, %r1362, 3;
	shl.b32 	%r1364, %r1362, 8;
	and.b32  	%r1365, %r1364, -1024;
	add.s32 	%r1366, %r352, %r1365;
	add.s32 	%r1367, %r1366, %r1363;
	ld.shared.u8 	%rs144, [%r1367];
	add.s16 	%rs145, %rs144, 1;
	st.shared.u8 	[%r1367], %rs145;
	// begin inline asm
	shr.b32 %r1254, %r1255, %r1277;
	// end inline asm
	and.b32  	%r1368, %r1209, %r1254;
	and.b32  	%r1369, %r1368, 3;
	shl.b32 	%r1370, %r1368, 8;
	and.b32  	%r1371, %r1370, -1024;
	add.s32 	%r1372, %r352, %r1371;
	add.s32 	%r1373, %r1372, %r1369;
	ld.shared.u8 	%rs146, [%r1373];
	add.s16 	%rs147, %rs146, 1;
	st.shared.u8 	[%r1373], %rs147;
	// begin inline asm
	shr.b32 %r1257, %r1258, %r1277;
	// end inline asm
	and.b32  	%r1374, %r1209, %r1257;
	and.b32  	%r1375, %r1374, 3;
	shl.b32 	%r1376, %r1374, 8;
	and.b32  	%r1377, %r1376, -1024;
	add.s32 	%r1378, %r352, %r1377;
	add.s32 	%r1379, %r1378, %r1375;
	ld.shared.u8 	%rs148, [%r1379];
	add.s16 	%rs149, %rs148, 1;
	st.shared.u8 	[%r1379], %rs149;
	// begin inline asm
	shr.b32 %r1260, %r1261, %r1277;
	// end inline asm
	and.b32  	%r1380, %r1209, %r1260;
	and.b32  	%r1381, %r1380, 3;
	shl.b32 	%r1382, %r1380, 8;
	and.b32  	%r1383, %r1382, -1024;
	add.s32 	%r1384, %r352, %r1383;
	add.s32 	%r1385, %r1384, %r1381;
	ld.shared.u8 	%rs150, [%r1385];
	add.s16 	%rs151, %rs150, 1;
	st.shared.u8 	[%r1385], %rs151;
	// begin inline asm
	shr.b32 %r1263, %r1264, %r1277;
	// end inline asm
	and.b32  	%r1386, %r1209, %r1263;
	and.b32  	%r1387, %r1386, 3;
	shl.b32 	%r1388, %r1386, 8;
	and.b32  	%r1389, %r1388, -1024;
	add.s32 	%r1390, %r352, %r1389;
	add.s32 	%r1391, %r1390, %r1387;
	ld.shared.u8 	%rs152, [%r1391];
	add.s16 	%rs153, %rs152, 1;
	st.shared.u8 	[%r1391], %rs153;
	// begin inline asm
	shr.b32 %r1266, %r1267, %r1277;
	// end inline asm
	and.b32  	%r1392, %r1209, %r1266;
	and.b32  	%r1393, %r1392, 3;
	shl.b32 	%r1394, %r1392, 8;
	and.b32  	%r1395, %r1394, -1024;
	add.s32 	%r1396, %r352, %r1395;
	add.s32 	%r1397, %r1396, %r1393;
	ld.shared.u8 	%rs154, [%r1397];
	add.s16 	%rs155, %rs154, 1;
	st.shared.u8 	[%r1397], %rs155;
	// begin inline asm
	shr.b32 %r1269, %r1270, %r1277;
	// end inline asm
	and.b32  	%r1398, %r1209, %r1269;
	and.b32  	%r1399, %r1398, 3;
	shl.b32 	%r1400, %r1398, 8;
	and.b32  	%r1401, %r1400, -1024;
	add.s32 	%r1402, %r352, %r1401;
	add.s32 	%r1403, %r1402, %r1399;
	ld.shared.u8 	%rs156, [%r1403];
	add.s16 	%rs157, %rs156, 1;
	st.shared.u8 	[%r1403], %rs157;
	// begin inline asm
	shr.b32 %r1272, %r1273, %r1277;
	// end inline asm
	and.b32  	%r1404, %r1209, %r1272;
	and.b32  	%r1405, %r1404, 3;
	shl.b32 	%r1406, %r1404, 8;
	and.b32  	%r1407, %r1406, -1024;
	add.s32 	%r1408, %r352, %r1407;
	add.s32 	%r1409, %r1408, %r1405;
	ld.shared.u8 	%rs158, [%r1409];
	add.s16 	%rs159, %rs158, 1;
	st.shared.u8 	[%r1409], %rs159;
	// begin inline asm
	shr.b32 %r1275, %r1276, %r1277;
	// end inline asm
	and.b32  	%r1410, %r1209, %r1275;
	and.b32  	%r1411, %r1410, 3;
	shl.b32 	%r1412, %r1410, 8;
	and.b32  	%r1413, %r1412, -1024;
	add.s32 	%r1414, %r352, %r1413;
	add.s32 	%r1415, %r1414, %r1411;
	ld.shared.u8 	%rs160, [%r1415];
	add.s16 	%rs161, %rs160, 1;
	st.shared.u8 	[%r1415], %rs161;
	add.s64 	%rd1729, %rd1729, 5888;
	add.s32 	%r6270, %r6270, 1;
	setp.ne.s32 	%p17, %r6270, 11;
	@%p17 bra 	$L__BB14_178;
	setp.gt.u32 	%p18, %r1201, 511;
	bar.sync 	0;
	// begin inline asm
	mov.u32 %r1416, %laneid;
	// end inline asm
	shl.b32 	%r1418, %r1416, 2;
	add.s32 	%r356, %r353, %r1418;
	@%p18 bra 	$L__BB14_181;
	ld.shared.u32 	%r1419, [%r356];
	bfe.u32 	%r1420, %r1419, 0, 8;
	bfe.u32 	%r1421, %r1419, 8, 8;
	bfe.u32 	%r1422, %r1419, 16, 8;
	bfe.u32 	%r1423, %r1419, 24, 8;
	cvt.u64.u32 	%rd248, %r1420;
	and.b64  	%rd249, %rd248, 255;
	add.s64 	%rd250, %rd1728, %rd249;
	cvt.u64.u32 	%rd251, %r1421;
	and.b64  	%rd252, %rd251, 255;
	add.s64 	%rd253, %rd1727, %rd252;
	cvt.u64.u32 	%rd254, %r1422;
	and.b64  	%rd255, %rd254, 255;
	add.s64 	%rd256, %rd1726, %rd255;
	cvt.u64.u32 	%rd257, %r1423;
	and.b64  	%rd258, %rd257, 255;
	add.s64 	%rd259, %rd1725, %rd258;
	ld.shared.u32 	%r1424, [%r356+128];
	bfe.u32 	%r1425, %r1424, 0, 8;
	bfe.u32 	%r1426, %r1424, 8, 8;
	bfe.u32 	%r1427, %r1424, 16, 8;
	bfe.u32 	%r1428, %r1424, 24, 8;
	cvt.u64.u32 	%rd260, %r1425;
	and.b64  	%rd261, %rd260, 255;
	add.s64 	%rd262, %rd250, %rd261;
	cvt.u64.u32 	%rd263, %r1426;
	and.b64  	%rd264, %rd263, 255;
	add.s64 	%rd265, %rd253, %rd264;
	cvt.u64.u32 	%rd266, %r1427;
	and.b64  	%rd267, %rd266, 255;
	add.s64 	%rd268, %rd256, %rd267;
	cvt.u64.u32 	%rd269, %r1428;
	and.b64  	%rd270, %rd269, 255;
	add.s64 	%rd271, %rd259, %rd270;
	ld.shared.u32 	%r1429, [%r356+256];
	bfe.u32 	%r1430, %r1429, 0, 8;
	bfe.u32 	%r1431, %r1429, 8, 8;
	bfe.u32 	%r1432, %r1429, 16, 8;
	bfe.u32 	%r1433, %r1429, 24, 8;
	cvt.u64.u32 	%rd272, %r1430;
	and.b64  	%rd273, %rd272, 255;
	add.s64 	%rd274, %rd262, %rd273;
	cvt.u64.u32 	%rd275, %r1431;
	and.b64  	%rd276, %rd275, 255;
	add.s64 	%rd277, %rd265, %rd276;
	cvt.u64.u32 	%rd278, %r1432;
	and.b64  	%rd279, %rd278, 255;
	add.s64 	%rd280, %rd268, %rd279;
	cvt.u64.u32 	%rd281, %r1433;
	and.b64  	%rd282, %rd281, 255;
	add.s64 	%rd283, %rd271, %rd282;
	ld.shared.u32 	%r1434, [%r356+384];
	bfe.u32 	%r1435, %r1434, 0, 8;
	bfe.u32 	%r1436, %r1434, 8, 8;
	bfe.u32 	%r1437, %r1434, 16, 8;
	bfe.u32 	%r1438, %r1434, 24, 8;
	cvt.u64.u32 	%rd284, %r1435;
	and.b64  	%rd285, %rd284, 255;
	add.s64 	%rd286, %rd274, %rd285;
	cvt.u64.u32 	%rd287, %r1436;
	and.b64  	%rd288, %rd287, 255;
	add.s64 	%rd289, %rd277, %rd288;
	cvt.u64.u32 	%rd290, %r1437;
	and.b64  	%rd291, %rd290, 255;
	add.s64 	%rd292, %rd280, %rd291;
	cvt.u64.u32 	%rd293, %r1438;
	and.b64  	%rd294, %rd293, 255;
	add.s64 	%rd295, %rd283, %rd294;
	ld.shared.u32 	%r1439, [%r356+512];
	bfe.u32 	%r1440, %r1439, 0, 8;
	bfe.u32 	%r1441, %r1439, 8, 8;
	bfe.u32 	%r1442, %r1439, 16, 8;
	bfe.u32 	%r1443, %r1439, 24, 8;
	cvt.u64.u32 	%rd296, %r1440;
	and.b64  	%rd297, %rd296, 255;
	add.s64 	%rd298, %rd286, %rd297;
	cvt.u64.u32 	%rd299, %r1441;
	and.b64  	%rd300, %rd299, 255;
	add.s64 	%rd301, %rd289, %rd300;
	cvt.u64.u32 	%rd302, %r1442;
	and.b64  	%rd303, %rd302, 255;
	add.s64 	%rd304, %rd292, %rd303;
	cvt.u64.u32 	%rd305, %r1443;
	and.b64  	%rd306, %rd305, 255;
	add.s64 	%rd307, %rd295, %rd306;
	ld.shared.u32 	%r1444, [%r356+640];
	bfe.u32 	%r1445, %r1444, 0, 8;
	bfe.u32 	%r1446, %r1444, 8, 8;
	bfe.u32 	%r1447, %r1444, 16, 8;
	bfe.u32 	%r1448, %r1444, 24, 8;
	cvt.u64.u32 	%rd308, %r1445;
	and.b64  	%rd309, %rd308, 255;
	add.s64 	%rd310, %rd298, %rd309;
	cvt.u64.u32 	%rd311, %r1446;
	and.b64  	%rd312, %rd311, 255;
	add.s64 	%rd313, %rd301, %rd312;
	cvt.u64.u32 	%rd314, %r1447;
	and.b64  	%rd315, %rd314, 255;
	add.s64 	%rd316, %rd304, %rd315;
	cvt.u64.u32 	%rd317, %r1448;
	and.b64  	%rd318, %rd317, 255;
	add.s64 	%rd319, %rd307, %rd318;
	ld.shared.u32 	%r1449, [%r356+768];
	bfe.u32 	%r1450, %r1449, 0, 8;
	bfe.u32 	%r1451, %r1449, 8, 8;
	bfe.u32 	%r1452, %r1449, 16, 8;
	bfe.u32 	%r1453, %r1449, 24, 8;
	cvt.u64.u32 	%rd320, %r1450;
	and.b64  	%rd321, %rd320, 255;
	add.s64 	%rd322, %rd310, %rd321;
	cvt.u64.u32 	%rd323, %r1451;
	and.b64  	%rd324, %rd323, 255;
	add.s64 	%rd325, %rd313, %rd324;
	cvt.u64.u32 	%rd326, %r1452;
	and.b64  	%rd327, %rd326, 255;
	add.s64 	%rd328, %rd316, %rd327;
	cvt.u64.u32 	%rd329, %r1453;
	and.b64  	%rd330, %rd329, 255;
	add.s64 	%rd331, %rd319, %rd330;
	ld.shared.u32 	%r1454, [%r356+896];
	bfe.u32 	%r1455, %r1454, 0, 8;
	bfe.u32 	%r1456, %r1454, 8, 8;
	bfe.u32 	%r1457, %r1454, 16, 8;
	bfe.u32 	%r1458, %r1454, 24, 8;
	cvt.u64.u32 	%rd332, %r1455;
	and.b64  	%rd333, %rd332, 255;
	add.s64 	%rd1728, %rd322, %rd333;
	cvt.u64.u32 	%rd334, %r1456;
	and.b64  	%rd335, %rd334, 255;
	add.s64 	%rd1727, %rd325, %rd335;
	cvt.u64.u32 	%rd336, %r1457;
	and.b64  	%rd337, %rd336, 255;
	add.s64 	%rd1726, %rd328, %rd337;
	cvt.u64.u32 	%rd338, %r1458;
	and.b64  	%rd339, %rd338, 255;
	add.s64 	%rd1725, %rd331, %rd339;
$L__BB14_181:
	setp.gt.u32 	%p19, %r1201, 255;
	@%p19 bra 	$L__BB14_183;
	ld.shared.u32 	%r1460, [%r356+8192];
	bfe.u32 	%r1461, %r1460, 0, 8;
	bfe.u32 	%r1462, %r1460, 8, 8;
	bfe.u32 	%r1463, %r1460, 16, 8;
	bfe.u32 	%r1464, %r1460, 24, 8;
	cvt.u64.u32 	%rd340, %r1461;
	and.b64  	%rd341, %rd340, 255;
	add.s64 	%rd342, %rd1747, %rd341;
	cvt.u64.u32 	%rd343, %r1462;
	and.b64  	%rd344, %rd343, 255;
	add.s64 	%rd345, %rd1746, %rd344;
	cvt.u64.u32 	%rd346, %r1463;
	and.b64  	%rd347, %rd346, 255;
	add.s64 	%rd348, %rd1745, %rd347;
	cvt.u64.u32 	%rd349, %r1464;
	and.b64  	%rd350, %rd349, 255;
	add.s64 	%rd351, %rd1744, %rd350;
	ld.shared.u32 	%r1465, [%r356+8320];
	bfe.u32 	%r1466, %r1465, 0, 8;
	bfe.u32 	%r1467, %r1465, 8, 8;
	bfe.u32 	%r1468, %r1465, 16, 8;
	bfe.u32 	%r1469, %r1465, 24, 8;
	cvt.u64.u32 	%rd352, %r1466;
	and.b64  	%rd353, %rd352, 255;
	add.s64 	%rd354, %rd342, %rd353;
	cvt.u64.u32 	%rd355, %r1467;
	and.b64  	%rd356, %rd355, 255;
	add.s64 	%rd357, %rd345, %rd356;
	cvt.u64.u32 	%rd358, %r1468;
	and.b64  	%rd359, %rd358, 255;
	add.s64 	%rd360, %rd348, %rd359;
	cvt.u64.u32 	%rd361, %r1469;
	and.b64  	%rd362, %rd361, 255;
	add.s64 	%rd363, %rd351, %rd362;
	ld.shared.u32 	%r1470, [%r356+8448];
	bfe.u32 	%r1471, %r1470, 0, 8;
	bfe.u32 	%r1472, %r1470, 8, 8;
	bfe.u32 	%r1473, %r1470, 16, 8;
	bfe.u32 	%r1474, %r1470, 24, 8;
	cvt.u64.u32 	%rd364, %r1471;
	and.b64  	%rd365, %rd364, 255;
	add.s64 	%rd366, %rd354, %rd365;
	cvt.u64.u32 	%rd367, %r1472;
	and.b64  	%rd368, %rd367, 255;
	add.s64 	%rd369, %rd357, %rd368;
	cvt.u64.u32 	%rd370, %r1473;
	and.b64  	%rd371, %rd370, 255;
	add.s64 	%rd372, %rd360, %rd371;
	cvt.u64.u32 	%rd373, %r1474;
	and.b64  	%rd374, %rd373, 255;
	add.s64 	%rd375, %rd363, %rd374;
	ld.shared.u32 	%r1475, [%r356+8576];
	bfe.u32 	%r1476, %r1475, 0, 8;
	bfe.u32 	%r1477, %r1475, 8, 8;
	bfe.u32 	%r1478, %r1475, 16, 8;
	bfe.u32 	%r1479, %r1475, 24, 8;
	cvt.u64.u32 	%rd376, %r1476;
	and.b64  	%rd377, %rd376, 255;
	add.s64 	%rd378, %rd366, %rd377;
	cvt.u64.u32 	%rd379, %r1477;
	and.b64  	%rd380, %rd379, 255;
	add.s64 	%rd381, %rd369, %rd380;
	cvt.u64.u32 	%rd382, %r1478;
	and.b64  	%rd383, %rd382, 255;
	add.s64 	%rd384, %rd372, %rd383;
	cvt.u64.u32 	%rd385, %r1479;
	and.b64  	%rd386, %rd385, 255;
	add.s64 	%rd387, %rd375, %rd386;
	ld.shared.u32 	%r1480, [%r356+8704];
	bfe.u32 	%r1481, %r1480, 0, 8;
	bfe.u32 	%r1482, %r1480, 8, 8;
	bfe.u32 	%r1483, %r1480, 16, 8;
	bfe.u32 	%r1484, %r1480, 24, 8;
	cvt.u64.u32 	%rd388, %r1481;
	and.b64  	%rd389, %rd388, 255;
	add.s64 	%rd390, %rd378, %rd389;
	cvt.u64.u32 	%rd391, %r1482;
	and.b64  	%rd392, %rd391, 255;
	add.s64 	%rd393, %rd381, %rd392;
	cvt.u64.u32 	%rd394, %r1483;
	and.b64  	%rd395, %rd394, 255;
	add.s64 	%rd396, %rd384, %rd395;
	cvt.u64.u32 	%rd397, %r1484;
	and.b64  	%rd398, %rd397, 255;
	add.s64 	%rd399, %rd387, %rd398;
	ld.shared.u32 	%r1485, [%r356+8832];
	bfe.u32 	%r1486, %r1485, 0, 8;
	bfe.u32 	%r1487, %r1485, 8, 8;
	bfe.u32 	%r1488, %r1485, 16, 8;
	bfe.u32 	%r1489, %r1485, 24, 8;
	cvt.u64.u32 	%rd400, %r1486;
	and.b64  	%rd401, %rd400, 255;
	add.s64 	%rd402, %rd390, %rd401;
	cvt.u64.u32 	%rd403, %r1487;
	and.b64  	%rd404, %rd403, 255;
	add.s64 	%rd405, %rd393, %rd404;
	cvt.u64.u32 	%rd406, %r1488;
	and.b64  	%rd407, %rd406, 255;
	add.s64 	%rd408, %rd396, %rd407;
	cvt.u64.u32 	%rd409, %r1489;
	and.b64  	%rd410, %rd409, 255;
	add.s64 	%rd411, %rd399, %rd410;
	ld.shared.u32 	%r1490, [%r356+8960];
	bfe.u32 	%r1491, %r1490, 0, 8;
	bfe.u32 	%r1492, %r1490, 8, 8;
	bfe.u32 	%r1493, %r1490, 16, 8;
	bfe.u32 	%r1494, %r1490, 24, 8;
	cvt.u64.u32 	%rd412, %r1491;
	and.b64  	%rd413, %rd412, 255;
	add.s64 	%rd414, %rd402, %rd413;
	cvt.u64.u32 	%rd415, %r1492;
	and.b64  	%rd416, %rd415, 255;
	add.s64 	%rd417, %rd405, %rd416;
	cvt.u64.u32 	%rd418, %r1493;
	and.b64  	%rd419, %rd418, 255;
	add.s64 	%rd420, %rd408, %rd419;
	cvt.u64.u32 	%rd421, %r1494;
	and.b64  	%rd422, %rd421, 255;
	add.s64 	%rd423, %rd411, %rd422;
	ld.shared.u32 	%r1495, [%r356+9088];
	bfe.u32 	%r1496, %r1495, 0, 8;
	bfe.u32 	%r1497, %r1495, 8, 8;
	bfe.u32 	%r1498, %r1495, 16, 8;
	bfe.u32 	%r1499, %r1495, 24, 8;
	cvt.u64.u32 	%rd424, %r1496;
	and.b64  	%rd425, %rd424, 255;
	add.s64 	%rd1747, %rd414, %rd425;
	cvt.u64.u32 	%rd426, %r1497;
	and.b64  	%rd427, %rd426, 255;
	add.s64 	%rd1746, %rd417, %rd427;
	cvt.u64.u32 	%rd428, %r1498;
	and.b64  	%rd429, %rd428, 255;
	add.s64 	%rd1745, %rd420, %rd429;
	cvt.u64.u32 	%rd430, %r1499;
	and.b64  	%rd431, %rd430, 255;
	add.s64 	%rd1744, %rd423, %rd431;
$L__BB14_183:
	bar.sync 	0;
	mov.b32 	%r1500, 0;
	st.shared.u32 	[%r352], %r1500;
	st.shared.u32 	[%r352+1024], %r1500;
	st.shared.u32 	[%r352+2048], %r1500;
	st.shared.u32 	[%r352+3072], %r1500;
	st.shared.u32 	[%r352+4096], %r1500;
	st.shared.u32 	[%r352+5120], %r1500;
	st.shared.u32 	[%r352+6144], %r1500;
	st.shared.u32 	[%r352+7168], %r1500;
	st.shared.u32 	[%r352+8192], %r1500;
	st.shared.u32 	[%r352+9216], %r1500;
	st.shared.u32 	[%r352+10240], %r1500;
	st.shared.u32 	[%r352+11264], %r1500;
	st.shared.u32 	[%r352+12288], %r1500;
	st.shared.u32 	[%r352+13312], %r1500;
	st.shared.u32 	[%r352+14336], %r1500;
	st.shared.u32 	[%r352+15360], %r1500;
	setp.lt.s64 	%p20, %rd1729, %rd15;
	@%p20 bra 	$L__BB14_177;
$L__BB14_184:
	sub.s64 	%rd1749, %rd3, %rd1729;
	setp.lt.s64 	%p21, %rd1749, 5888;
	@%p21 bra 	$L__BB14_186;
$L__BB14_185:
	add.s64 	%rd432, %rd1729, %rd14;
	shl.b64 	%rd433, %rd432, 2;
	add.s64 	%rd434, %rd10, %rd433;
	ld.global.u32 	%r1502, [%rd434];
	ld.global.u32 	%r1508, [%rd434+1024];
	ld.global.u32 	%r1511, [%rd434+2048];
	ld.global.u32 	%r1514, [%rd434+3072];
	ld.global.u32 	%r1517, [%rd434+4096];
	ld.global.u32 	%r1520, [%rd434+5120];
	ld.global.u32 	%r1523, [%rd434+6144];
	ld.global.u32 	%r1526, [%rd434+7168];
	ld.global.u32 	%r1529, [%rd434+8192];
	ld.global.u32 	%r1532, [%rd434+9216];
	ld.global.u32 	%r1535, [%rd434+10240];
	ld.global.u32 	%r1538, [%rd434+11264];
	ld.global.u32 	%r1541, [%rd434+12288];
	ld.global.u32 	%r1544, [%rd434+13312];
	ld.global.u32 	%r1547, [%rd434+14336];
	ld.global.u32 	%r1550, [%rd434+15360];
	ld.global.u32 	%r1553, [%rd434+16384];
	ld.global.u32 	%r1556, [%rd434+17408];
	ld.global.u32 	%r1559, [%rd434+18432];
	ld.global.u32 	%r1562, [%rd434+19456];
	ld.global.u32 	%r1565, [%rd434+20480];
	ld.global.u32 	%r1568, [%rd434+21504];
	ld.global.u32 	%r1571, [%rd434+22528];
	bar.sync 	0;
	mov.b32 	%r1572, 0;
	// begin inline asm
	shr.b32 %r1501, %r1502, %r1572;
	// end inline asm
	mov.b32 	%r1506, 6;
	// begin inline asm
	bmsk.clamp.b32 %r1504, %r1572, %r1506;
	// end inline asm
	and.b32  	%r1573, %r1504, %r1501;
	and.b32  	%r1574, %r1573, 3;
	shl.b32 	%r1575, %r1573, 8;
	and.b32  	%r1576, %r1575, -1024;
	add.s32 	%r1577, %r352, %r1576;
	add.s32 	%r1578, %r1577, %r1574;
	ld.shared.u8 	%rs162, [%r1578];
	add.s16 	%rs163, %rs162, 1;
	st.shared.u8 	[%r1578], %rs163;
	// begin inline asm
	shr.b32 %r1507, %r1508, %r1572;
	// end inline asm
	and.b32  	%r1579, %r1504, %r1507;
	and.b32  	%r1580, %r1579, 3;
	shl.b32 	%r1581, %r1579, 8;
	and.b32  	%r1582, %r1581, -1024;
	add.s32 	%r1583, %r352, %r1582;
	add.s32 	%r1584, %r1583, %r1580;
	ld.shared.u8 	%rs164, [%r1584];
	add.s16 	%rs165, %rs164, 1;
	st.shared.u8 	[%r1584], %rs165;
	// begin inline asm
	shr.b32 %r1510, %r1511, %r1572;
	// end inline asm
	and.b32  	%r1585, %r1504, %r1510;
	and.b32  	%r1586, %r1585, 3;
	shl.b32 	%r1587, %r1585, 8;
	and.b32  	%r1588, %r1587, -1024;
	add.s32 	%r1589, %r352, %r1588;
	add.s32 	%r1590, %r1589, %r1586;
	ld.shared.u8 	%rs166, [%r1590];
	add.s16 	%rs167, %rs166, 1;
	st.shared.u8 	[%r1590], %rs167;
	// begin inline asm
	shr.b32 %r1513, %r1514, %r1572;
	// end inline asm
	and.b32  	%r1591, %r1504, %r1513;
	and.b32  	%r1592, %r1591, 3;
	shl.b32 	%r1593, %r1591, 8;
	and.b32  	%r1594, %r1593, -1024;
	add.s32 	%r1595, %r352, %r1594;
	add.s32 	%r1596, %r1595, %r1592;
	ld.shared.u8 	%rs168, [%r1596];
	add.s16 	%rs169, %rs168, 1;
	st.shared.u8 	[%r1596], %rs169;
	// begin inline asm
	shr.b32 %r1516, %r1517, %r1572;
	// end inline asm
	and.b32  	%r1597, %r1504, %r1516;
	and.b32  	%r1598, %r1597, 3;
	shl.b32 	%r1599, %r1597, 8;
	and.b32  	%r1600, %r1599, -1024;
	add.s32 	%r1601, %r352, %r1600;
	add.s32 	%r1602, %r1601, %r1598;
	ld.shared.u8 	%rs170, [%r1602];
	add.s16 	%rs171, %rs170, 1;
	st.shared.u8 	[%r1602], %rs171;
	// begin inline asm
	shr.b32 %r1519, %r1520, %r1572;
	// end inline asm
	and.b32  	%r1603, %r1504, %r1519;
	and.b32  	%r1604, %r1603, 3;
	shl.b32 	%r1605, %r1603, 8;
	and.b32  	%r1606, %r1605, -1024;
	add.s32 	%r1607, %r352, %r1606;
	add.s32 	%r1608, %r1607, %r1604;
	ld.shared.u8 	%rs172, [%r1608];
	add.s16 	%rs173, %rs172, 1;
	st.shared.u8 	[%r1608], %rs173;
	// begin inline asm
	shr.b32 %r1522, %r1523, %r1572;
	// end inline asm
	and.b32  	%r1609, %r1504, %r1522;
	and.b32  	%r1610, %r1609, 3;
	shl.b32 	%r1611, %r1609, 8;
	and.b32  	%r1612, %r1611, -1024;
	add.s32 	%r1613, %r352, %r1612;
	add.s32 	%r1614, %r1613, %r1610;
	ld.shared.u8 	%rs174, [%r1614];
	add.s16 	%rs175, %rs174, 1;
	st.shared.u8 	[%r1614], %rs175;
	// begin inline asm
	shr.b32 %r1525, %r1526, %r1572;
	// end inline asm
	and.b32  	%r1615, %r1504, %r1525;
	and.b32  	%r1616, %r1615, 3;
	shl.b32 	%r1617, %r1615, 8;
	and.b32  	%r1618, %r1617, -1024;
	add.s32 	%r1619, %r352, %r1618;
	add.s32 	%r1620, %r1619, %r1616;
	ld.shared.u8 	%rs176, [%r1620];
	add.s16 	%rs177, %rs176, 1;
	st.shared.u8 	[%r1620], %rs177;
	// begin inline asm
	shr.b32 %r1528, %r1529, %r1572;
	// end inline asm
	and.b32  	%r1621, %r1504, %r1528;
	and.b32  	%r1622, %r1621, 3;
	shl.b32 	%r1623, %r1621, 8;
	and.b32  	%r1624, %r1623, -1024;
	add.s32 	%r1625, %r352, %r1624;
	add.s32 	%r1626, %r1625, %r1622;
	ld.shared.u8 	%rs178, [%r1626];
	add.s16 	%rs179, %rs178, 1;
	st.shared.u8 	[%r1626], %rs179;
	// begin inline asm
	shr.b32 %r1531, %r1532, %r1572;
	// end inline asm
	and.b32  	%r1627, %r1504, %r1531;
	and.b32  	%r1628, %r1627, 3;
	shl.b32 	%r1629, %r1627, 8;
	and.b32  	%r1630, %r1629, -1024;
	add.s32 	%r1631, %r352, %r1630;
	add.s32 	%r1632, %r1631, %r1628;
	ld.shared.u8 	%rs180, [%r1632];
	add.s16 	%rs181, %rs180, 1;
	st.shared.u8 	[%r1632], %rs181;
	// begin inline asm
	shr.b32 %r1534, %r1535, %r1572;
	// end inline asm
	and.b32  	%r1633, %r1504, %r1534;
	and.b32  	%r1634, %r1633, 3;
	shl.b32 	%r1635, %r1633, 8;
	and.b32  	%r1636, %r1635, -1024;
	add.s32 	%r1637, %r352, %r1636;
	add.s32 	%r1638, %r1637, %r1634;
	ld.shared.u8 	%rs182, [%r1638];
	add.s16 	%rs183, %rs182, 1;
	st.shared.u8 	[%r1638], %rs183;
	// begin inline asm
	shr.b32 %r1537, %r1538, %r1572;
	// end inline asm
	and.b32  	%r1639, %r1504, %r1537;
	and.b32  	%r1640, %r1639, 3;
	shl.b32 	%r1641, %r1639, 8;
	and.b32  	%r1642, %r1641, -1024;
	add.s32 	%r1643, %r352, %r1642;
	add.s32 	%r1644, %r1643, %r1640;
	ld.shared.u8 	%rs184, [%r1644];
	add.s16 	%rs185, %rs184, 1;
	st.shared.u8 	[%r1644], %rs185;
	// begin inline asm
	shr.b32 %r1540, %r1541, %r1572;
	// end inline asm
	and.b32  	%r1645, %r1504, %r1540;
	and.b32  	%r1646, %r1645, 3;
	shl.b32 	%r1647, %r1645, 8;
	and.b32  	%r1648, %r1647, -1024;
	add.s32 	%r1649, %r352, %r1648;
	add.s32 	%r1650, %r1649, %r1646;
	ld.shared.u8 	%rs186, [%r1650];
	add.s16 	%rs187, %rs186, 1;
	st.shared.u8 	[%r1650], %rs187;
	// begin inline asm
	shr.b32 %r1543, %r1544, %r1572;
	// end inline asm
	and.b32  	%r1651, %r1504, %r1543;
	and.b32  	%r1652, %r1651, 3;
	shl.b32 	%r1653, %r1651, 8;
	and.b32  	%r1654, %r1653, -1024;
	add.s32 	%r1655, %r352, %r1654;
	add.s32 	%r1656, %r1655, %r1652;
	ld.shared.u8 	%rs188, [%r1656];
	add.s16 	%rs189, %rs188, 1;
	st.shared.u8 	[%r1656], %rs189;
	// begin inline asm
	shr.b32 %r1546, %r1547, %r1572;
	// end inline asm
	and.b32  	%r1657, %r1504, %r1546;
	and.b32  	%r1658, %r1657, 3;
	shl.b32 	%r1659, %r1657, 8;
	and.b32  	%r1660, %r1659, -1024;
	add.s32 	%r1661, %r352, %r1660;
	add.s32 	%r1662, %r1661, %r1658;
	ld.shared.u8 	%rs190, [%r1662];
	add.s16 	%rs191, %rs190, 1;
	st.shared.u8 	[%r1662], %rs191;
	// begin inline asm
	shr.b32 %r1549, %r1550, %r1572;
	// end inline asm
	and.b32  	%r1663, %r1504, %r1549;
	and.b32  	%r1664, %r1663, 3;
	shl.b32 	%r1665, %r1663, 8;
	and.b32  	%r1666, %r1665, -1024;
	add.s32 	%r1667, %r352, %r1666;
	add.s32 	%r1668, %r1667, %r1664;
	ld.shared.u8 	%rs192, [%r1668];
	add.s16 	%rs193, %rs192, 1;
	st.shared.u8 	[%r1668], %rs193;
	// begin inline asm
	shr.b32 %r1552, %r1553, %r1572;
	// end inline asm
	and.b32  	%r1669, %r1504, %r1552;
	and.b32  	%r1670, %r1669, 3;
	shl.b32 	%r1671, %r1669, 8;
	and.b32  	%r1672, %r1671, -1024;
	add.s32 	%r1673, %r352, %r1672;
	add.s32 	%r1674, %r1673, %r1670;
	ld.shared.u8 	%rs194, [%r1674];
	add.s16 	%rs195, %rs194, 1;
	st.shared.u8 	[%r1674], %rs195;
	// begin inline asm
	shr.b32 %r1555, %r1556, %r1572;
	// end inline asm
	and.b32  	%r1675, %r1504, %r1555;
	and.b32  	%r1676, %r1675, 3;
	shl.b32 	%r1677, %r1675, 8;
	and.b32  	%r1678, %r1677, -1024;
	add.s32 	%r1679, %r352, %r1678;
	add.s32 	%r1680, %r1679, %r1676;
	ld.shared.u8 	%rs196, [%r1680];
	add.s16 	%rs197, %rs196, 1;
	st.shared.u8 	[%r1680], %rs197;
	// begin inline asm
	shr.b32 %r1558, %r1559, %r1572;
	// end inline asm
	and.b32  	%r1681, %r1504, %r1558;
	and.b32  	%r1682, %r1681, 3;
	shl.b32 	%r1683, %r1681, 8;
	and.b32  	%r1684, %r1683, -1024;
	add.s32 	%r1685, %r352, %r1684;
	add.s32 	%r1686, %r1685, %r1682;
	ld.shared.u8 	%rs198, [%r1686];
	add.s16 	%rs199, %rs198, 1;
	st.shared.u8 	[%r1686], %rs199;
	// begin inline asm
	shr.b32 %r1561, %r1562, %r1572;
	// end inline asm
	and.b32  	%r1687, %r1504, %r1561;
	and.b32  	%r1688, %r1687, 3;
	shl.b32 	%r1689, %r1687, 8;
	and.b32  	%r1690, %r1689, -1024;
	add.s32 	%r1691, %r352, %r1690;
	add.s32 	%r1692, %r1691, %r1688;
	ld.shared.u8 	%rs200, [%r1692];
	add.s16 	%rs201, %rs200, 1;
	st.shared.u8 	[%r1692], %rs201;
	// begin inline asm
	shr.b32 %r1564, %r1565, %r1572;
	// end inline asm
	and.b32  	%r1693, %r1504, %r1564;
	and.b32  	%r1694, %r1693, 3;
	shl.b32 	%r1695, %r1693, 8;
	and.b32  	%r1696, %r1695, -1024;
	add.s32 	%r1697, %r352, %r1696;
	add.s32 	%r1698, %r1697, %r1694;
	ld.shared.u8 	%rs202, [%r1698];
	add.s16 	%rs203, %rs202, 1;
	st.shared.u8 	[%r1698], %rs203;
	// begin inline asm
	shr.b32 %r1567, %r1568, %r1572;
	// end inline asm
	and.b32  	%r1699, %r1504, %r1567;
	and.b32  	%r1700, %r1699, 3;
	shl.b32 	%r1701, %r1699, 8;
	and.b32  	%r1702, %r1701, -1024;
	add.s32 	%r1703, %r352, %r1702;
	add.s32 	%r1704, %r1703, %r1700;
	ld.shared.u8 	%rs204, [%r1704];
	add.s16 	%rs205, %rs204, 1;
	st.shared.u8 	[%r1704], %rs205;
	// begin inline asm
	shr.b32 %r1570, %r1571, %r1572;
	// end inline asm
	and.b32  	%r1705, %r1504, %r1570;
	and.b32  	%r1706, %r1705, 3;
	shl.b32 	%r1707, %r1705, 8;
	and.b32  	%r1708, %r1707, -1024;
	add.s32 	%r1709, %r352, %r1708;
	add.s32 	%r1710, %r1709, %r1706;
	ld.shared.u8 	%rs206, [%r1710];
	add.s16 	%rs207, %rs206, 1;
	st.shared.u8 	[%r1710], %rs207;
	add.s64 	%rd1729, %rd1729, 5888;
	sub.s64 	%rd1749, %rd3, %rd1729;
	setp.gt.s64 	%p22, %rd1749, 5887;
	@%p22 bra 	$L__BB14_185;
$L__BB14_186:
	setp.le.s64 	%p23, %rd1749, %rd14;
	@%p23 bra 	$L__BB14_192;
	mov.b32 	%r1712, 0;
	mov.b32 	%r1713, 6;
	// begin inline asm
	bmsk.clamp.b32 %r1711, %r1712, %r1713;
	// end inline asm
	not.b64 	%rd435, %rd14;
	add.s64 	%rd58, %rd1749, %rd435;
	and.b64  	%rd436, %rd58, 768;
	setp.eq.s64 	%p24, %rd436, 768;
	mov.u64 	%rd1752, %rd14;
	@%p24 bra 	$L__BB14_190;
	shr.u64 	%rd438, %rd58, 8;
	add.s64 	%rd439, %rd438, 1;
	and.b64  	%rd59, %rd439, 3;
	mov.b64 	%rd1751, 0;
	mov.u64 	%rd1752, %rd14;
$L__BB14_189:
	.pragma "nounroll";
	add.s64 	%rd440, %rd1752, %rd1729;
	shl.b64 	%rd441, %rd440, 2;
	add.s64 	%rd442, %rd10, %rd441;
	ld.global.u32 	%r1715, [%rd442];
	mov.b32 	%r1716, 0;
	// begin inline asm
	shr.b32 %r1714, %r1715, %r1716;
	// end inline asm
	and.b32  	%r1717, %r1711, %r1714;
	and.b32  	%r1718, %r1717, 3;
	shl.b32 	%r1719, %r1717, 8;
	and.b32  	%r1720, %r1719, -1024;
	add.s32 	%r1721, %r352, %r1720;
	add.s32 	%r1722, %r1721, %r1718;
	ld.shared.u8 	%rs208, [%r1722];
	add.s16 	%rs209, %rs208, 1;
	st.shared.u8 	[%r1722], %rs209;
	add.s64 	%rd1752, %rd1752, 256;
	add.s64 	%rd1751, %rd1751, 1;
	setp.ne.s64 	%p25, %rd1751, %rd59;
	@%p25 bra 	$L__BB14_189;
$L__BB14_190:
	setp.lt.u64 	%p26, %rd58, 768;
	@%p26 bra 	$L__BB14_192;
$L__BB14_191:
	add.s64 	%rd443, %rd1752, %rd1729;
	shl.b64 	%rd444, %rd443, 2;
	add.s64 	%rd445, %rd10, %rd444;
	ld.global.u32 	%r1724, [%rd445];
	mov.b32 	%r1734, 0;
	// begin inline asm
	shr.b32 %r1723, %r1724, %r1734;
	// end inline asm
	and.b32  	%r1735, %r1711, %r1723;
	and.b32  	%r1736, %r1735, 3;
	shl.b32 	%r1737, %r1735, 8;
	and.b32  	%r1738, %r1737, -1024;
	add.s32 	%r1739, %r352, %r1738;
	add.s32 	%r1740, %r1739, %r1736;
	ld.shared.u8 	%rs210, [%r1740];
	add.s16 	%rs211, %rs210, 1;
	st.shared.u8 	[%r1740], %rs211;
	ld.global.u32 	%r1727, [%rd445+1024];
	// begin inline asm
	shr.b32 %r1726, %r1727, %r1734;
	// end inline asm
	and.b32  	%r1741, %r1711, %r1726;
	and.b32  	%r1742, %r1741, 3;
	shl.b32 	%r1743, %r1741, 8;
	and.b32  	%r1744, %r1743, -1024;
	add.s32 	%r1745, %r352, %r1744;
	add.s32 	%r1746, %r1745, %r1742;
	ld.shared.u8 	%rs212, [%r1746];
	add.s16 	%rs213, %rs212, 1;
	st.shared.u8 	[%r1746], %rs213;
	ld.global.u32 	%r1730, [%rd445+2048];
	// begin inline asm
	shr.b32 %r1729, %r1730, %r1734;
	// end inline asm
	and.b32  	%r1747, %r1711, %r1729;
	and.b32  	%r1748, %r1747, 3;
	shl.b32 	%r1749, %r1747, 8;
	and.b32  	%r1750, %r1749, -1024;
	add.s32 	%r1751, %r352, %r1750;
	add.s32 	%r1752, %r1751, %r1748;
	ld.shared.u8 	%rs214, [%r1752];
	add.s16 	%rs215, %rs214, 1;
	st.shared.u8 	[%r1752], %rs215;
	ld.global.u32 	%r1733, [%rd445+3072];
	// begin inline asm
	shr.b32 %r1732, %r1733, %r1734;
	// end inline asm
	and.b32  	%r1753, %r1711, %r1732;
	and.b32  	%r1754, %r1753, 3;
	shl.b32 	%r1755, %r1753, 8;
	and.b32  	%r1756, %r1755, -1024;
	add.s32 	%r1757, %r352, %r1756;
	add.s32 	%r1758, %r1757, %r1754;
	ld.shared.u8 	%rs216, [%r1758];
	add.s16 	%rs217, %rs216, 1;
	st.shared.u8 	[%r1758], %rs217;
	add.s64 	%rd1752, %rd1752, 1024;
	setp.lt.s64 	%p27, %rd1752, %rd1749;
	@%p27 bra 	$L__BB14_191;
$L__BB14_192:
	cvt.u32.u64 	%r1760, %rd14;
	bar.sync 	0;
	shr.u32 	%r358, %r1760, 5;
	// begin inline asm
	mov.u32 %r1759, %laneid;
	// end inline asm
	setp.gt.u32 	%p28, %r1760, 511;
	@%p28 bra 	$L__BB14_194;
	shl.b32 	%r1761, %r358, 10;
	add.s32 	%r1763, %r1199, %r1761;
	shl.b32 	%r1764, %r1759, 2;
	add.s32 	%r1765, %r1763, %r1764;
	ld.shared.u32 	%r1766, [%r1765];
	bfe.u32 	%r1767, %r1766, 0, 8;
	bfe.u32 	%r1768, %r1766, 8, 8;
	bfe.u32 	%r1769, %r1766, 16, 8;
	bfe.u32 	%r1770, %r1766, 24, 8;
	cvt.u64.u32 	%rd446, %r1767;
	and.b64  	%rd447, %rd446, 255;
	add.s64 	%rd448, %rd1728, %rd447;
	cvt.u64.u32 	%rd449, %r1768;
	and.b64  	%rd450, %rd449, 255;
	add.s64 	%rd451, %rd1727, %rd450;
	cvt.u64.u32 	%rd452, %r1769;
	and.b64  	%rd453, %rd452, 255;
	add.s64 	%rd454, %rd1726, %rd453;
	cvt.u64.u32 	%rd455, %r1770;
	and.b64  	%rd456, %rd455, 255;
	add.s64 	%rd457, %rd1725, %rd456;
	ld.shared.u32 	%r1771, [%r1765+128];
	bfe.u32 	%r1772, %r1771, 0, 8;
	bfe.u32 	%r1773, %r1771, 8, 8;
	bfe.u32 	%r1774, %r1771, 16, 8;
	bfe.u32 	%r1775, %r1771, 24, 8;
	cvt.u64.u32 	%rd458, %r1772;
	and.b64  	%rd459, %rd458, 255;
	add.s64 	%rd460, %rd448, %rd459;
	cvt.u64.u32 	%rd461, %r1773;
	and.b64  	%rd462, %rd461, 255;
	add.s64 	%rd463, %rd451, %rd462;
	cvt.u64.u32 	%rd464, %r1774;
	and.b64  	%rd465, %rd464, 255;
	add.s64 	%rd466, %rd454, %rd465;
	cvt.u64.u32 	%rd467, %r1775;
	and.b64  	%rd468, %rd467, 255;
	add.s64 	%rd469, %rd457, %rd468;
	ld.shared.u32 	%r1776, [%r1765+256];
	bfe.u32 	%r1777, %r1776, 0, 8;
	bfe.u32 	%r1778, %r1776, 8, 8;
	bfe.u32 	%r1779, %r1776, 16, 8;
	bfe.u32 	%r1780, %r1776, 24, 8;
	cvt.u64.u32 	%rd470, %r1777;
	and.b64  	%rd471, %rd470, 255;
	add.s64 	%rd472, %rd460, %rd471;
	cvt.u64.u32 	%rd473, %r1778;
	and.b64  	%rd474, %rd473, 255;
	add.s64 	%rd475, %rd463, %rd474;
	cvt.u64.u32 	%rd476, %r1779;
	and.b64  	%rd477, %rd476, 255;
	add.s64 	%rd478, %rd466, %rd477;
	cvt.u64.u32 	%rd479, %r1780;
	and.b64  	%rd480, %rd479, 255;
	add.s64 	%rd481, %rd469, %rd480;
	ld.shared.u32 	%r1781, [%r1765+384];
	bfe.u32 	%r1782, %r1781, 0, 8;
	bfe.u32 	%r1783, %r1781, 8, 8;
	bfe.u32 	%r1784, %r1781, 16, 8;
	bfe.u32 	%r1785, %r1781, 24, 8;
	cvt.u64.u32 	%rd482, %r1782;
	and.b64  	%rd483, %rd482, 255;
	add.s64 	%rd484, %rd472, %rd483;
	cvt.u64.u32 	%rd485, %r1783;
	and.b64  	%rd486, %rd485, 255;
	add.s64 	%rd487, %rd475, %rd486;
	cvt.u64.u32 	%rd488, %r1784;
	and.b64  	%rd489, %rd488, 255;
	add.s64 	%rd490, %rd478, %rd489;
	cvt.u64.u32 	%rd491, %r1785;
	and.b64  	%rd492, %rd491, 255;
	add.s64 	%rd493, %rd481, %rd492;
	ld.shared.u32 	%r1786, [%r1765+512];
	bfe.u32 	%r1787, %r1786, 0, 8;
	bfe.u32 	%r1788, %r1786, 8, 8;
	bfe.u32 	%r1789, %r1786, 16, 8;
	bfe.u32 	%r1790, %r1786, 24, 8;
	cvt.u64.u32 	%rd494, %r1787;
	and.b64  	%rd495, %rd494, 255;
	add.s64 	%rd496, %rd484, %rd495;
	cvt.u64.u32 	%rd497, %r1788;
	and.b64  	%rd498, %rd497, 255;
	add.s64 	%rd499, %rd487, %rd498;
	cvt.u64.u32 	%rd500, %r1789;
	and.b64  	%rd501, %rd500, 255;
	add.s64 	%rd502, %rd490, %rd501;
	cvt.u64.u32 	%rd503, %r1790;
	and.b64  	%rd504, %rd503, 255;
	add.s64 	%rd505, %rd493, %rd504;
	ld.shared.u32 	%r1791, [%r1765+640];
	bfe.u32 	%r1792, %r1791, 0, 8;
	bfe.u32 	%r1793, %r1791, 8, 8;
	bfe.u32 	%r1794, %r1791, 16, 8;
	bfe.u32 	%r1795, %r1791, 24, 8;
	cvt.u64.u32 	%rd506, %r1792;
	and.b64  	%rd507, %rd506, 255;
	add.s64 	%rd508, %rd496, %rd507;
	cvt.u64.u32 	%rd509, %r1793;
	and.b64  	%rd510, %rd509, 255;
	add.s64 	%rd511, %rd499, %rd510;
	cvt.u64.u32 	%rd512, %r1794;
	and.b64  	%rd513, %rd512, 255;
	add.s64 	%rd514, %rd502, %rd513;
	cvt.u64.u32 	%rd515, %r1795;
	and.b64  	%rd516, %rd515, 255;
	add.s64 	%rd517, %rd505, %rd516;
	ld.shared.u32 	%r1796, [%r1765+768];
	bfe.u32 	%r1797, %r1796, 0, 8;
	bfe.u32 	%r1798, %r1796, 8, 8;
	bfe.u32 	%r1799, %r1796, 16, 8;
	bfe.u32 	%r1800, %r1796, 24, 8;
	cvt.u64.u32 	%rd518, %r1797;
	and.b64  	%rd519, %rd518, 255;
	add.s64 	%rd520, %rd508, %rd519;
	cvt.u64.u32 	%rd521, %r1798;
	and.b64  	%rd522, %rd521, 255;
	add.s64 	%rd523, %rd511, %rd522;
	cvt.u64.u32 	%rd524, %r1799;
	and.b64  	%rd525, %rd524, 255;
	add.s64 	%rd526, %rd514, %rd525;
	cvt.u64.u32 	%rd527, %r1800;
	and.b64  	%rd528, %rd527, 255;
	add.s64 	%rd529, %rd517, %rd528;
	ld.shared.u32 	%r1801, [%r1765+896];
	bfe.u32 	%r1802, %r1801, 0, 8;
	bfe.u32 	%r1803, %r1801, 8, 8;
	bfe.u32 	%r1804, %r1801, 16, 8;
	bfe.u32 	%r1805, %r1801, 24, 8;
	cvt.u64.u32 	%rd530, %r1802;
	and.b64  	%rd531, %rd530, 255;
	add.s64 	%rd1728, %rd520, %rd531;
	cvt.u64.u32 	%rd532, %r1803;
	and.b64  	%rd533, %rd532, 255;
	add.s64 	%rd1727, %rd523, %rd533;
	cvt.u64.u32 	%rd534, %r1804;
	and.b64  	%rd535, %rd534, 255;
	add.s64 	%rd1726, %rd526, %rd535;
	cvt.u64.u32 	%rd536, %r1805;
	and.b64  	%rd537, %rd536, 255;
	add.s64 	%rd1725, %rd529, %rd537;
$L__BB14_194:
	setp.gt.u32 	%p29, %r1760, 255;
	@%p29 bra 	$L__BB14_196;
	shl.b32 	%r1807, %r358, 10;
	add.s32 	%r1809, %r1199, %r1807;
	shl.b32 	%r1810, %r1759, 2;
	add.s32 	%r1811, %r1809, %r1810;
	ld.shared.u32 	%r1812, [%r1811+8192];
	bfe.u32 	%r1813, %r1812, 0, 8;
	bfe.u32 	%r1814, %r1812, 8, 8;
	bfe.u32 	%r1815, %r1812, 16, 8;
	bfe.u32 	%r1816, %r1812, 24, 8;
	cvt.u64.u32 	%rd538, %r1813;
	and.b64  	%rd539, %rd538, 255;
	add.s64 	%rd540, %rd1747, %rd539;
	cvt.u64.u32 	%rd541, %r1814;
	and.b64  	%rd542, %rd541, 255;
	add.s64 	%rd543, %rd1746, %rd542;
	cvt.u64.u32 	%rd544, %r1815;
	and.b64  	%rd545, %rd544, 255;
	add.s64 	%rd546, %rd1745, %rd545;
	cvt.u64.u32 	%rd547, %r1816;
	and.b64  	%rd548, %rd547, 255;
	add.s64 	%rd549, %rd1744, %rd548;
	ld.shared.u32 	%r1817, [%r1811+8320];
	bfe.u32 	%r1818, %r1817, 0, 8;
	bfe.u32 	%r1819, %r1817, 8, 8;
	bfe.u32 	%r1820, %r1817, 16, 8;
	bfe.u32 	%r1821, %r1817, 24, 8;
	cvt.u64.u32 	%rd550, %r1818;
	and.b64  	%rd551, %rd550, 255;
	add.s64 	%rd552, %rd540, %rd551;
	cvt.u64.u32 	%rd553, %r1819;
	and.b64  	%rd554, %rd553, 255;
	add.s64 	%rd555, %rd543, %rd554;
	cvt.u64.u32 	%rd556, %r1820;
	and.b64  	%rd557, %rd556, 255;
	add.s64 	%rd558, %rd546, %rd557;
	cvt.u64.u32 	%rd559, %r1821;
	and.b64  	%rd560, %rd559, 255;
	add.s64 	%rd561, %rd549, %rd560;
	ld.shared.u32 	%r1822, [%r1811+8448];
	bfe.u32 	%r1823, %r1822, 0, 8;
	bfe.u32 	%r1824, %r1822, 8, 8;
	bfe.u32 	%r1825, %r1822, 16, 8;
	bfe.u32 	%r1826, %r1822, 24, 8;
	cvt.u64.u32 	%rd562, %r1823;
	and.b64  	%rd563, %rd562, 255;
	add.s64 	%rd564, %rd552, %rd563;
	cvt.u64.u32 	%rd565, %r1824;
	and.b64  	%rd566, %rd565, 255;
	add.s64 	%rd567, %rd555, %rd566;
	cvt.u64.u32 	%rd568, %r1825;
	and.b64  	%rd569, %rd568, 255;
	add.s64 	%rd570, %rd558, %rd569;
	cvt.u64.u32 	%rd571, %r1826;
	and.b64  	%rd572, %rd571, 255;
	add.s64 	%rd573, %rd561, %rd572;
	ld.shared.u32 	%r1827, [%r1811+8576];
	bfe.u32 	%r1828, %r1827, 0, 8;
	bfe.u32 	%r1829, %r1827, 8, 8;
	bfe.u32 	%r1830, %r1827, 16, 8;
	bfe.u32 	%r1831, %r1827, 24, 8;
	cvt.u64.u32 	%rd574, %r1828;
	and.b64  	%rd575, %rd574, 255;
	add.s64 	%rd576, %rd564, %rd575;
	cvt.u64.u32 	%rd577, %r1829;
	and.b64  	%rd578, %rd577, 255;
	add.s64 	%rd579, %rd567, %rd578;
	cvt.u64.u32 	%rd580, %r1830;
	and.b64  	%rd581, %rd580, 255;
	add.s64 	%rd582, %rd570, %rd581;
	cvt.u64.u32 	%rd583, %r1831;
	and.b64  	%rd584, %rd583, 255;
	add.s64 	%rd585, %rd573, %rd584;
	ld.shared.u32 	%r1832, [%r1811+8704];
	bfe.u32 	%r1833, %r1832, 0, 8;
	bfe.u32 	%r1834, %r1832, 8, 8;
	bfe.u32 	%r1835, %r1832, 16, 8;
	bfe.u32 	%r1836, %r1832, 24, 8;
	cvt.u64.u32 	%rd586, %r1833;
	and.b64  	%rd587, %rd586, 255;
	add.s64 	%rd588, %rd576, %rd587;
	cvt.u64.u32 	%rd589, %r1834;
	and.b64  	%rd590, %rd589, 255;
	add.s64 	%rd591, %rd579, %rd590;
	cvt.u64.u32 	%rd592, %r1835;
	and.b64  	%rd593, %rd592, 255;
	add.s64 	%rd594, %rd582, %rd593;
	cvt.u64.u32 	%rd595, %r1836;
	and.b64  	%rd596, %rd595, 255;
	add.s64 	%rd597, %rd585, %rd596;
	ld.shared.u32 	%r1837, [%r1811+8832];
	bfe.u32 	%r1838, %r1837, 0, 8;
	bfe.u32 	%r1839, %r1837, 8, 8;
	bfe.u32 	%r1840, %r1837, 16, 8;
	bfe.u32 	%r1841, %r1837, 24, 8;
	cvt.u64.u32 	%rd598, %r1838;
	and.b64  	%rd599, %rd598, 255;
	add.s64 	%rd600, %rd588, %rd599;
	cvt.u64.u32 	%rd601, %r1839;
	and.b64  	%rd602, %rd601, 255;
	add.s64 	%rd603, %rd591, %rd602;
	cvt.u64.u32 	%rd604, %r1840;
	and.b64  	%rd605, %rd604, 255;
	add.s64 	%rd606, %rd594, %rd605;
	cvt.u64.u32 	%rd607, %r1841;
	and.b64  	%rd608, %rd607, 255;
	add.s64 	%rd609, %rd597, %rd608;
	ld.shared.u32 	%r1842, [%r1811+8960];
	bfe.u32 	%r1843, %r1842, 0, 8;
	bfe.u32 	%r1844, %r1842, 8, 8;
	bfe.u32 	%r1845, %r1842, 16, 8;
	bfe.u32 	%r1846, %r1842, 24, 8;
	cvt.u64.u32 	%rd610, %r1843;
	and.b64  	%rd611, %rd610, 255;
	add.s64 	%rd612, %rd600, %rd611;
	cvt.u64.u32 	%rd613, %r1844;
	and.b64  	%rd614, %rd613, 255;
	add.s64 	%rd615, %rd603, %rd614;
	cvt.u64.u32 	%rd616, %r1845;
	and.b64  	%rd617, %rd616, 255;
	add.s64 	%rd618, %rd606, %rd617;
	cvt.u64.u32 	%rd619, %r1846;
	and.b64  	%rd620, %rd619, 255;
	add.s64 	%rd621, %rd609, %rd620;
	ld.shared.u32 	%r1847, [%r1811+9088];
	bfe.u32 	%r1848, %r1847, 0, 8;
	bfe.u32 	%r1849, %r1847, 8, 8;
	bfe.u32 	%r1850, %r1847, 16, 8;
	bfe.u32 	%r1851, %r1847, 24, 8;
	cvt.u64.u32 	%rd622, %r1848;
	and.b64  	%rd623, %rd622, 255;
	add.s64 	%rd1747, %rd612, %rd623;
	cvt.u64.u32 	%rd624, %r1849;
	and.b64  	%rd625, %rd624, 255;
	add.s64 	%rd1746, %rd615, %rd625;
	cvt.u64.u32 	%rd626, %r1850;
	and.b64  	%rd627, %rd626, 255;
	add.s64 	%rd1745, %rd618, %rd627;
	cvt.u64.u32 	%rd628, %r1851;
	and.b64  	%rd629, %rd628, 255;
	add.s64 	%rd1744, %rd621, %rd629;
$L__BB14_196:
	setp.gt.u32 	%p30, %r1760, 511;
	bar.sync 	0;
	shl.b32 	%r1853, %r1759, 9;
	add.s32 	%r360, %r1199, %r1853;
	@%p30 bra 	$L__BB14_198;
	and.b32  	%r1856, %r1760, 480;
	add.s32 	%r1857, %r360, %r1856;
	st.shared.v2.u64 	[%r1857], {%rd1728, %rd1727};
	st.shared.v2.u64 	[%r1857+16], {%rd1726, %rd1725};
$L__BB14_198:
	setp.gt.u32 	%p31, %r1760, 255;
	@%p31 bra 	$L__BB14_200;
	and.b32  	%r1860, %r1760, 224;
	add.s32 	%r1861, %r360, %r1860;
	st.shared.v2.u64 	[%r1861+256], {%rd1747, %rd1746};
	st.shared.v2.u64 	[%r1861+272], {%rd1745, %rd1744};
$L__BB14_200:
	bar.sync 	0;
	setp.gt.u32 	%p32, %r1760, 63;
	shl.b32 	%r1863, %r1760, 2;
	add.s32 	%r361, %r352, %r1863;
	@%p32 bra 	$L__BB14_202;
	ld.shared.u64 	%rd631, [%r361];
	ld.shared.u64 	%rd632, [%r361+512];
	add.s64 	%rd633, %rd632, %rd631;
	ld.shared.u64 	%rd634, [%r361+1024];
	add.s64 	%rd635, %rd634, %rd633;
	ld.shared.u64 	%rd636, [%r361+1536];
	add.s64 	%rd637, %rd636, %rd635;
	ld.shared.u64 	%rd638, [%r361+2048];
	add.s64 	%rd639, %rd638, %rd637;
	ld.shared.u64 	%rd640, [%r361+2560];
	add.s64 	%rd641, %rd640, %rd639;
	ld.shared.u64 	%rd642, [%r361+3072];
	add.s64 	%rd643, %rd642, %rd641;
	ld.shared.u64 	%rd644, [%r361+3584];
	add.s64 	%rd645, %rd644, %rd643;
	ld.shared.u64 	%rd646, [%r361+4096];
	add.s64 	%rd647, %rd646, %rd645;
	ld.shared.u64 	%rd648, [%r361+4608];
	add.s64 	%rd649, %rd648, %rd647;
	ld.shared.u64 	%rd650, [%r361+5120];
	add.s64 	%rd651, %rd650, %rd649;
	ld.shared.u64 	%rd652, [%r361+5632];
	add.s64 	%rd653, %rd652, %rd651;
	ld.shared.u64 	%rd654, [%r361+6144];
	add.s64 	%rd655, %rd654, %rd653;
	ld.shared.u64 	%rd656, [%r361+6656];
	add.s64 	%rd657, %rd656, %rd655;
	ld.shared.u64 	%rd658, [%r361+7168];
	add.s64 	%rd659, %rd658, %rd657;
	ld.shared.u64 	%rd660, [%r361+7680];
	add.s64 	%rd661, %rd660, %rd659;
	ld.shared.u64 	%rd662, [%r361+8192];
	add.s64 	%rd663, %rd662, %rd661;
	ld.shared.u64 	%rd664, [%r361+8704];
	add.s64 	%rd665, %rd664, %rd663;
	ld.shared.u64 	%rd666, [%r361+9216];
	add.s64 	%rd667, %rd666, %rd665;
	ld.shared.u64 	%rd668, [%r361+9728];
	add.s64 	%rd669, %rd668, %rd667;
	ld.shared.u64 	%rd670, [%r361+10240];
	add.s64 	%rd671, %rd670, %rd669;
	ld.shared.u64 	%rd672, [%r361+10752];
	add.s64 	%rd673, %rd672, %rd671;
	ld.shared.u64 	%rd674, [%r361+11264];
	add.s64 	%rd675, %rd674, %rd673;
	ld.shared.u64 	%rd676, [%r361+11776];
	add.s64 	%rd677, %rd676, %rd675;
	ld.shared.u64 	%rd678, [%r361+12288];
	add.s64 	%rd679, %rd678, %rd677;
	ld.shared.u64 	%rd680, [%r361+12800];
	add.s64 	%rd681, %rd680, %rd679;
	ld.shared.u64 	%rd682, [%r361+13312];
	add.s64 	%rd683, %rd682, %rd681;
	ld.shared.u64 	%rd684, [%r361+13824];
	add.s64 	%rd685, %rd684, %rd683;
	ld.shared.u64 	%rd686, [%r361+14336];
	add.s64 	%rd687, %rd686, %rd685;
	ld.shared.u64 	%rd688, [%r361+14848];
	add.s64 	%rd689, %rd688, %rd687;
	ld.shared.u64 	%rd690, [%r361+15360];
	add.s64 	%rd691, %rd690, %rd689;
	ld.shared.u64 	%rd692, [%r361+15872];
	add.s64 	%rd1762, %rd692, %rd691;
$L__BB14_202:
	bar.sync 	0;
	shr.u32 	%r1865, %r1760, 3;
	add.s32 	%r1866, %r1865, %r1760;
	shl.b32 	%r1867, %r1866, 3;
	add.s32 	%r1869, %r1199, 1040;
	add.s32 	%r362, %r1869, %r1867;
	st.shared.u64 	[%r362], %rd1762;
	bar.sync 	0;
	setp.gt.u32 	%p33, %r1760, 31;
	mad.lo.s32 	%r363, %r1760, 72, %r1869;
	@%p33 bra 	$L__BB14_204;
	ld.shared.u64 	%rd693, [%r363];
	ld.shared.u64 	%rd694, [%r363+8];
	ld.shared.u64 	%rd695, [%r363+16];
	ld.shared.u64 	%rd696, [%r363+24];
	ld.shared.u64 	%rd697, [%r363+32];
	ld.shared.u64 	%rd698, [%r363+40];
	ld.shared.u64 	%rd699, [%r363+48];
	ld.shared.u64 	%rd700, [%r363+56];
	add.s64 	%rd701, %rd694, %rd693;
	add.s64 	%rd702, %rd701, %rd695;
	add.s64 	%rd703, %rd702, %rd696;
	add.s64 	%rd704, %rd703, %rd697;
	add.s64 	%rd705, %rd704, %rd698;
	add.s64 	%rd706, %rd705, %rd699;
	add.s64 	%rd707, %rd706, %rd700;
	mov.b64 	{%r1871, %r1876}, %rd707;
	mov.b32 	%r1877, 1;
	mov.b32 	%r1918, 0;
	mov.b32 	%r1919, -1;
	// begin inline asm
	shfl.sync.up.b32 %r1870, %r1871, %r1877, %r1918, %r1919;
	// end inline asm
	// begin inline asm
	shfl.sync.up.b32 %r1875, %r1876, %r1877, %r1918, %r1919;
	// end inline asm
	mov.b64 	%rd708, {%r1870, %r1875};
	setp.lt.s32 	%p34, %r1759, 1;
	selp.b64 	%rd709, 0, %rd708, %p34;
	add.s64 	%rd710, %rd709, %rd707;
	mov.b64 	{%r1881, %r1886}, %rd710;
	mov.b32 	%r1887, 2;
	// begin inline asm
	shfl.sync.up.b32 %r1880, %r1881, %r1887, %r1918, %r1919;
	// end inline asm
	// begin inline asm
	shfl.sync.up.b32 %r1885, %r1886, %r1887, %r1918, %r1919;
	// end inline asm
	mov.b64 	%rd711, {%r1880, %r1885};
	setp.lt.s32 	%p35, %r1759, 2;
	selp.b64 	%rd712, 0, %rd711, %p35;
	add.s64 	%rd713, %rd712, %rd710;
	mov.b64 	{%r1891, %r1896}, %rd713;
	mov.b32 	%r1897, 4;
	// begin inline asm
	shfl.sync.up.b32 %r1890, %r1891, %r1897, %r1918, %r1919;
	// end inline asm
	// begin inline asm
	shfl.sync.up.b32 %r1895, %r1896, %r1897, %r1918, %r1919;
	// end inline asm
	mov.b64 	%rd714, {%r1890, %r1895};
	setp.lt.s32 	%p36, %r1759, 4;
	selp.b64 	%rd715, 0, %rd714, %p36;
	add.s64 	%rd716, %rd715, %rd713;
	mov.b64 	{%r1901, %r1906}, %rd716;
	mov.b32 	%r1907, 8;
	// begin inline asm
	shfl.sync.up.b32 %r1900, %r1901, %r1907, %r1918, %r1919;
	// end inline asm
	// begin inline asm
	shfl.sync.up.b32 %r1905, %r1906, %r1907, %r1918, %r1919;
	// end inline asm
	mov.b64 	%rd717, {%r1900, %r1905};
	setp.lt.s32 	%p37, %r1759, 8;
	selp.b64 	%rd718, 0, %rd717, %p37;
	add.s64 	%rd719, %rd718, %rd716;
	mov.b64 	{%r1911, %r1916}, %rd719;
	mov.b32 	%r1917, 16;
	// begin inline asm
	shfl.sync.up.b32 %r1910, %r1911, %r1917, %r1918, %r1919;
	// end inline asm
	// begin inline asm
	shfl.sync.up.b32 %r1915, %r1916, %r1917, %r1918, %r1919;
	// end inline asm
	mov.b64 	%rd720, {%r1910, %r1915};
	setp.lt.s32 	%p38, %r1759, 16;
	selp.b64 	%rd721, 0, %rd720, %p38;
	add.s64 	%rd722, %rd721, %rd719;
	sub.s64 	%rd723, %rd722, %rd707;
	ld.shared.u64 	%rd724, [%r363];
	ld.shared.u64 	%rd725, [%r363+8];
	ld.shared.u64 	%rd726, [%r363+16];
	ld.shared.u64 	%rd727, [%r363+24];
	ld.shared.u64 	%rd728, [%r363+32];
	ld.shared.u64 	%rd729, [%r363+40];
	ld.shared.u64 	%rd730, [%r363+48];
	add.s64 	%rd731, %rd724, %rd723;
	add.s64 	%rd732, %rd725, %rd731;
	add.s64 	%rd733, %rd726, %rd732;
	add.s64 	%rd734, %rd727, %rd733;
	add.s64 	%rd735, %rd728, %rd734;
	add.s64 	%rd736, %rd729, %rd735;
	add.s64 	%rd737, %rd730, %rd736;
	st.shared.u64 	[%r363], %rd723;
	st.shared.u64 	[%r363+8], %rd731;
	st.shared.u64 	[%r363+16], %rd732;
	st.shared.u64 	[%r363+24], %rd733;
	st.shared.u64 	[%r363+32], %rd734;
	st.shared.u64 	[%r363+40], %rd735;
	st.shared.u64 	[%r363+48], %rd736;
	st.shared.u64 	[%r363+56], %rd737;
$L__BB14_204:
	setp.gt.u32 	%p39, %r1760, 63;
	bar.sync 	0;
	ld.shared.u64 	%rd1768, [%r362];
	bar.sync 	0;
	setp.eq.s64 	%p40, %rd1768, 0;
	setp.eq.s64 	%p41, %rd1768, %rd3;
	or.pred  	%p42, %p40, %p41;
	or.pred  	%p44, %p39, %p42;
	selp.u32 	%r1921, 1, 0, %p44;
	{ 
	.reg .pred 	%p1; 
	.reg .pred 	%p2; 
	setp.ne.u32 	%p1, %r1921, 0; 
	bar.red.and.pred 	%p2, 0, %p1; 
	selp.u32 	%r1922, 1, 0, %p2; 
	}
	setp.ne.s32 	%p45, %r1922, 0;
	@%p45 bra 	$L__BB14_323;
	setp.lt.s64 	%p95, %rd3, 5888;
	mov.b64 	%rd1770, 0;
	mov.u64 	%rd1771, %rd3;
	@%p95 bra 	$L__BB14_220;
	mov.b64 	%rd1770, 0;
	cvt.u64.u32 	%rd748, %r1197;
	mul.wide.u32 	%rd751, %r1, 4;
	add.s32 	%r2123, %r352, %r1198;
	mad.lo.s32 	%r2124, %r1197, 84, %r2123;
	mad.lo.s32 	%r2263, %r1197, 124, %r2123;
$L__BB14_207:
	.pragma "nounroll";
	ld.param.u64 	%rd1716, [_ZN3cub18CUB_300001_SM_10006detail14segmented_sort33DeviceSegmentedSortFallbackKernelILNS0_9SortOrderE0ENS2_10policy_hubIjNS0_8NullTypeEE9Policy860EjS6_PjS9_lEEvPKT1_PSA_NS1_20device_double_bufferISA_EEPKT2_PSG_NSE_ISG_EET3_T4__param_0];
	setp.ne.s32 	%p96, %r1759, 31;
	add.s64 	%rd749, %rd1770, %rd748;
	cvta.to.global.u64 	%rd750, %rd1716;
	add.s64 	%rd752, %rd750, %rd751;
	shl.b64 	%rd753, %rd749, 2;
	add.s64 	%rd754, %rd752, %rd753;
	ld.global.u32 	%r2097, [%rd754];
	ld.global.u32 	%r2098, [%rd754+1024];
	ld.global.u32 	%r2099, [%rd754+2048];
	ld.global.u32 	%r2100, [%rd754+3072];
	ld.global.u32 	%r2101, [%rd754+4096];
	ld.global.u32 	%r2102, [%rd754+5120];
	ld.global.u32 	%r2103, [%rd754+6144];
	ld.global.u32 	%r2104, [%rd754+7168];
	ld.global.u32 	%r2105, [%rd754+8192];
	ld.global.u32 	%r2106, [%rd754+9216];
	ld.global.u32 	%r2107, [%rd754+10240];
	ld.global.u32 	%r2108, [%rd754+11264];
	ld.global.u32 	%r2109, [%rd754+12288];
	ld.global.u32 	%r2110, [%rd754+13312];
	ld.global.u32 	%r2111, [%rd754+14336];
	ld.global.u32 	%r2112, [%rd754+15360];
	ld.global.u32 	%r2113, [%rd754+16384];
	ld.global.u32 	%r2114, [%rd754+17408];
	ld.global.u32 	%r2115, [%rd754+18432];
	ld.global.u32 	%r2116, [%rd754+19456];
	ld.global.u32 	%r2117, [%rd754+20480];
	ld.global.u32 	%r2118, [%rd754+21504];
	ld.global.u32 	%r2119, [%rd754+22528];
	st.shared.u32 	[%r352], %r2097;
	st.shared.u32 	[%r352+1024], %r2098;
	st.shared.u32 	[%r352+2048], %r2099;
	st.shared.u32 	[%r352+3072], %r2100;
	st.shared.u32 	[%r352+4096], %r2101;
	st.shared.u32 	[%r352+5120], %r2102;
	st.shared.u32 	[%r352+6144], %r2103;
	st.shared.u32 	[%r352+7168], %r2104;
	st.shared.u32 	[%r352+8192], %r2105;
	st.shared.u32 	[%r352+9216], %r2106;
	st.shared.u32 	[%r352+10240], %r2107;
	st.shared.u32 	[%r352+11264], %r2108;
	st.shared.u32 	[%r352+12288], %r2109;
	st.shared.u32 	[%r352+13312], %r2110;
	st.shared.u32 	[%r352+14336], %r2111;
	st.shared.u32 	[%r352+15360], %r2112;
	st.shared.u32 	[%r352+16384], %r2113;
	st.shared.u32 	[%r352+17408], %r2114;
	st.shared.u32 	[%r352+18432], %r2115;
	st.shared.u32 	[%r352+19456], %r2116;
	st.shared.u32 	[%r352+20480], %r2117;
	st.shared.u32 	[%r352+21504], %r2118;
	st.shared.u32 	[%r352+22528], %r2119;
	bar.sync 	0;
	ld.shared.u32 	%r436, [%r2124];
	ld.shared.u32 	%r437, [%r2124+4];
	ld.shared.u32 	%r438, [%r2124+8];
	ld.shared.u32 	%r439, [%r2124+12];
	ld.shared.u32 	%r440, [%r2124+16];
	ld.shared.u32 	%r441, [%r2124+20];
	ld.shared.u32 	%r442, [%r2124+24];
	ld.shared.u32 	%r443, [%r2124+28];
	ld.shared.u32 	%r444, [%r2124+32];
	ld.shared.u32 	%r445, [%r2124+36];
	ld.shared.u32 	%r446, [%r2124+40];
	ld.shared.u32 	%r447, [%r2124+44];
	ld.shared.u32 	%r448, [%r2124+48];
	ld.shared.u32 	%r449, [%r2124+52];
	ld.shared.u32 	%r450, [%r2124+56];
	ld.shared.u32 	%r451, [%r2124+60];
	ld.shared.u32 	%r452, [%r2124+64];
	ld.shared.u32 	%r453, [%r2124+68];
	ld.shared.u32 	%r454, [%r2124+72];
	ld.shared.u32 	%r455, [%r2124+76];
	ld.shared.u32 	%r456, [%r2124+80];
	ld.shared.u32 	%r457, [%r2124+84];
	ld.shared.u32 	%r458, [%r2124+88];
	bar.sync 	0;
	mov.b32 	%r2093, 0;
	st.shared.u32 	[%r352], %r2093;
	st.shared.u32 	[%r352+1024], %r2093;
	st.shared.u32 	[%r352+2048], %r2093;
	st.shared.u32 	[%r352+3072], %r2093;
	st.shared.u32 	[%r352+4096], %r2093;
	st.shared.u32 	[%r352+5120], %r2093;
	st.shared.u32 	[%r352+6144], %r2093;
	st.shared.u32 	[%r352+7168], %r2093;
	st.shared.u32 	[%r352+8192], %r2093;
	st.shared.u32 	[%r352+9216], %r2093;
	st.shared.u32 	[%r352+10240], %r2093;
	st.shared.u32 	[%r352+11264], %r2093;
	st.shared.u32 	[%r352+12288], %r2093;
	st.shared.u32 	[%r352+13312], %r2093;
	st.shared.u32 	[%r352+14336], %r2093;
	st.shared.u32 	[%r352+15360], %r2093;
	st.shared.u32 	[%r352+16384], %r2093;
	st.shared.u32 	[%r352+17408], %r2093;
	st.shared.u32 	[%r352+18432], %r2093;
	st.shared.u32 	[%r352+19456], %r2093;
	st.shared.u32 	[%r352+20480], %r2093;
	st.shared.u32 	[%r352+21504], %r2093;
	st.shared.u32 	[%r352+22528], %r2093;
	st.shared.u32 	[%r352+23552], %r2093;
	st.shared.u32 	[%r352+24576], %r2093;
	st.shared.u32 	[%r352+25600], %r2093;
	st.shared.u32 	[%r352+26624], %r2093;
	st.shared.u32 	[%r352+27648], %r2093;
	st.shared.u32 	[%r352+28672], %r2093;
	st.shared.u32 	[%r352+29696], %r2093;
	st.shared.u32 	[%r352+30720], %r2093;
	st.shared.u32 	[%r352+31744], %r2093;
	st.shared.u32 	[%r352+32768], %r2093;
	mov.b32 	%r1996, 6;
	// begin inline asm
	bmsk.clamp.b32 %r1994, %r2093, %r1996;
	// end inline asm
	// begin inline asm
	shr.b32 %r1997, %r436, %r2093;
	// end inline asm
	and.b32  	%r2125, %r1994, %r1997;
	shl.b32 	%r2126, %r2125, 10;
	and.b32  	%r2127, %r2126, 31744;
	add.s32 	%r2128, %r352, %r2127;
	shr.u32 	%r2129, %r2125, 4;
	and.b32  	%r2130, %r2129, 268435454;
	add.s32 	%r460, %r2128, %r2130;
	ld.shared.u16 	%rs24, [%r460];
	add.s16 	%rs218, %rs24, 1;
	st.shared.u16 	[%r460], %rs218;
	// begin inline asm
	shr.b32 %r2000, %r437, %r2093;
	// end inline asm
	and.b32  	%r2131, %r1994, %r2000;
	shl.b32 	%r2132, %r2131, 10;
	and.b32  	%r2133, %r2132, 31744;
	add.s32 	%r2134, %r352, %r2133;
	shr.u32 	%r2135, %r2131, 4;
	and.b32  	%r2136, %r2135, 268435454;
	add.s32 	%r461, %r2134, %r2136;
	ld.shared.u16 	%rs25, [%r461];
	add.s16 	%rs219, %rs25, 1;
	st.shared.u16 	[%r461], %rs219;
	// begin inline asm
	shr.b32 %r2003, %r438, %r2093;
	// end inline asm
	and.b32  	%r2137, %r1994, %r2003;
	shl.b32 	%r2138, %r2137, 10;
	and.b32  	%r2139, %r2138, 31744;
	add.s32 	%r2140, %r352, %r2139;
	shr.u32 	%r2141, %r2137, 4;
	and.b32  	%r2142, %r2141, 268435454;
	add.s32 	%r462, %r2140, %r2142;
	ld.shared.u16 	%rs26, [%r462];
	add.s16 	%rs220, %rs26, 1;
	st.shared.u16 	[%r462], %rs220;
	// begin inline asm
	shr.b32 %r2006, %r439, %r2093;
	// end inline asm
	and.b32  	%r2143, %r1994, %r2006;
	shl.b32 	%r2144, %r2143, 10;
	and.b32  	%r2145, %r2144, 31744;
	add.s32 	%r2146, %r352, %r2145;
	shr.u32 	%r2147, %r2143, 4;
	and.b32  	%r2148, %r2147, 268435454;
	add.s32 	%r463, %r2146, %r2148;
	ld.shared.u16 	%rs27, [%r463];
	add.s16 	%rs221, %rs27, 1;
	st.shared.u16 	[%r463], %rs221;
	// begin inline asm
	shr.b32 %r2009, %r440, %r2093;
	// end inline asm
	and.b32  	%r2149, %r1994, %r2009;
	shl.b32 	%r2150, %r2149, 10;
	and.b32  	%r2151, %r2150, 31744;
	add.s32 	%r2152, %r352, %r2151;
	shr.u32 	%r2153, %r2149, 4;
	and.b32  	%r2154, %r2153, 268435454;
	add.s32 	%r464, %r2152, %r2154;
	ld.shared.u16 	%rs28, [%r464];
	add.s16 	%rs222, %rs28, 1;
	st.shared.u16 	[%r464], %rs222;
	// begin inline asm
	shr.b32 %r2012, %r441, %r2093;
	// end inline asm
	and.b32  	%r2155, %r1994, %r2012;
	shl.b32 	%r2156, %r2155, 10;
	and.b32  	%r2157, %r2156, 31744;
	add.s32 	%r2158, %r352, %r2157;
	shr.u32 	%r2159, %r2155, 4;
	and.b32  	%r2160, %r2159, 268435454;
	add.s32 	%r465, %r2158, %r2160;
	ld.shared.u16 	%rs29, [%r465];
	add.s16 	%rs223, %rs29, 1;
	st.shared.u16 	[%r465], %rs223;
	// begin inline asm
	shr.b32 %r2015, %r442, %r2093;
	// end inline asm
	and.b32  	%r2161, %r1994, %r2015;
	shl.b32 	%r2162, %r2161, 10;
	and.b32  	%r2163, %r2162, 31744;
	add.s32 	%r2164, %r352, %r2163;
	shr.u32 	%r2165, %r2161, 4;
	and.b32  	%r2166, %r2165, 268435454;
	add.s32 	%r466, %r2164, %r2166;
	ld.shared.u16 	%rs30, [%r466];
	add.s16 	%rs224, %rs30, 1;
	st.shared.u16 	[%r466], %rs224;
	// begin inline asm
	shr.b32 %r2018, %r443, %r2093;
	// end inline asm
	and.b32  	%r2167, %r1994, %r2018;
	shl.b32 	%r2168, %r2167, 10;
	and.b32  	%r2169, %r2168, 31744;
	add.s32 	%r2170, %r352, %r2169;
	shr.u32 	%r2171, %r2167, 4;
	and.b32  	%r2172, %r2171, 268435454;
	add.s32 	%r467, %r2170, %r2172;
	ld.shared.u16 	%rs31, [%r467];
	add.s16 	%rs225, %rs31, 1;
	st.shared.u16 	[%r467], %rs225;
	// begin inline asm
	shr.b32 %r2021, %r444, %r2093;
	// end inline asm
	and.b32  	%r2173, %r1994, %r2021;
	shl.b32 	%r2174, %r2173, 10;
	and.b32  	%r2175, %r2174, 31744;
	add.s32 	%r2176, %r352, %r2175;
	shr.u32 	%r2177, %r2173, 4;
	and.b32  	%r2178, %r2177, 268435454;
	add.s32 	%r468, %r2176, %r2178;
	ld.shared.u16 	%rs32, [%r468];
	add.s16 	%rs226, %rs32, 1;
	st.shared.u16 	[%r468], %rs226;
	// begin inline asm
	shr.b32 %r2024, %r445, %r2093;
	// end inline asm
	and.b32  	%r2179, %r1994, %r2024;
	shl.b32 	%r2180, %r2179, 10;
	and.b32  	%r2181, %r2180, 31744;
	add.s32 	%r2182, %r352, %r2181;
	shr.u32 	%r2183, %r2179, 4;
	and.b32  	%r2184, %r2183, 268435454;
	add.s32 	%r469, %r2182, %r2184;
	ld.shared.u16 	%rs33, [%r469];
	add.s16 	%rs227, %rs33, 1;
	st.shared.u16 	[%r469], %rs227;
	// begin inline asm
	shr.b32 %r2027, %r446, %r2093;
	// end inline asm
	and.b32  	%r2185, %r1994, %r2027;
	shl.b32 	%r2186, %r2185, 10;
	and.b32  	%r2187, %r2186, 31744;
	add.s32 	%r2188, %r352, %r2187;
	shr.u32 	%r2189, %r2185, 4;
	and.b32  	%r2190, %r2189, 268435454;
	add.s32 	%r470, %r2188, %r2190;
	ld.shared.u16 	%rs34, [%r470];
	add.s16 	%rs228, %rs34, 1;
	st.shared.u16 	[%r470], %rs228;
	// begin inline asm
	shr.b32 %r2030, %r447, %r2093;
	// end inline asm
	and.b32  	%r2191, %r1994, %r2030;
	shl.b32 	%r2192, %r2191, 10;
	and.b32  	%r2193, %r2192, 31744;
	add.s32 	%r2194, %r352, %r2193;
	shr.u32 	%r2195, %r2191, 4;
	and.b32  	%r2196, %r2195, 268435454;
	add.s32 	%r471, %r2194, %r2196;
	ld.shared.u16 	%rs35, [%r471];
	add.s16 	%rs229, %rs35, 1;
	st.shared.u16 	[%r471], %rs229;
	// begin inline asm
	shr.b32 %r2033, %r448, %r2093;
	// end inline asm
	and.b32  	%r2197, %r1994, %r2033;
	shl.b32 	%r2198, %r2197, 10;
	and.b32  	%r2199, %r2198, 31744;
	add.s32 	%r2200, %r352, %r2199;
	shr.u32 	%r2201, %r2197, 4;
	and.b32  	%r2202, %r2201, 268435454;
	add.s32 	%r472, %r2200, %r2202;
	ld.shared.u16 	%rs36, [%r472];
	add.s16 	%rs230, %rs36, 1;
	st.shared.u16 	[%r472], %rs230;
	// begin inline asm
	shr.b32 %r2036, %r449, %r2093;
	// end inline asm
	and.b32  	%r2203, %r1994, %r2036;
	shl.b32 	%r2204, %r2203, 10;
	and.b32  	%r2205, %r2204, 31744;
	add.s32 	%r2206, %r352, %r2205;
	shr.u32 	%r2207, %r2203, 4;
	and.b32  	%r2208, %r2207, 268435454;
	add.s32 	%r473, %r2206, %r2208;
	ld.shared.u16 	%rs37, [%r473];
	add.s16 	%rs231, %rs37, 1;
	st.shared.u16 	[%r473], %rs231;
	// begin inline asm
	shr.b32 %r2039, %r450, %r2093;
	// end inline asm
	and.b32  	%r2209, %r1994, %r2039;
	shl.b32 	%r2210, %r2209, 10;
	and.b32  	%r2211, %r2210, 31744;
	add.s32 	%r2212, %r352, %r2211;
	shr.u32 	%r2213, %r2209, 4;
	and.b32  	%r2214, %r2213, 268435454;
	add.s32 	%r474, %r2212, %r2214;
	ld.shared.u16 	%rs38, [%r474];
	add.s16 	%rs232, %rs38, 1;
	st.shared.u16 	[%r474], %rs232;
	// begin inline asm
	shr.b32 %r2042, %r451, %r2093;
	// end inline asm
	and.b32  	%r2215, %r1994, %r2042;
	shl.b32 	%r2216, %r2215, 10;
	and.b32  	%r2217, %r2216, 31744;
	add.s32 	%r2218, %r352, %r2217;
	shr.u32 	%r2219, %r2215, 4;
	and.b32  	%r2220, %r2219, 268435454;
	add.s32 	%r475, %r2218, %r2220;
	ld.shared.u16 	%rs39, [%r475];
	add.s16 	%rs233, %rs39, 1;
	st.shared.u16 	[%r475], %rs233;
	// begin inline asm
	shr.b32 %r2045, %r452, %r2093;
	// end inline asm
	and.b32  	%r2221, %r1994, %r2045;
	shl.b32 	%r2222, %r2221, 10;
	and.b32  	%r2223, %r2222, 31744;
	add.s32 	%r2224, %r352, %r2223;
	shr.u32 	%r2225, %r2221, 4;
	and.b32  	%r2226, %r2225, 268435454;
	add.s32 	%r476, %r2224, %r2226;
	ld.shared.u16 	%rs40, [%r476];
	add.s16 	%rs234, %rs40, 1;
	st.shared.u16 	[%r476], %rs234;
	// begin inline asm
	shr.b32 %r2048, %r453, %r2093;
	// end inline asm
	and.b32  	%r2227, %r1994, %r2048;
	shl.b32 	%r2228, %r2227, 10;
	and.b32  	%r2229, %r2228, 31744;
	add.s32 	%r2230, %r352, %r2229;
	shr.u32 	%r2231, %r2227, 4;
	and.b32  	%r2232, %r2231, 268435454;
	add.s32 	%r477, %r2230, %r2232;
	ld.shared.u16 	%rs41, [%r477];
	add.s16 	%rs235, %rs41, 1;
	st.shared.u16 	[%r477], %rs235;
	// begin inline asm
	shr.b32 %r2051, %r454, %r2093;
	// end inline asm
	and.b32  	%r2233, %r1994, %r2051;
	shl.b32 	%r2234, %r2233, 10;
	and.b32  	%r2235, %r2234, 31744;
	add.s32 	%r2236, %r352, %r2235;
	shr.u32 	%r2237, %r2233, 4;
	and.b32  	%r2238, %r2237, 268435454;
	add.s32 	%r478, %r2236, %r2238;
	ld.shared.u16 	%rs42, [%r478];
	add.s16 	%rs236, %rs42, 1;
	st.shared.u16 	[%r478], %rs236;
	// begin inline asm
	shr.b32 %r2054, %r455, %r2093;
	// end inline asm
	and.b32  	%r2239, %r1994, %r2054;
	shl.b32 	%r2240, %r2239, 10;
	and.b32  	%r2241, %r2240, 31744;
	add.s32 	%r2242, %r352, %r2241;
	shr.u32 	%r2243, %r2239, 4;
	and.b32  	%r2244, %r2243, 268435454;
	add.s32 	%r479, %r2242, %r2244;
	ld.shared.u16 	%rs43, [%r479];
	add.s16 	%rs237, %rs43, 1;
	st.shared.u16 	[%r479], %rs237;
	// begin inline asm
	shr.b32 %r2057, %r456, %r2093;
	// end inline asm
	and.b32  	%r2245, %r1994, %r2057;
	shl.b32 	%r2246, %r2245, 10;
	and.b32  	%r2247, %r2246, 31744;
	add.s32 	%r2248, %r352, %r2247;
	shr.u32 	%r2249, %r2245, 4;
	and.b32  	%r2250, %r2249, 268435454;
	add.s32 	%r480, %r2248, %r2250;
	ld.shared.u16 	%rs44, [%r480];
	add.s16 	%rs238, %rs44, 1;
	st.shared.u16 	[%r480], %rs238;
	// begin inline asm
	shr.b32 %r2060, %r457, %r2093;
	// end inline asm
	and.b32  	%r2251, %r1994, %r2060;
	shl.b32 	%r2252, %r2251, 10;
	and.b32  	%r2253, %r2252, 31744;
	add.s32 	%r2254, %r352, %r2253;
	shr.u32 	%r2255, %r2251, 4;
	and.b32  	%r2256, %r2255, 268435454;
	add.s32 	%r481, %r2254, %r2256;
	ld.shared.u16 	%rs45, [%r481];
	add.s16 	%rs239, %rs45, 1;
	st.shared.u16 	[%r481], %rs239;
	// begin inline asm
	shr.b32 %r2063, %r458, %r2093;
	// end inline asm
	and.b32  	%r2257, %r1994, %r2063;
	shl.b32 	%r2258, %r2257, 10;
	and.b32  	%r2259, %r2258, 31744;
	add.s32 	%r2260, %r352, %r2259;
	shr.u32 	%r2261, %r2257, 4;
	and.b32  	%r2262, %r2261, 268435454;
	add.s32 	%r482, %r2260, %r2262;
	ld.shared.u16 	%rs46, [%r482];
	add.s16 	%rs240, %rs46, 1;
	st.shared.u16 	[%r482], %rs240;
	bar.sync 	0;
	ld.shared.u32 	%r483, [%r2263];
	ld.shared.u32 	%r2264, [%r2263+4];
	ld.shared.u32 	%r2265, [%r2263+8];
	ld.shared.u32 	%r2266, [%r2263+12];
	ld.shared.u32 	%r2267, [%r2263+16];
	ld.shared.u32 	%r2268, [%r2263+20];
	ld.shared.u32 	%r2269, [%r2263+24];
	ld.shared.u32 	%r2270, [%r2263+28];
	ld.shared.u32 	%r2271, [%r2263+32];
	ld.shared.u32 	%r2272, [%r2263+36];
	ld.shared.u32 	%r2273, [%r2263+40];
	ld.shared.u32 	%r2274, [%r2263+44];
	ld.shared.u32 	%r2275, [%r2263+48];
	ld.shared.u32 	%r2276, [%r2263+52];
	ld.shared.u32 	%r2277, [%r2263+56];
	ld.shared.u32 	%r2278, [%r2263+60];
	ld.shared.u32 	%r2279, [%r2263+64];
	ld.shared.u32 	%r2280, [%r2263+68];
	ld.shared.u32 	%r2281, [%r2263+72];
	ld.shared.u32 	%r2282, [%r2263+76];
	ld.shared.u32 	%r2283, [%r2263+80];
	ld.shared.u32 	%r2284, [%r2263+84];
	ld.shared.u32 	%r2285, [%r2263+88];
	ld.shared.u32 	%r2286, [%r2263+92];
	ld.shared.u32 	%r2287, [%r2263+96];
	ld.shared.u32 	%r2288, [%r2263+100];
	ld.shared.u32 	%r2289, [%r2263+104];
	ld.shared.u32 	%r2290, [%r2263+108];
	ld.shared.u32 	%r2291, [%r2263+112];
	ld.shared.u32 	%r2292, [%r2263+116];
	ld.shared.u32 	%r2293, [%r2263+120];
	ld.shared.u32 	%r2294, [%r2263+124];
	ld.shared.u32 	%r2295, [%r2263+128];
	add.s32 	%r484, %r2264, %r483;
	add.s32 	%r485, %r2265, %r484;
	add.s32 	%r486, %r2266, %r485;
	add.s32 	%r487, %r2267, %r486;
	add.s32 	%r488, %r2268, %r487;
	add.s32 	%r489, %r2269, %r488;
	add.s32 	%r490, %r2270, %r489;
	add.s32 	%r491, %r2271, %r490;
	add.s32 	%r492, %r2272, %r491;
	add.s32 	%r493, %r2273, %r492;
	add.s32 	%r494, %r2274, %r493;
	add.s32 	%r495, %r2275, %r494;
	add.s32 	%r496, %r2276, %r495;
	add.s32 	%r497, %r2277, %r496;
	add.s32 	%r498, %r2278, %r497;
	add.s32 	%r499, %r2279, %r498;
	add.s32 	%r500, %r2280, %r499;
	add.s32 	%r501, %r2281, %r500;
	add.s32 	%r502, %r2282, %r501;
	add.s32 	%r503, %r2283, %r502;
	add.s32 	%r504, %r2284, %r503;
	add.s32 	%r505, %r2285, %r504;
	add.s32 	%r506, %r2286, %r505;
	add.s32 	%r507, %r2287, %r506;
	add.s32 	%r508, %r2288, %r507;
	add.s32 	%r509, %r2289, %r508;
	add.s32 	%r510, %r2290, %r509;
	add.s32 	%r511, %r2291, %r510;
	add.s32 	%r512, %r2292, %r511;
	add.s32 	%r513, %r2293, %r512;
	add.s32 	%r514, %r2294, %r513;
	add.s32 	%r2070, %r2295, %r514;
	mov.b32 	%r2068, 1;
	mov.b32 	%r2095, -1;
	// begin inline asm
	{  .reg .u32 r0;  .reg .pred p;  shfl.sync.up.b32 r0|p, %r2070, %r2068, %r2093, %r2095;  @p add.u32 r0, r0, %r2070;  mov.u32 %r2066, r0;}
	// end inline asm
	mov.b32 	%r2074, 2;
	// begin inline asm
	{  .reg .u32 r0;  .reg .pred p;  shfl.sync.up.b32 r0|p, %r2066, %r2074, %r2093, %r2095;  @p add.u32 r0, r0, %r2066;  mov.u32 %r2072, r0;}
	// end inline asm
	mov.b32 	%r2080, 4;
	// begin inline asm
	{  .reg .u32 r0;  .reg .pred p;  shfl.sync.up.b32 r0|p, %r2072, %r2080, %r2093, %r2095;  @p add.u32 r0, r0, %r2072;  mov.u32 %r2078, r0;}
	// end inline asm
	mov.b32 	%r2086, 8;
	// begin inline asm
	{  .reg .u32 r0;  .reg .pred p;  shfl.sync.up.b32 r0|p, %r2078, %r2086, %r2093, %r2095;  @p add.u32 r0, r0, %r2078;  mov.u32 %r2084, r0;}
	// end inline asm
	mov.b32 	%r2092, 16;
	// begin inline asm
	{  .reg .u32 r0;  .reg .pred p;  shfl.sync.up.b32 r0|p, %r2084, %r2092, %r2093, %r2095;  @p add.u32 r0, r0, %r2084;  mov.u32 %r2090, r0;}
	// end inline asm
	@%p96 bra 	$L__BB14_209;
	mov.u32 	%r2296, %tid.x;
	shr.u32 	%r2297, %r2296, 3;
	and.b32  	%r2298, %r2297, 124;
	mov.u32 	%r2299, _ZZN3cub18CUB_300001_SM_10006detail14segmented_sort33DeviceSegmentedSortFallbackKernelILNS0_9SortOrderE0ENS2_10policy_hubIjNS0_8NullTypeEE9Policy860EjS6_PjS9_lEEvPKT1_PSA_NS1_20device_double_bufferISA_EEPKT2_PSG_NSE_ISG_EET3_T4_E12temp_storage;
	add.s32 	%r2300, %r2299, %r2298;
	st.shared.u32 	[%r2300+33792], %r2090;
$L__BB14_209:
	sub.s32 	%r2301, %r2090, %r2070;
	mov.u32 	%r2302, %tid.x;
	setp.ne.s32 	%p97, %r1759, 0;
	setp.gt.u32 	%p98, %r2302, 31;
	shr.u32 	%r2303, %r2302, 5;
	setp.eq.s32 	%p99, %r2303, 7;
	setp.eq.s32 	%p100, %r2303, 6;
	setp.eq.s32 	%p101, %r2303, 5;
	setp.eq.s32 	%p102, %r2303, 4;
	setp.eq.s32 	%p103, %r2303, 3;
	setp.eq.s32 	%p104, %r2303, 2;
	setp.eq.s32 	%p105, %r2303, 1;
	bar.sync 	0;
	ld.shared.v4.u32 	{%r2304, %r2305, %r2306, %r2307}, [_ZZN3cub18CUB_300001_SM_10006detail14segmented_sort33DeviceSegmentedSortFallbackKernelILNS0_9SortOrderE0ENS2_10policy_hubIjNS0_8NullTypeEE9Policy860EjS6_PjS9_lEEvPKT1_PSA_NS1_20device_double_bufferISA_EEPKT2_PSG_NSE_ISG_EET3_T4_E12temp_storage+33792];
	selp.b32 	%r2308, %r2304, %r6294, %p105;
	add.s32 	%r2309, %r2305, %r2304;
	selp.b32 	%r2310, %r2309, %r2308, %p104;
	add.s32 	%r2311, %r2309, %r2306;
	selp.b32 	%r2312, %r2311, %r2310, %p103;
	add.s32 	%r2313, %r2311, %r2307;
	selp.b32 	%r2314, %r2313, %r2312, %p102;
	ld.shared.v4.u32 	{%r2315, %r2316, %r2317, %r2318}, [_ZZN3cub18CUB_300001_SM_10006detail14segmented_sort33DeviceSegmentedSortFallbackKernelILNS0_9SortOrderE0ENS2_10policy_hubIjNS0_8NullTypeEE9Policy860EjS6_PjS9_lEEvPKT1_PSA_NS1_20device_double_bufferISA_EEPKT2_PSG_NSE_ISG_EET3_T4_E12temp_storage+33808];
	add.s32 	%r2319, %r2313, %r2315;
	selp.b32 	%r2320, %r2319, %r2314, %p101;
	add.s32 	%r2321, %r2319, %r2316;
	selp.b32 	%r2322, %r2321, %r2320, %p100;
	add.s32 	%r2323, %r2321, %r2317;
	selp.b32 	%r6294, %r2323, %r2322, %p99;
	add.s32 	%r518, %r2323, %r2318;
	selp.b32 	%r2324, %r2301, 0, %p97;
	add.s32 	%r2325, %r6294, %r2324;
	selp.b32 	%r6297, %r2325, %r2301, %p98;
	or.pred  	%p106, %p98, %p97;
	@%p106 bra 	$L__BB14_211;
	shl.b32 	%r6297, %r518, 16;
	st.shared.u32 	[_ZZN3cub18CUB_300001_SM_10006detail14segmented_sort33DeviceSegmentedSortFallbackKernelILNS0_9SortOrderE0ENS2_10policy_hubIjNS0_8NullTypeEE9Policy860EjS6_PjS9_lEEvPKT1_PSA_NS1_20device_double_bufferISA_EEPKT2_PSG_NSE_ISG_EET3_T4_E12temp_storage+33832], %r6297;
$L__BB14_211:
	mov.u32 	%r2326, %tid.x;
	cvt.u64.u32 	%rd96, %r2326;
	setp.gt.u32 	%p107, %r2326, 63;
	setp.eq.s32 	%p108, %r2326, 0;
	bar.sync 	0;
	mov.u32 	%r2327, _ZZN3cub18CUB_300001_SM_10006detail14segmented_sort33DeviceSegmentedSortFallbackKernelILNS0_9SortOrderE0ENS2_10policy_hubIjNS0_8NullTypeEE9Policy860EjS6_PjS9_lEEvPKT1_PSA_NS1_20device_double_bufferISA_EEPKT2_PSG_NSE_ISG_EET3_T4_E12temp_storage;
	ld.shared.u32 	%r2328, [_ZZN3cub18CUB_300001_SM_10006detail14segmented_sort33DeviceSegmentedSortFallbackKernelILNS0_9SortOrderE0ENS2_10policy_hubIjNS0_8NullTypeEE9Policy860EjS6_PjS9_lEEvPKT1_PSA_NS1_20device_double_bufferISA_EEPKT2_PSG_NSE_ISG_EET3_T4_E12temp_storage+33832];
	selp.b32 	%r2329, 0, %r2328, %p108;
	add.s32 	%r2330, %r6297, %r2329;
	add.s32 	%r2331, %r483, %r2330;
	add.s32 	%r2332, %r484, %r2330;
	add.s32 	%r2333, %r485, %r2330;
	add.s32 	%r2334, %r486, %r2330;
	add.s32 	%r2335, %r487, %r2330;
	add.s32 	%r2336, %r488, %r2330;
	add.s32 	%r2337, %r489, %r2330;
	add.s32 	%r2338, %r490, %r2330;
	add.s32 	%r2339, %r491, %r2330;
	add.s32 	%r2340, %r492, %r2330;
	add.s32 	%r2341, %r493, %r2330;
	add.s32 	%r2342, %r494, %r2330;
	add.s32 	%r2343, %r495, %r2330;
	add.s32 	%r2344, %r496, %r2330;
	add.s32 	%r2345, %r497, %r2330;
	add.s32 	%r2346, %r498, %r2330;
	add.s32 	%r2347, %r499, %r2330;
	add.s32 	%r2348, %r500, %r2330;
	add.s32 	%r2349, %r501, %r2330;
	add.s32 	%r2350, %r502, %r2330;
	add.s32 	%r2351, %r503, %r2330;
	add.s32 	%r2352, %r504, %r2330;
	add.s32 	%r2353, %r505, %r2330;
	add.s32 	%r2354, %r506, %r2330;
	add.s32 	%r2355, %r507, %r2330;
	add.s32 	%r2356, %r508, %r2330;
	add.s32 	%r2357, %r509, %r2330;
	add.s32 	%r2358, %r510, %r2330;
	add.s32 	%r2359, %r511, %r2330;
	add.s32 	%r2360, %r512, %r2330;
	add.s32 	%r2361, %r513, %r2330;
	add.s32 	%r2362, %r514, %r2330;
	shl.b32 	%r2363, %r2326, 2;
	add.s32 	%r522, %r2327, %r2363;
	add.s32 	%r523, %r522, %r2363;
	mad.lo.s32 	%r2364, %r2326, 124, %r523;
	st.shared.u32 	[%r2364], %r2330;
	st.shared.u32 	[%r2364+4], %r2331;
	st.shared.u32 	[%r2364+8], %r2332;
	st.shared.u32 	[%r2364+12], %r2333;
	st.shared.u32 	[%r2364+16], %r2334;
	st.shared.u32 	[%r2364+20], %r2335;
	st.shared.u32 	[%r2364+24], %r2336;
	st.shared.u32 	[%r2364+28], %r2337;
	st.shared.u32 	[%r2364+32], %r2338;
	st.shared.u32 	[%r2364+36], %r2339;
	st.shared.u32 	[%r2364+40], %r2340;
	st.shared.u32 	[%r2364+44], %r2341;
	st.shared.u32 	[%r2364+48], %r2342;
	st.shared.u32 	[%r2364+52], %r2343;
	st.shared.u32 	[%r2364+56], %r2344;
	st.shared.u32 	[%r2364+60], %r2345;
	st.shared.u32 	[%r2364+64], %r2346;
	st.shared.u32 	[%r2364+68], %r2347;
	st.shared.u32 	[%r2364+72], %r2348;
	st.shared.u32 	[%r2364+76], %r2349;
	st.shared.u32 	[%r2364+80], %r2350;
	st.shared.u32 	[%r2364+84], %r2351;
	st.shared.u32 	[%r2364+88], %r2352;
	st.shared.u32 	[%r2364+92], %r2353;
	st.shared.u32 	[%r2364+96], %r2354;
	st.shared.u32 	[%r2364+100], %r2355;
	st.shared.u32 	[%r2364+104], %r2356;
	st.shared.u32 	[%r2364+108], %r2357;
	st.shared.u32 	[%r2364+112], %r2358;
	st.shared.u32 	[%r2364+116], %r2359;
	st.shared.u32 	[%r2364+120], %r2360;
	st.shared.u32 	[%r2364+124], %r2361;
	st.shared.u32 	[%r2364+128], %r2362;
	bar.sync 	0;
	cvt.u32.u16 	%r2365, %rs24;
	ld.shared.u16 	%r2366, [%r460];
	add.s32 	%r524, %r2366, %r2365;
	cvt.u32.u16 	%r2367, %rs25;
	ld.shared.u16 	%r2368, [%r461];
	add.s32 	%r525, %r2368, %r2367;
	cvt.u32.u16 	%r2369, %rs26;
	ld.shared.u16 	%r2370, [%r462];
	add.s32 	%r526, %r2370, %r2369;
	cvt.u32.u16 	%r2371, %rs27;
	ld.shared.u16 	%r2372, [%r463];
	add.s32 	%r527, %r2372, %r2371;
	cvt.u32.u16 	%r2373, %rs28;
	ld.shared.u16 	%r2374, [%r464];
	add.s32 	%r528, %r2374, %r2373;
	cvt.u32.u16 	%r2375, %rs29;
	ld.shared.u16 	%r2376, [%r465];
	add.s32 	%r529, %r2376, %r2375;
	cvt.u32.u16 	%r2377, %rs30;
	ld.shared.u16 	%r2378, [%r466];
	add.s32 	%r530, %r2378, %r2377;
	cvt.u32.u16 	%r2379, %rs31;
	ld.shared.u16 	%r2380, [%r467];
	add.s32 	%r531, %r2380, %r2379;
	cvt.u32.u16 	%r2381, %rs32;
	ld.shared.u16 	%r2382, [%r468];
	add.s32 	%r532, %r2382, %r2381;
	cvt.u32.u16 	%r2383, %rs33;
	ld.shared.u16 	%r2384, [%r469];
	add.s32 	%r533, %r2384, %r2383;
	cvt.u32.u16 	%r2385, %rs34;
	ld.shared.u16 	%r2386, [%r470];
	add.s32 	%r534, %r2386, %r2385;
	cvt.u32.u16 	%r2387, %rs35;
	ld.shared.u16 	%r2388, [%r471];
	add.s32 	%r535, %r2388, %r2387;
	cvt.u32.u16 	%r2389, %rs36;
	ld.shared.u16 	%r2390, [%r472];
	add.s32 	%r536, %r2390, %r2389;
	cvt.u32.u16 	%r2391, %rs37;
	ld.shared.u16 	%r2392, [%r473];
	add.s32 	%r537, %r2392, %r2391;
	cvt.u32.u16 	%r2393, %rs38;
	ld.shared.u16 	%r2394, [%r474];
	add.s32 	%r538, %r2394, %r2393;
	cvt.u32.u16 	%r2395, %rs39;
	ld.shared.u16 	%r2396, [%r475];
	add.s32 	%r539, %r2396, %r2395;
	cvt.u32.u16 	%r2397, %rs40;
	ld.shared.u16 	%r2398, [%r476];
	add.s32 	%r540, %r2398, %r2397;
	cvt.u32.u16 	%r2399, %rs41;
	ld.shared.u16 	%r2400, [%r477];
	add.s32 	%r541, %r2400, %r2399;
	cvt.u32.u16 	%r2401, %rs42;
	ld.shared.u16 	%r2402, [%r478];
	add.s32 	%r542, %r2402, %r2401;
	cvt.u32.u16 	%r2403, %rs43;
	ld.shared.u16 	%r2404, [%r479];
	add.s32 	%r543, %r2404, %r2403;
	cvt.u32.u16 	%r2405, %rs44;
	ld.shared.u16 	%r2406, [%r480];
	add.s32 	%r544, %r2406, %r2405;
	cvt.u32.u16 	%r2407, %rs45;
	ld.shared.u16 	%r2408, [%r481];
	add.s32 	%r545, %r2408, %r2407;
	cvt.u32.u16 	%r2409, %rs46;
	ld.shared.u16 	%r2410, [%r482];
	add.s32 	%r546, %r2410, %r2409;
	@%p107 bra 	$L__BB14_213;
	cvt.u32.u64 	%r2411, %rd96;
	shl.b32 	%r2412, %r2411, 10;
	and.b32  	%r2413, %r2412, 31744;
	add.s32 	%r2415, %r2327, %r2413;
	shr.u32 	%r2416, %r2411, 4;
	and.b32  	%r2417, %r2416, 62;
	add.s32 	%r2418, %r2415, %r2417;
	ld.shared.u16 	%r6298, [%r2418];
$L__BB14_213:
	cvt.u32.u64 	%r2419, %rd96;
	setp.gt.u32 	%p109, %r2419, 63;
	bar.sync 	0;
	@%p109 bra 	$L__BB14_215;
	cvt.s64.s32 	%rd755, %r6298;
	st.shared.u64 	[%r523], %rd755;
	mov.b32 	%r6299, 5888;
$L__BB14_215:
	setp.gt.u32 	%p110, %r2419, 62;
	bar.sync 	0;
	@%p110 bra 	$L__BB14_217;
	ld.shared.u32 	%r6299, [%r523+8];
$L__BB14_217:
	setp.gt.u32 	%p111, %r2419, 63;
	bar.sync 	0;
	@%p111 bra 	$L__BB14_219;
	cvt.s64.s32 	%rd756, %r6298;
	sub.s64 	%rd757, %rd1768, %rd756;
	st.shared.u64 	[%r523+23552], %rd757;
	cvt.s64.s32 	%rd758, %r6299;
	add.s64 	%rd1768, %rd757, %rd758;
$L__BB14_219:
	bar.sync 	0;
	shl.b32 	%r2492, %r524, 2;
	add.s32 	%r2494, %r2327, %r2492;
	st.shared.u32 	[%r2494], %r436;
	shl.b32 	%r2495, %r525, 2;
	add.s32 	%r2496, %r2327, %r2495;
	st.shared.u32 	[%r2496], %r437;
	shl.b32 	%r2497, %r526, 2;
	add.s32 	%r2498, %r2327, %r2497;
	st.shared.u32 	[%r2498], %r438;
	shl.b32 	%r2499, %r527, 2;
	add.s32 	%r2500, %r2327, %r2499;
	st.shared.u32 	[%r2500], %r439;
	shl.b32 	%r2501, %r528, 2;
	add.s32 	%r2502, %r2327, %r2501;
	st.shared.u32 	[%r2502], %r440;
	shl.b32 	%r2503, %r529, 2;
	add.s32 	%r2504, %r2327, %r2503;
	st.shared.u32 	[%r2504], %r441;
	shl.b32 	%r2505, %r530, 2;
	add.s32 	%r2506, %r2327, %r2505;
	st.shared.u32 	[%r2506], %r442;
	shl.b32 	%r2507, %r531, 2;
	add.s32 	%r2508, %r2327, %r2507;
	st.shared.u32 	[%r2508], %r443;
	shl.b32 	%r2509, %r532, 2;
	add.s32 	%r2510, %r2327, %r2509;
	st.shared.u32 	[%r2510], %r444;
	shl.b32 	%r2511, %r533, 2;
	add.s32 	%r2512, %r2327, %r2511;
	st.shared.u32 	[%r2512], %r445;
	shl.b32 	%r2513, %r534, 2;
	add.s32 	%r2514, %r2327, %r2513;
	st.shared.u32 	[%r2514], %r446;
	shl.b32 	%r2515, %r535, 2;
	add.s32 	%r2516, %r2327, %r2515;
	st.shared.u32 	[%r2516], %r447;
	shl.b32 	%r2517, %r536, 2;
	add.s32 	%r2518, %r2327, %r2517;
	st.shared.u32 	[%r2518], %r448;
	shl.b32 	%r2519, %r537, 2;
	add.s32 	%r2520, %r2327, %r2519;
	st.shared.u32 	[%r2520], %r449;
	shl.b32 	%r2521, %r538, 2;
	add.s32 	%r2522, %r2327, %r2521;
	st.shared.u32 	[%r2522], %r450;
	shl.b32 	%r2523, %r539, 2;
	add.s32 	%r2524, %r2327, %r2523;
	st.shared.u32 	[%r2524], %r451;
	shl.b32 	%r2525, %r540, 2;
	add.s32 	%r2526, %r2327, %r2525;
	st.shared.u32 	[%r2526], %r452;
	shl.b32 	%r2527, %r541, 2;
	add.s32 	%r2528, %r2327, %r2527;
	st.shared.u32 	[%r2528], %r453;
	shl.b32 	%r2529, %r542, 2;
	add.s32 	%r2530, %r2327, %r2529;
	st.shared.u32 	[%r2530], %r454;
	shl.b32 	%r2531, %r543, 2;
	add.s32 	%r2532, %r2327, %r2531;
	st.shared.u32 	[%r2532], %r455;
	shl.b32 	%r2533, %r544, 2;
	add.s32 	%r2534, %r2327, %r2533;
	st.shared.u32 	[%r2534], %r456;
	shl.b32 	%r2535, %r545, 2;
	add.s32 	%r2536, %r2327, %r2535;
	st.shared.u32 	[%r2536], %r457;
	shl.b32 	%r2537, %r546, 2;
	add.s32 	%r2538, %r2327, %r2537;
	st.shared.u32 	[%r2538], %r458;
	bar.sync 	0;
	ld.shared.u32 	%r2424, [%r522];
	mov.b32 	%r2491, 0;
	// begin inline asm
	shr.b32 %r2423, %r2424, %r2491;
	// end inline asm
	and.b32  	%r2539, %r1994, %r2423;
	shl.b32 	%r2540, %r2539, 3;
	add.s32 	%r2541, %r2327, 23552;
	add.s32 	%r2542, %r2541, %r2540;
	ld.shared.u64 	%rd759, [%r2542];
	add.s64 	%rd760, %rd759, %rd96;
	cvta.to.global.u64 	%rd761, %rd229;
	mul.wide.u32 	%rd762, %r1, 4;
	add.s64 	%rd763, %rd761, %rd762;
	shl.b64 	%rd764, %rd760, 2;
	add.s64 	%rd765, %rd763, %rd764;
	st.global.u32 	[%rd765], %r2424;
	ld.shared.u32 	%r2427, [%r522+1024];
	// begin inline asm
	shr.b32 %r2426, %r2427, %r2491;
	// end inline asm
	and.b32  	%r2543, %r1994, %r2426;
	shl.b32 	%r2544, %r2543, 3;
	add.s32 	%r2545, %r2541, %r2544;
	ld.shared.u64 	%rd766, [%r2545];
	add.s64 	%rd767, %rd766, %rd96;
	shl.b64 	%rd768, %rd767, 2;
	add.s64 	%rd769, %rd763, %rd768;
	st.global.u32 	[%rd769+1024], %r2427;
	ld.shared.u32 	%r2430, [%r522+2048];
	// begin inline asm
	shr.b32 %r2429, %r2430, %r2491;
	// end inline asm
	and.b32  	%r2546, %r1994, %r2429;
	shl.b32 	%r2547, %r2546, 3;
	add.s32 	%r2548, %r2541, %r2547;
	ld.shared.u64 	%rd770, [%r2548];
	add.s64 	%rd771, %rd770, %rd96;
	shl.b64 	%rd772, %rd771, 2;
	add.s64 	%rd773, %rd763, %rd772;
	st.global.u32 	[%rd773+2048], %r2430;
	ld.shared.u32 	%r2433, [%r522+3072];
	// begin inline asm
	shr.b32 %r2432, %r2433, %r2491;
	// end inline asm
	and.b32  	%r2549, %r1994, %r2432;
	shl.b32 	%r2550, %r2549, 3;
	add.s32 	%r2551, %r2541, %r2550;
	ld.shared.u64 	%rd774, [%r2551];
	add.s64 	%rd775, %rd774, %rd96;
	shl.b64 	%rd776, %rd775, 2;
	add.s64 	%rd777, %rd763, %rd776;
	st.global.u32 	[%rd777+3072], %r2433;
	ld.shared.u32 	%r2436, [%r522+4096];
	// begin inline asm
	shr.b32 %r2435, %r2436, %r2491;
	// end inline asm
	and.b32  	%r2552, %r1994, %r2435;
	shl.b32 	%r2553, %r2552, 3;
	add.s32 	%r2554, %r2541, %r2553;
	ld.shared.u64 	%rd778, [%r2554];
	add.s64 	%rd779, %rd778, %rd96;
	shl.b64 	%rd780, %rd779, 2;
	add.s64 	%rd781, %rd763, %rd780;
	st.global.u32 	[%rd781+4096], %r2436;
	ld.shared.u32 	%r2439, [%r522+5120];
	// begin inline asm
	shr.b32 %r2438, %r2439, %r2491;
	// end inline asm
	and.b32  	%r2555, %r1994, %r2438;
	shl.b32 	%r2556, %r2555, 3;
	add.s32 	%r2557, %r2541, %r2556;
	ld.shared.u64 	%rd782, [%r2557];
	add.s64 	%rd783, %rd782, %rd96;
	shl.b64 	%rd784, %rd783, 2;
	add.s64 	%rd785, %rd763, %rd784;
	st.global.u32 	[%rd785+5120], %r2439;
	ld.shared.u32 	%r2442, [%r522+6144];
	// begin inline asm
	shr.b32 %r2441, %r2442, %r2491;
	// end inline asm
	and.b32  	%r2558, %r1994, %r2441;
	shl.b32 	%r2559, %r2558, 3;
	add.s32 	%r2560, %r2541, %r2559;
	ld.shared.u64 	%rd786, [%r2560];
	add.s64 	%rd787, %rd786, %rd96;
	shl.b64 	%rd788, %rd787, 2;
	add.s64 	%rd789, %rd763, %rd788;
	st.global.u32 	[%rd789+6144], %r2442;
	ld.shared.u32 	%r2445, [%r522+7168];
	// begin inline asm
	shr.b32 %r2444, %r2445, %r2491;
	// end inline asm
	and.b32  	%r2561, %r1994, %r2444;
	shl.b32 	%r2562, %r2561, 3;
	add.s32 	%r2563, %r2541, %r2562;
	ld.shared.u64 	%rd790, [%r2563];
	add.s64 	%rd791, %rd790, %rd96;
	shl.b64 	%rd792, %rd791, 2;
	add.s64 	%rd793, %rd763, %rd792;
	st.global.u32 	[%rd793+7168], %r2445;
	ld.shared.u32 	%r2448, [%r522+8192];
	// begin inline asm
	shr.b32 %r2447, %r2448, %r2491;
	// end inline asm
	and.b32  	%r2564, %r1994, %r2447;
	shl.b32 	%r2565, %r2564, 3;
	add.s32 	%r2566, %r2541, %r2565;
	ld.shared.u64 	%rd794, [%r2566];
	add.s64 	%rd795, %rd794, %rd96;
	shl.b64 	%rd796, %rd795, 2;
	add.s64 	%rd797, %rd763, %rd796;
	st.global.u32 	[%rd797+8192], %r2448;
	ld.shared.u32 	%r2451, [%r522+9216];
	// begin inline asm
	shr.b32 %r2450, %r2451, %r2491;
	// end inline asm
	and.b32  	%r2567, %r1994, %r2450;
	shl.b32 	%r2568, %r2567, 3;
	add.s32 	%r2569, %r2541, %r2568;
	ld.shared.u64 	%rd798, [%r2569];
	add.s64 	%rd799, %rd798, %rd96;
	shl.b64 	%rd800, %rd799, 2;
	add.s64 	%rd801, %rd763, %rd800;
	st.global.u32 	[%rd801+9216], %r2451;
	ld.shared.u32 	%r2454, [%r522+10240];
	// begin inline asm
	shr.b32 %r2453, %r2454, %r2491;
	// end inline asm
	and.b32  	%r2570, %r1994, %r2453;
	shl.b32 	%r2571, %r2570, 3;
	add.s32 	%r2572, %r2541, %r2571;
	ld.shared.u64 	%rd802, [%r2572];
	add.s64 	%rd803, %rd802, %rd96;
	shl.b64 	%rd804, %rd803, 2;
	add.s64 	%rd805, %rd763, %rd804;
	st.global.u32 	[%rd805+10240], %r2454;
	ld.shared.u32 	%r2457, [%r522+11264];
	// begin inline asm
	shr.b32 %r2456, %r2457, %r2491;
	// end inline asm
	and.b32  	%r2573, %r1994, %r2456;
	shl.b32 	%r2574, %r2573, 3;
	add.s32 	%r2575, %r2541, %r2574;
	ld.shared.u64 	%rd806, [%r2575];
	add.s64 	%rd807, %rd806, %rd96;
	shl.b64 	%rd808, %rd807, 2;
	add.s64 	%rd809, %rd763, %rd808;
	st.global.u32 	[%rd809+11264], %r2457;
	ld.shared.u32 	%r2460, [%r522+12288];
	// begin inline asm
	shr.b32 %r2459, %r2460, %r2491;
	// end inline asm
	and.b32  	%r2576, %r1994, %r2459;
	shl.b32 	%r2577, %r2576, 3;
	add.s32 	%r2578, %r2541, %r2577;
	ld.shared.u64 	%rd810, [%r2578];
	add.s64 	%rd811, %rd810, %rd96;
	shl.b64 	%rd812, %rd811, 2;
	add.s64 	%rd813, %rd763, %rd812;
	st.global.u32 	[%rd813+12288], %r2460;
	ld.shared.u32 	%r2463, [%r522+13312];
	// begin inline asm
	shr.b32 %r2462, %r2463, %r2491;
	// end inline asm
	and.b32  	%r2579, %r1994, %r2462;
	shl.b32 	%r2580, %r2579, 3;
	add.s32 	%r2581, %r2541, %r2580;
	ld.shared.u64 	%rd814, [%r2581];
	add.s64 	%rd815, %rd814, %rd96;
	shl.b64 	%rd816, %rd815, 2;
	add.s64 	%rd817, %rd763, %rd816;
	st.global.u32 	[%rd817+13312], %r2463;
	ld.shared.u32 	%r2466, [%r522+14336];
	// begin inline asm
	shr.b32 %r2465, %r2466, %r2491;
	// end inline asm
	and.b32  	%r2582, %r1994, %r2465;
	shl.b32 	%r2583, %r2582, 3;
	add.s32 	%r2584, %r2541, %r2583;
	ld.shared.u64 	%rd818, [%r2584];
	add.s64 	%rd819, %rd818, %rd96;
	shl.b64 	%rd820, %rd819, 2;
	add.s64 	%rd821, %rd763, %rd820;
	st.global.u32 	[%rd821+14336], %r2466;
	ld.shared.u32 	%r2469, [%r522+15360];
	// begin inline asm
	shr.b32 %r2468, %r2469, %r2491;
	// end inline asm
	and.b32  	%r2585, %r1994, %r2468;
	shl.b32 	%r2586, %r2585, 3;
	add.s32 	%r2587, %r2541, %r2586;
	ld.shared.u64 	%rd822, [%r2587];
	add.s64 	%rd823, %rd822, %rd96;
	shl.b64 	%rd824, %rd823, 2;
	add.s64 	%rd825, %rd763, %rd824;
	st.global.u32 	[%rd825+15360], %r2469;
	ld.shared.u32 	%r2472, [%r522+16384];
	// begin inline asm
	shr.b32 %r2471, %r2472, %r2491;
	// end inline asm
	and.b32  	%r2588, %r1994, %r2471;
	shl.b32 	%r2589, %r2588, 3;
	add.s32 	%r2590, %r2541, %r2589;
	ld.shared.u64 	%rd826, [%r2590];
	add.s64 	%rd827, %rd826, %rd96;
	shl.b64 	%rd828, %rd827, 2;
	add.s64 	%rd829, %rd763, %rd828;
	st.global.u32 	[%rd829+16384], %r2472;
	ld.shared.u32 	%r2475, [%r522+17408];
	// begin inline asm
	shr.b32 %r2474, %r2475, %r2491;
	// end inline asm
	and.b32  	%r2591, %r1994, %r2474;
	shl.b32 	%r2592, %r2591, 3;
	add.s32 	%r2593, %r2541, %r2592;
	ld.shared.u64 	%rd830, [%r2593];
	add.s64 	%rd831, %rd830, %rd96;
	shl.b64 	%rd832, %rd831, 2;
	add.s64 	%rd833, %rd763, %rd832;
	st.global.u32 	[%rd833+17408], %r2475;
	ld.shared.u32 	%r2478, [%r522+18432];
	// begin inline asm
	shr.b32 %r2477, %r2478, %r2491;
	// end inline asm
	and.b32  	%r2594, %r1994, %r2477;
	shl.b32 	%r2595, %r2594, 3;
	add.s32 	%r2596, %r2541, %r2595;
	ld.shared.u64 	%rd834, [%r2596];
	add.s64 	%rd835, %rd834, %rd96;
	shl.b64 	%rd836, %rd835, 2;
	add.s64 	%rd837, %rd763, %rd836;
	st.global.u32 	[%rd837+18432], %r2478;
	ld.shared.u32 	%r2481, [%r522+19456];
	// begin inline asm
	shr.b32 %r2480, %r2481, %r2491;
	// end inline asm
	and.b32  	%r2597, %r1994, %r2480;
	shl.b32 	%r2598, %r2597, 3;
	add.s32 	%r2599, %r2541, %r2598;
	ld.shared.u64 	%rd838, [%r2599];
	add.s64 	%rd839, %rd838, %rd96;
	shl.b64 	%rd840, %rd839, 2;
	add.s64 	%rd841, %rd763, %rd840;
	st.global.u32 	[%rd841+19456], %r2481;
	ld.shared.u32 	%r2484, [%r522+20480];
	// begin inline asm
	shr.b32 %r2483, %r2484, %r2491;
	// end inline asm
	and.b32  	%r2600, %r1994, %r2483;
	shl.b32 	%r2601, %r2600, 3;
	add.s32 	%r2602, %r2541, %r2601;
	ld.shared.u64 	%rd842, [%r2602];
	add.s64 	%rd843, %rd842, %rd96;
	shl.b64 	%rd844, %rd843, 2;
	add.s64 	%rd845, %rd763, %rd844;
	st.global.u32 	[%rd845+20480], %r2484;
	ld.shared.u32 	%r2487, [%r522+21504];
	// begin inline asm
	shr.b32 %r2486, %r2487, %r2491;
	// end inline asm
	and.b32  	%r2603, %r1994, %r2486;
	shl.b32 	%r2604, %r2603, 3;
	add.s32 	%r2605, %r2541, %r2604;
	ld.shared.u64 	%rd846, [%r2605];
	add.s64 	%rd847, %rd846, %rd96;
	shl.b64 	%rd848, %rd847, 2;
	add.s64 	%rd849, %rd763, %rd848;
	st.global.u32 	[%rd849+21504], %r2487;
	ld.shared.u32 	%r2490, [%r522+22528];
	// begin inline asm
	shr.b32 %r2489, %r2490, %r2491;
	// end inline asm
	and.b32  	%r2606, %r1994, %r2489;
	shl.b32 	%r2607, %r2606, 3;
	add.s32 	%r2608, %r2541, %r2607;
	ld.shared.u64 	%rd850, [%r2608];
	add.s64 	%rd851, %rd850, %rd96;
	shl.b64 	%rd852, %rd851, 2;
	add.s64 	%rd853, %rd763, %rd852;
	st.global.u32 	[%rd853+22528], %r2490;
	add.s64 	%rd1770, %rd1770, 5888;
	bar.sync 	0;
	sub.s64 	%rd1771, %rd3, %rd1770;
	setp.gt.s64 	%p112, %rd1771, 5887;
	@%p112 bra 	$L__BB14_207;
$L__BB14_220:
	setp.ge.s64 	%p113, %rd1770, %rd3;
	@%p113 bra 	$L__BB14_419;
	ld.param.u64 	%rd1717, [_ZN3cub18CUB_300001_SM_10006detail14segmented_sort33DeviceSegmentedSortFallbackKernelILNS0_9SortOrderE0ENS2_10policy_hubIjNS0_8NullTypeEE9Policy860EjS6_PjS9_lEEvPKT1_PSA_NS1_20device_double_bufferISA_EEPKT2_PSG_NSE_ISG_EET3_T4__param_0];
	mov.u32 	%r2610, %tid.x;
	cvt.u64.u32 	%rd104, %r2610;
	mov.b64 	{%r2611, %r2612}, %rd1771;
	shfl.sync.idx.b32	%r552|%p114, %r2611, 0, 31, -1;
	shfl.sync.idx.b32	%r2613|%p115, %r2612, 0, 31, -1;
	setp.ge.s32 	%p116, %r2610, %r552;
	add.s64 	%rd854, %rd1770, %rd104;
	cvta.to.global.u64 	%rd855, %rd1717;
	mul.wide.u32 	%rd856, %r1, 4;
	add.s64 	%rd857, %rd855, %rd856;
	shl.b64 	%rd858, %rd854, 2;
	add.s64 	%rd105, %rd857, %rd858;
	mov.b32 	%r6301, -1;
	@%p116 bra 	$L__BB14_223;
	ld.global.u32 	%r6301, [%rd105];
$L__BB14_223:
	cvt.u32.u64 	%r2615, %rd104;
	add.s32 	%r2616, %r2615, 256;
	setp.ge.s32 	%p117, %r2616, %r552;
	mov.b32 	%r6302, -1;
	@%p117 bra 	$L__BB14_225;
	ld.global.u32 	%r6302, [%rd105+1024];
$L__BB14_225:
	add.s32 	%r2619, %r2615, 512;
	setp.ge.s32 	%p118, %r2619, %r552;
	mov.b32 	%r6303, -1;
	@%p118 bra 	$L__BB14_227;
	ld.global.u32 	%r6303, [%rd105+2048];
$L__BB14_227:
	add.s32 	%r2622, %r2615, 768;
	setp.ge.s32 	%p119, %r2622, %r552;
	mov.b32 	%r6304, -1;
	@%p119 bra 	$L__BB14_229;
	ld.global.u32 	%r6304, [%rd105+3072];
$L__BB14_229:
	or.b32  	%r2625, %r2615, 1024;
	setp.ge.s32 	%p120, %r2625, %r552;
	mov.b32 	%r6305, -1;
	@%p120 bra 	$L__BB14_231;
	ld.global.u32 	%r6305, [%rd105+4096];
$L__BB14_231:
	add.s32 	%r2628, %r2615, 1280;
	setp.ge.s32 	%p121, %r2628, %r552;
	mov.b32 	%r6306, -1;
	@%p121 bra 	$L__BB14_233;
	ld.global.u32 	%r6306, [%rd105+5120];
$L__BB14_233:
	add.s32 	%r2631, %r2615, 1536;
	setp.ge.s32 	%p122, %r2631, %r552;
	mov.b32 	%r6307, -1;
	@%p122 bra 	$L__BB14_235;
	ld.global.u32 	%r6307, [%rd105+6144];
$L__BB14_235:
	add.s32 	%r2634, %r2615, 1792;
	setp.ge.s32 	%p123, %r2634, %r552;
	mov.b32 	%r6308, -1;
	@%p123 bra 	$L__BB14_237;
	ld.global.u32 	%r6308, [%rd105+7168];
$L__BB14_237:
	or.b32  	%r2637, %r2615, 2048;
	setp.ge.s32 	%p124, %r2637, %r552;
	mov.b32 	%r6309, -1;
	@%p124 bra 	$L__BB14_239;
	ld.global.u32 	%r6309, [%rd105+8192];
$L__BB14_239:
	add.s32 	%r2640, %r2615, 2304;
	setp.ge.s32 	%p125, %r2640, %r552;
	mov.b32 	%r6310, -1;
	@%p125 bra 	$L__BB14_241;
	ld.global.u32 	%r6310, [%rd105+9216];
$L__BB14_241:
	add.s32 	%r2643, %r2615, 2560;
	setp.ge.s32 	%p126, %r2643, %r552;
	mov.b32 	%r6311, -1;
	@%p126 bra 	$L__BB14_243;
	ld.global.u32 	%r6311, [%rd105+10240];
$L__BB14_243:
	add.s32 	%r2646, %r2615, 2816;
	setp.ge.s32 	%p127, %r2646, %r552;
	mov.b32 	%r6312, -1;
	@%p127 bra 	$L__BB14_245;
	ld.global.u32 	%r6312, [%rd105+11264];
$L__BB14_245:
	or.b32  	%r2649, %r2615, 3072;
	setp.ge.s32 	%p128, %r2649, %r552;
	mov.b32 	%r6313, -1;
	@%p128 bra 	$L__BB14_247;
	ld.global.u32 	%r6313, [%rd105+12288];
$L__BB14_247:
	add.s32 	%r2652, %r2615, 3328;
	setp.ge.s32 	%p129, %r2652, %r552;
	mov.b32 	%r6314, -1;
	@%p129 bra 	$L__BB14_249;
	ld.global.u32 	%r6314, [%rd105+13312];
$L__BB14_249:
	add.s32 	%r2655, %r2615, 3584;
	setp.ge.s32 	%p130, %r2655, %r552;
	mov.b32 	%r6315, -1;
	@%p130 bra 	$L__BB14_251;
	ld.global.u32 	%r6315, [%rd105+14336];
$L__BB14_251:
	add.s32 	%r2658, %r2615, 3840;
	setp.ge.s32 	%p131, %r2658, %r552;
	mov.b32 	%r6316, -1;
	@%p131 bra 	$L__BB14_253;
	ld.global.u32 	%r6316, [%rd105+15360];
$L__BB14_253:
	or.b32  	%r2661, %r2615, 4096;
	setp.ge.s32 	%p132, %r2661, %r552;
	mov.b32 	%r6317, -1;
	@%p132 bra 	$L__BB14_255;
	ld.global.u32 	%r6317, [%rd105+16384];
$L__BB14_255:
	add.s32 	%r2664, %r2615, 4352;
	setp.ge.s32 	%p133, %r2664, %r552;
	mov.b32 	%r6318, -1;
	@%p133 bra 	$L__BB14_257;
	ld.global.u32 	%r6318, [%rd105+17408];
$L__BB14_257:
	add.s32 	%r2667, %r2615, 4608;
	setp.ge.s32 	%p134, %r2667, %r552;
	mov.b32 	%r6319, -1;
	@%p134 bra 	$L__BB14_259;
	ld.global.u32 	%r6319, [%rd105+18432];
$L__BB14_259:
	add.s32 	%r2670, %r2615, 4864;
	setp.ge.s32 	%p135, %r2670, %r552;
	mov.b32 	%r6320, -1;
	@%p135 bra 	$L__BB14_261;
	ld.global.u32 	%r6320, [%rd105+19456];
$L__BB14_261:
	or.b32  	%r2673, %r2615, 5120;
	setp.ge.s32 	%p136, %r2673, %r552;
	mov.b32 	%r6321, -1;
	@%p136 bra 	$L__BB14_263;
	ld.global.u32 	%r6321, [%rd105+20480];
$L__BB14_263:
	add.s32 	%r2676, %r2615, 5376;
	setp.ge.s32 	%p137, %r2676, %r552;
	mov.b32 	%r6322, -1;
	@%p137 bra 	$L__BB14_265;
	ld.global.u32 	%r6322, [%rd105+21504];
$L__BB14_265:
	add.s32 	%r2679, %r2615, 5632;
	setp.ge.s32 	%p138, %r2679, %r552;
	mov.b32 	%r6323, -1;
	@%p138 bra 	$L__BB14_267;
	ld.global.u32 	%r6323, [%rd105+22528];
$L__BB14_267:
	shl.b32 	%r2783, %r2610, 2;
	mov.u32 	%r2784, _ZZN3cub18CUB_300001_SM_10006detail14segmented_sort33DeviceSegmentedSortFallbackKernelILNS0_9SortOrderE0ENS2_10policy_hubIjNS0_8NullTypeEE9Policy860EjS6_PjS9_lEEvPKT1_PSA_NS1_20device_double_bufferISA_EEPKT2_PSG_NSE_ISG_EET3_T4_E12temp_storage;
	add.s32 	%r2785, %r2784, %r2783;
	st.shared.u32 	[%r2785], %r6301;
	st.shared.u32 	[%r2785+1024], %r6302;
	st.shared.u32 	[%r2785+2048], %r6303;
	st.shared.u32 	[%r2785+3072], %r6304;
	st.shared.u32 	[%r2785+4096], %r6305;
	st.shared.u32 	[%r2785+5120], %r6306;
	st.shared.u32 	[%r2785+6144], %r6307;
	st.shared.u32 	[%r2785+7168], %r6308;
	st.shared.u32 	[%r2785+8192], %r6309;
	st.shared.u32 	[%r2785+9216], %r6310;
	st.shared.u32 	[%r2785+10240], %r6311;
	st.shared.u32 	[%r2785+11264], %r6312;
	st.shared.u32 	[%r2785+12288], %r6313;
	st.shared.u32 	[%r2785+13312], %r6314;
	st.shared.u32 	[%r2785+14336], %r6315;
	st.shared.u32 	[%r2785+15360], %r6316;
	st.shared.u32 	[%r2785+16384], %r6317;
	st.shared.u32 	[%r2785+17408], %r6318;
	st.shared.u32 	[%r2785+18432], %r6319;
	st.shared.u32 	[%r2785+19456], %r6320;
	st.shared.u32 	[%r2785+20480], %r6321;
	st.shared.u32 	[%r2785+21504], %r6322;
	st.shared.u32 	[%r2785+22528], %r6323;
	bar.sync 	0;
	add.s32 	%r2786, %r2785, %r2783;
	mad.lo.s32 	%r2787, %r2610, 84, %r2786;
	ld.shared.u32 	%r599, [%r2787];
	ld.shared.u32 	%r600, [%r2787+4];
	ld.shared.u32 	%r601, [%r2787+8];
	ld.shared.u32 	%r602, [%r2787+12];
	ld.shared.u32 	%r603, [%r2787+16];
	ld.shared.u32 	%r604, [%r2787+20];
	ld.shared.u32 	%r605, [%r2787+24];
	ld.shared.u32 	%r606, [%r2787+28];
	ld.shared.u32 	%r607, [%r2787+32];
	ld.shared.u32 	%r608, [%r2787+36];
	ld.shared.u32 	%r609, [%r2787+40];
	ld.shared.u32 	%r610, [%r2787+44];
	ld.shared.u32 	%r611, [%r2787+48];
	ld.shared.u32 	%r612, [%r2787+52];
	ld.shared.u32 	%r613, [%r2787+56];
	ld.shared.u32 	%r614, [%r2787+60];
	ld.shared.u32 	%r615, [%r2787+64];
	ld.shared.u32 	%r616, [%r2787+68];
	ld.shared.u32 	%r617, [%r2787+72];
	ld.shared.u32 	%r618, [%r2787+76];
	ld.shared.u32 	%r619, [%r2787+80];
	ld.shared.u32 	%r620, [%r2787+84];
	ld.shared.u32 	%r621, [%r2787+88];
	bar.sync 	0;
	mov.b32 	%r2779, 0;
	st.shared.u32 	[%r2785], %r2779;
	st.shared.u32 	[%r2785+1024], %r2779;
	st.shared.u32 	[%r2785+2048], %r2779;
	st.shared.u32 	[%r2785+3072], %r2779;
	st.shared.u32 	[%r2785+4096], %r2779;
	st.shared.u32 	[%r2785+5120], %r2779;
	st.shared.u32 	[%r2785+6144], %r2779;
	st.shared.u32 	[%r2785+7168], %r2779;
	st.shared.u32 	[%r2785+8192], %r2779;
	st.shared.u32 	[%r2785+9216], %r2779;
	st.shared.u32 	[%r2785+10240], %r2779;
	st.shared.u32 	[%r2785+11264], %r2779;
	st.shared.u32 	[%r2785+12288], %r2779;
	st.shared.u32 	[%r2785+13312], %r2779;
	st.shared.u32 	[%r2785+14336], %r2779;
	st.shared.u32 	[%r2785+15360], %r2779;
	st.shared.u32 	[%r2785+16384], %r2779;
	st.shared.u32 	[%r2785+17408], %r2779;
	st.shared.u32 	[%r2785+18432], %r2779;
	st.shared.u32 	[%r2785+19456], %r2779;
	st.shared.u32 	[%r2785+20480], %r2779;
	st.shared.u32 	[%r2785+21504], %r2779;
	st.shared.u32 	[%r2785+22528], %r2779;
	st.shared.u32 	[%r2785+23552], %r2779;
	st.shared.u32 	[%r2785+24576], %r2779;
	st.shared.u32 	[%r2785+25600], %r2779;
	st.shared.u32 	[%r2785+26624], %r2779;
	st.shared.u32 	[%r2785+27648], %r2779;
	st.shared.u32 	[%r2785+28672], %r2779;
	st.shared.u32 	[%r2785+29696], %r2779;
	st.shared.u32 	[%r2785+30720], %r2779;
	st.shared.u32 	[%r2785+31744], %r2779;
	st.shared.u32 	[%r2785+32768], %r2779;
	mov.b32 	%r2682, 6;
	// begin inline asm
	bmsk.clamp.b32 %r2680, %r2779, %r2682;
	// end inline asm
	// begin inline asm
	shr.b32 %r2683, %r599, %r2779;
	// end inline asm
	and.b32  	%r2788, %r2680, %r2683;
	shl.b32 	%r2789, %r2788, 10;
	and.b32  	%r2790, %r2789, 31744;
	add.s32 	%r2791, %r2785, %r2790;
	shr.u32 	%r2792, %r2788, 4;
	and.b32  	%r2793, %r2792, 268435454;
	add.s32 	%r623, %r2791, %r2793;
	ld.shared.u16 	%rs47, [%r623];
	add.s16 	%rs241, %rs47, 1;
	st.shared.u16 	[%r623], %rs241;
	// begin inline asm
	shr.b32 %r2686, %r600, %r2779;
	// end inline asm
	and.b32  	%r2794, %r2680, %r2686;
	shl.b32 	%r2795, %r2794, 10;
	and.b32  	%r2796, %r2795, 31744;
	add.s32 	%r2797, %r2785, %r2796;
	shr.u32 	%r2798, %r2794, 4;
	and.b32  	%r2799, %r2798, 268435454;
	add.s32 	%r624, %r2797, %r2799;
	ld.shared.u16 	%rs48, [%r624];
	add.s16 	%rs242, %rs48, 1;
	st.shared.u16 	[%r624], %rs242;
	// begin inline asm
	shr.b32 %r2689, %r601, %r2779;
	// end inline asm
	and.b32  	%r2800, %r2680, %r2689;
	shl.b32 	%r2801, %r2800, 10;
	and.b32  	%r2802, %r2801, 31744;
	add.s32 	%r2803, %r2785, %r2802;
	shr.u32 	%r2804, %r2800, 4;
	and.b32  	%r2805, %r2804, 268435454;
	add.s32 	%r625, %r2803, %r2805;
	ld.shared.u16 	%rs49, [%r625];
	add.s16 	%rs243, %rs49, 1;
	st.shared.u16 	[%r625], %rs243;
	// begin inline asm
	shr.b32 %r2692, %r602, %r2779;
	// end inline asm
	and.b32  	%r2806, %r2680, %r2692;
	shl.b32 	%r2807, %r2806, 10;
	and.b32  	%r2808, %r2807, 31744;
	add.s32 	%r2809, %r2785, %r2808;
	shr.u32 	%r2810, %r2806, 4;
	and.b32  	%r2811, %r2810, 268435454;
	add.s32 	%r626, %r2809, %r2811;
	ld.shared.u16 	%rs50, [%r626];
	add.s16 	%rs244, %rs50, 1;
	st.shared.u16 	[%r626], %rs244;
	// begin inline asm
	shr.b32 %r2695, %r603, %r2779;
	// end inline asm
	and.b32  	%r2812, %r2680, %r2695;
	shl.b32 	%r2813, %r2812, 10;
	and.b32  	%r2814, %r2813, 31744;
	add.s32 	%r2815, %r2785, %r2814;
	shr.u32 	%r2816, %r2812, 4;
	and.b32  	%r2817, %r2816, 268435454;
	add.s32 	%r627, %r2815, %r2817;
	ld.shared.u16 	%rs51, [%r627];
	add.s16 	%rs245, %rs51, 1;
	st.shared.u16 	[%r627], %rs245;
	// begin inline asm
	shr.b32 %r2698, %r604, %r2779;
	// end inline asm
	and.b32  	%r2818, %r2680, %r2698;
	shl.b32 	%r2819, %r2818, 10;
	and.b32  	%r2820, %r2819, 31744;
	add.s32 	%r2821, %r2785, %r2820;
	shr.u32 	%r2822, %r2818, 4;
	and.b32  	%r2823, %r2822, 268435454;
	add.s32 	%r628, %r2821, %r2823;
	ld.shared.u16 	%rs52, [%r628];
	add.s16 	%rs246, %rs52, 1;
	st.shared.u16 	[%r628], %rs246;
	// begin inline asm
	shr.b32 %r2701, %r605, %r2779;
	// end inline asm
	and.b32  	%r2824, %r2680, %r2701;
	shl.b32 	%r2825, %r2824, 10;
	and.b32  	%r2826, %r2825, 31744;
	add.s32 	%r2827, %r2785, %r2826;
	shr.u32 	%r2828, %r2824, 4;
	and.b32  	%r2829, %r2828, 268435454;
	add.s32 	%r629, %r2827, %r2829;
	ld.shared.u16 	%rs53, [%r629];
	add.s16 	%rs247, %rs53, 1;
	st.shared.u16 	[%r629], %rs247;
	// begin inline asm
	shr.b32 %r2704, %r606, %r2779;
	// end inline asm
	and.b32  	%r2830, %r2680, %r2704;
	shl.b32 	%r2831, %r2830, 10;
	and.b32  	%r2832, %r2831, 31744;
	add.s32 	%r2833, %r2785, %r2832;
	shr.u32 	%r2834, %r2830, 4;
	and.b32  	%r2835, %r2834, 268435454;
	add.s32 	%r630, %r2833, %r2835;
	ld.shared.u16 	%rs54, [%r630];
	add.s16 	%rs248, %rs54, 1;
	st.shared.u16 	[%r630], %rs248;
	// begin inline asm
	shr.b32 %r2707, %r607, %r2779;
	// end inline asm
	and.b32  	%r2836, %r2680, %r2707;
	shl.b32 	%r2837, %r2836, 10;
	and.b32  	%r2838, %r2837, 31744;
	add.s32 	%r2839, %r2785, %r2838;
	shr.u32 	%r2840, %r2836, 4;
	and.b32  	%r2841, %r2840, 268435454;
	add.s32 	%r631, %r2839, %r2841;
	ld.shared.u16 	%rs55, [%r631];
	add.s16 	%rs249, %rs55, 1;
	st.shared.u16 	[%r631], %rs249;
	// begin inline asm
	shr.b32 %r2710, %r608, %r2779;
	// end inline asm
	and.b32  	%r2842, %r2680, %r2710;
	shl.b32 	%r2843, %r2842, 10;
	and.b32  	%r2844, %r2843, 31744;
	add.s32 	%r2845, %r2785, %r2844;
	shr.u32 	%r2846, %r2842, 4;
	and.b32  	%r2847, %r2846, 268435454;
	add.s32 	%r632, %r2845, %r2847;
	ld.shared.u16 	%rs56, [%r632];
	add.s16 	%rs250, %rs56, 1;
	st.shared.u16 	[%r632], %rs250;
	// begin inline asm
	shr.b32 %r2713, %r609, %r2779;
	// end inline asm
	and.b32  	%r2848, %r2680, %r2713;
	shl.b32 	%r2849, %r2848, 10;
	and.b32  	%r2850, %r2849, 31744;
	add.s32 	%r2851, %r2785, %r2850;
	shr.u32 	%r2852, %r2848, 4;
	and.b32  	%r2853, %r2852, 268435454;
	add.s32 	%r633, %r2851, %r2853;
	ld.shared.u16 	%rs57, [%r633];
	add.s16 	%rs251, %rs57, 1;
	st.shared.u16 	[%r633], %rs251;
	// begin inline asm
	shr.b32 %r2716, %r610, %r2779;
	// end inline asm
	and.b32  	%r2854, %r2680, %r2716;
	shl.b32 	%r2855, %r2854, 10;
	and.b32  	%r2856, %r2855, 31744;
	add.s32 	%r2857, %r2785, %r2856;
	shr.u32 	%r2858, %r2854, 4;
	and.b32  	%r2859, %r2858, 268435454;
	add.s32 	%r634, %r2857, %r2859;
	ld.shared.u16 	%rs58, [%r634];
	add.s16 	%rs252, %rs58, 1;
	st.shared.u16 	[%r634], %rs252;
	// begin inline asm
	shr.b32 %r2719, %r611, %r2779;
	// end inline asm
	and.b32  	%r2860, %r2680, %r2719;
	shl.b32 	%r2861, %r2860, 10;
	and.b32  	%r2862, %r2861, 31744;
	add.s32 	%r2863, %r2785, %r2862;
	shr.u32 	%r2864, %r2860, 4;
	and.b32  	%r2865, %r2864, 268435454;
	add.s32 	%r635, %r2863, %r2865;
	ld.shared.u16 	%rs59, [%r635];
	add.s16 	%rs253, %rs59, 1;
	st.shared.u16 	[%r635], %rs253;
	// begin inline asm
	shr.b32 %r2722, %r612, %r2779;
	// end inline asm
	and.b32  	%r2866, %r2680, %r2722;
	shl.b32 	%r2867, %r2866, 10;
	and.b32  	%r2868, %r2867, 31744;
	add.s32 	%r2869, %r2785, %r2868;
	shr.u32 	%r2870, %r2866, 4;
	and.b32  	%r2871, %r2870, 268435454;
	add.s32 	%r636, %r2869, %r2871;
	ld.shared.u16 	%rs60, [%r636];
	add.s16 	%rs254, %rs60, 1;
	st.shared.u16 	[%r636], %rs254;
	// begin inline asm
	shr.b32 %r2725, %r613, %r2779;
	// end inline asm
	and.b32  	%r2872, %r2680, %r2725;
	shl.b32 	%r2873, %r2872, 10;
	and.b32  	%r2874, %r2873, 31744;
	add.s32 	%r2875, %r2785, %r2874;
	shr.u32 	%r2876, %r2872, 4;
	and.b32  	%r2877, %r2876, 268435454;
	add.s32 	%r637, %r2875, %r2877;
	ld.shared.u16 	%rs61, [%r637];
	add.s16 	%rs255, %rs61, 1;
	st.shared.u16 	[%r637], %rs255;
	// begin inline asm
	shr.b32 %r2728, %r614, %r2779;
	// end inline asm
	and.b32  	%r2878, %r2680, %r2728;
	shl.b32 	%r2879, %r2878, 10;
	and.b32  	%r2880, %r2879, 31744;
	add.s32 	%r2881, %r2785, %r2880;
	shr.u32 	%r2882, %r2878, 4;
	and.b32  	%r2883, %r2882, 268435454;
	add.s32 	%r638, %r2881, %r2883;
	ld.shared.u16 	%rs62, [%r638];
	add.s16 	%rs256, %rs62, 1;
	st.shared.u16 	[%r638], %rs256;
	// begin inline asm
	shr.b32 %r2731, %r615, %r2779;
	// end inline asm
	and.b32  	%r2884, %r2680, %r2731;
	shl.b32 	%r2885, %r2884, 10;
	and.b32  	%r2886, %r2885, 31744;
	add.s32 	%r2887, %r2785, %r2886;
	shr.u32 	%r2888, %r2884, 4;
	and.b32  	%r2889, %r2888, 268435454;
	add.s32 	%r639, %r2887, %r2889;
	ld.shared.u16 	%rs63, [%r639];
	add.s16 	%rs257, %rs63, 1;
	st.shared.u16 	[%r639], %rs257;
	// begin inline asm
	shr.b32 %r2734, %r616, %r2779;
	// end inline asm
	and.b32  	%r2890, %r2680, %r2734;
	shl.b32 	%r2891, %r2890, 10;
	and.b32  	%r2892, %r2891, 31744;
	add.s32 	%r2893, %r2785, %r2892;
	shr.u32 	%r2894, %r2890, 4;
	and.b32  	%r2895, %r2894, 268435454;
	add.s32 	%r640, %r2893, %r2895;
	ld.shared.u16 	%rs64, [%r640];
	add.s16 	%rs258, %rs64, 1;
	st.shared.u16 	[%r640], %rs258;
	// begin inline asm
	shr.b32 %r2737, %r617, %r2779;
	// end inline asm
	and.b32  	%r2896, %r2680, %r2737;
	shl.b32 	%r2897, %r2896, 10;
	and.b32  	%r2898, %r2897, 31744;
	add.s32 	%r2899, %r2785, %r2898;
	shr.u32 	%r2900, %r2896, 4;
	and.b32  	%r2901, %r2900, 268435454;
	add.s32 	%r641, %r2899, %r2901;
	ld.shared.u16 	%rs65, [%r641];
	add.s16 	%rs259, %rs65, 1;
	st.shared.u16 	[%r641], %rs259;
	// begin inline asm
	shr.b32 %r2740, %r618, %r2779;
	// end inline asm
	and.b32  	%r2902, %r2680, %r2740;
	shl.b32 	%r2903, %r2902, 10;
	and.b32  	%r2904, %r2903, 31744;
	add.s32 	%r2905, %r2785, %r2904;
	shr.u32 	%r2906, %r2902, 4;
	and.b32  	%r2907, %r2906, 268435454;
	add.s32 	%r642, %r2905, %r2907;
	ld.shared.u16 	%rs66, [%r642];
	add.s16 	%rs260, %rs66, 1;
	st.shared.u16 	[%r642], %rs260;
	// begin inline asm
	shr.b32 %r2743, %r619, %r2779;
	// end inline asm
	and.b32  	%r2908, %r2680, %r2743;
	shl.b32 	%r2909, %r2908, 10;
	and.b32  	%r2910, %r2909, 31744;
	add.s32 	%r2911, %r2785, %r2910;
	shr.u32 	%r2912, %r2908, 4;
	and.b32  	%r2913, %r2912, 268435454;
	add.s32 	%r643, %r2911, %r2913;
	ld.shared.u16 	%rs67, [%r643];
	add.s16 	%rs261, %rs67, 1;
	st.shared.u16 	[%r643], %rs261;
	// begin inline asm
	shr.b32 %r2746, %r620, %r2779;
	// end inline asm
	and.b32  	%r2914, %r2680, %r2746;
	shl.b32 	%r2915, %r2914, 10;
	and.b32  	%r2916, %r2915, 31744;
	add.s32 	%r2917, %r2785, %r2916;
	shr.u32 	%r2918, %r2914, 4;
	and.b32  	%r2919, %r2918, 268435454;
	add.s32 	%r644, %r2917, %r2919;
	ld.shared.u16 	%rs68, [%r644];
	add.s16 	%rs262, %rs68, 1;
	st.shared.u16 	[%r644], %rs262;
	// begin inline asm
	shr.b32 %r2749, %r621, %r2779;
	// end inline asm
	and.b32  	%r2920, %r2680, %r2749;
	shl.b32 	%r2921, %r2920, 10;
	and.b32  	%r2922, %r2921, 31744;
	add.s32 	%r2923, %r2785, %r2922;
	shr.u32 	%r2924, %r2920, 4;
	and.b32  	%r2925, %r2924, 268435454;
	add.s32 	%r645, %r2923, %r2925;
	ld.shared.u16 	%rs69, [%r645];
	add.s16 	%rs263, %rs69, 1;
	st.shared.u16 	[%r645], %rs263;
	bar.sync 	0;
	mad.lo.s32 	%r2926, %r2610, 124, %r2786;
	ld.shared.u32 	%r646, [%r2926];
	ld.shared.u32 	%r2927, [%r2926+4];
	ld.shared.u32 	%r2928, [%r2926+8];
	ld.shared.u32 	%r2929, [%r2926+12];
	ld.shared.u32 	%r2930, [%r2926+16];
	ld.shared.u32 	%r2931, [%r2926+20];
	ld.shared.u32 	%r2932, [%r2926+24];
	ld.shared.u32 	%r2933, [%r2926+28];
	ld.shared.u32 	%r2934, [%r2926+32];
	ld.shared.u32 	%r2935, [%r2926+36];
	ld.shared.u32 	%r2936, [%r2926+40];
	ld.shared.u32 	%r2937, [%r2926+44];
	ld.shared.u32 	%r2938, [%r2926+48];
	ld.shared.u32 	%r2939, [%r2926+52];
	ld.shared.u32 	%r2940, [%r2926+56];
	ld.shared.u32 	%r2941, [%r2926+60];
	ld.shared.u32 	%r2942, [%r2926+64];
	ld.shared.u32 	%r2943, [%r2926+68];
	ld.shared.u32 	%r2944, [%r2926+72];
	ld.shared.u32 	%r2945, [%r2926+76];
	ld.shared.u32 	%r2946, [%r2926+80];
	ld.shared.u32 	%r2947, [%r2926+84];
	ld.shared.u32 	%r2948, [%r2926+88];
	ld.shared.u32 	%r2949, [%r2926+92];
	ld.shared.u32 	%r2950, [%r2926+96];
	ld.shared.u32 	%r2951, [%r2926+100];
	ld.shared.u32 	%r2952, [%r2926+104];
	ld.shared.u32 	%r2953, [%r2926+108];
	ld.shared.u32 	%r2954, [%r2926+112];
	ld.shared.u32 	%r2955, [%r2926+116];
	ld.shared.u32 	%r2956, [%r2926+120];
	ld.shared.u32 	%r2957, [%r2926+124];
	ld.shared.u32 	%r2958, [%r2926+128];
	add.s32 	%r647, %r2927, %r646;
	add.s32 	%r648, %r2928, %r647;
	add.s32 	%r649, %r2929, %r648;
	add.s32 	%r650, %r2930, %r649;
	add.s32 	%r651, %r2931, %r650;
	add.s32 	%r652, %r2932, %r651;
	add.s32 	%r653, %r2933, %r652;
	add.s32 	%r654, %r2934, %r653;
	add.s32 	%r655, %r2935, %r654;
	add.s32 	%r656, %r2936, %r655;
	add.s32 	%r657, %r2937, %r656;
	add.s32 	%r658, %r2938, %r657;
	add.s32 	%r659, %r2939, %r658;
	add.s32 	%r660, %r2940, %r659;
	add.s32 	%r661, %r2941, %r660;
	add.s32 	%r662, %r2942, %r661;
	add.s32 	%r663, %r2943, %r662;
	add.s32 	%r664, %r2944, %r663;
	add.s32 	%r665, %r2945, %r664;
	add.s32 	%r666, %r2946, %r665;
	add.s32 	%r667, %r2947, %r666;
	add.s32 	%r668, %r2948, %r667;
	add.s32 	%r669, %r2949, %r668;
	add.s32 	%r670, %r2950, %r669;
	add.s32 	%r671, %r2951, %r670;
	add.s32 	%r672, %r2952, %r671;
	add.s32 	%r673, %r2953, %r672;
	add.s32 	%r674, %r2954, %r673;
	add.s32 	%r675, %r2955, %r674;
	add.s32 	%r676, %r2956, %r675;
	add.s32 	%r677, %r2957, %r676;
	add.s32 	%r2756, %r2958, %r677;
	mov.b32 	%r2754, 1;
	mov.b32 	%r2781, -1;
	// begin inline asm
	{  .reg .u32 r0;  .reg .pred p;  shfl.sync.up.b32 r0|p, %r2756, %r2754, %r2779, %r2781;  @p add.u32 r0, r0, %r2756;  mov.u32 %r2752, r0;}
	// end inline asm
	mov.b32 	%r2760, 2;
	// begin inline asm
	{  .reg .u32 r0;  .reg .pred p;  shfl.sync.up.b32 r0|p, %r2752, %r2760, %r2779, %r2781;  @p add.u32 r0, r0, %r2752;  mov.u32 %r2758, r0;}
	// end inline asm
	mov.b32 	%r2766, 4;
	// begin inline asm
	{  .reg .u32 r0;  .reg .pred p;  shfl.sync.up.b32 r0|p, %r2758, %r2766, %r2779, %r2781;  @p add.u32 r0, r0, %r2758;  mov.u32 %r2764, r0;}
	// end inline asm
	mov.b32 	%r2772, 8;
	// begin inline asm
	{  .reg .u32 r0;  .reg .pred p;  shfl.sync.up.b32 r0|p, %r2764, %r2772, %r2779, %r2781;  @p add.u32 r0, r0, %r2764;  mov.u32 %r2770, r0;}
	// end inline asm
	mov.b32 	%r2778, 16;
	// begin inline asm
	{  .reg .u32 r0;  .reg .pred p;  shfl.sync.up.b32 r0|p, %r2770, %r2778, %r2779, %r2781;  @p add.u32 r0, r0, %r2770;  mov.u32 %r2776, r0;}
	// end inline asm
	setp.ne.s32 	%p139, %r1759, 31;
	@%p139 bra 	$L__BB14_269;
	shr.u32 	%r2960, %r2615, 3;
	and.b32  	%r2961, %r2960, 124;
	add.s32 	%r2963, %r2784, %r2961;
	st.shared.u32 	[%r2963+33792], %r2776;
$L__BB14_269:
	sub.s32 	%r2964, %r2776, %r2756;
	bar.sync 	0;
	ld.shared.v4.u32 	{%r2966, %r2967, %r2968, %r2969}, [_ZZN3cub18CUB_300001_SM_10006detail14segmented_sort33DeviceSegmentedSortFallbackKernelILNS0_9SortOrderE0ENS2_10policy_hubIjNS0_8NullTypeEE9Policy860EjS6_PjS9_lEEvPKT1_PSA_NS1_20device_double_bufferISA_EEPKT2_PSG_NSE_ISG_EET3_T4_E12temp_storage+33792];
	shr.u32 	%r2970, %r2610, 5;
	add.s32 	%r2971, %r2967, %r2966;
	setp.eq.s32 	%p140, %r2970, 2;
	selp.b32 	%r2972, %r2971, %r2966, %p140;
	add.s32 	%r2973, %r2971, %r2968;
	setp.eq.s32 	%p141, %r2970, 3;
	selp.b32 	%r2974, %r2973, %r2972, %p141;
	add.s32 	%r2975, %r2973, %r2969;
	setp.eq.s32 	%p142, %r2970, 4;
	selp.b32 	%r2976, %r2975, %r2974, %p142;
	ld.shared.v4.u32 	{%r2977, %r2978, %r2979, %r2980}, [_ZZN3cub18CUB_300001_SM_10006detail14segmented_sort33DeviceSegmentedSortFallbackKernelILNS0_9SortOrderE0ENS2_10policy_hubIjNS0_8NullTypeEE9Policy860EjS6_PjS9_lEEvPKT1_PSA_NS1_20device_double_bufferISA_EEPKT2_PSG_NSE_ISG_EET3_T4_E12temp_storage+33808];
	add.s32 	%r2981, %r2975, %r2977;
	setp.eq.s32 	%p143, %r2970, 5;
	selp.b32 	%r2982, %r2981, %r2976, %p143;
	add.s32 	%r2983, %r2981, %r2978;
	setp.eq.s32 	%p144, %r2970, 6;
	selp.b32 	%r2984, %r2983, %r2982, %p144;
	add.s32 	%r2985, %r2983, %r2979;
	setp.eq.s32 	%p145, %r2970, 7;
	selp.b32 	%r2986, %r2985, %r2984, %p145;
	add.s32 	%r680, %r2985, %r2980;
	setp.gt.u32 	%p146, %r2610, 31;
	setp.ne.s32 	%p147, %r1759, 0;
	selp.b32 	%r2987, %r2964, 0, %p147;
	add.s32 	%r2988, %r2986, %r2987;
	or.pred  	%p148, %p146, %p147;
	selp.b32 	%r6324, %r2988, %r2964, %p146;
	@%p148 bra 	$L__BB14_271;
	shl.b32 	%r6324, %r680, 16;
	st.shared.u32 	[_ZZN3cub18CUB_300001_SM_10006detail14segmented_sort33DeviceSegmentedSortFallbackKernelILNS0_9SortOrderE0ENS2_10policy_hubIjNS0_8NullTypeEE9Policy860EjS6_PjS9_lEEvPKT1_PSA_NS1_20device_double_bufferISA_EEPKT2_PSG_NSE_ISG_EET3_T4_E12temp_storage+33832], %r6324;
$L__BB14_271:
	bar.sync 	0;
	setp.eq.s32 	%p149, %r2610, 0;
	mov.u32 	%r2990, _ZZN3cub18CUB_300001_SM_10006detail14segmented_sort33DeviceSegmentedSortFallbackKernelILNS0_9SortOrderE0ENS2_10policy_hubIjNS0_8NullTypeEE9Policy860EjS6_PjS9_lEEvPKT1_PSA_NS1_20device_double_bufferISA_EEPKT2_PSG_NSE_ISG_EET3_T4_E12temp_storage;
	ld.shared.u32 	%r2991, [_ZZN3cub18CUB_300001_SM_10006detail14segmented_sort33DeviceSegmentedSortFallbackKernelILNS0_9SortOrderE0ENS2_10policy_hubIjNS0_8NullTypeEE9Policy860EjS6_PjS9_lEEvPKT1_PSA_NS1_20device_double_bufferISA_EEPKT2_PSG_NSE_ISG_EET3_T4_E12temp_storage+33832];
	selp.b32 	%r2992, 0, %r2991, %p149;
	add.s32 	%r2993, %r6324, %r2992;
	add.s32 	%r2994, %r646, %r2993;
	add.s32 	%r2995, %r647, %r2993;
	add.s32 	%r2996, %r648, %r2993;
	add.s32 	%r2997, %r649, %r2993;
	add.s32 	%r2998, %r650, %r2993;
	add.s32 	%r2999, %r651, %r2993;
	add.s32 	%r3000, %r652, %r2993;
	add.s32 	%r3001, %r653, %r2993;
	add.s32 	%r3002, %r654, %r2993;
	add.s32 	%r3003, %r655, %r2993;
	add.s32 	%r3004, %r656, %r2993;
	add.s32 	%r3005, %r657, %r2993;
	add.s32 	%r3006, %r658, %r2993;
	add.s32 	%r3007, %r659, %r2993;
	add.s32 	%r3008, %r660, %r2993;
	add.s32 	%r3009, %r661, %r2993;
	add.s32 	%r3010, %r662, %r2993;
	add.s32 	%r3011, %r663, %r2993;
	add.s32 	%r3012, %r664, %r2993;
	add.s32 	%r3013, %r665, %r2993;
	add.s32 	%r3014, %r666, %r2993;
	add.s32 	%r3015, %r667, %r2993;
	add.s32 	%r3016, %r668, %r2993;
	add.s32 	%r3017, %r669, %r2993;
	add.s32 	%r3018, %r670, %r2993;
	add.s32 	%r3019, %r671, %r2993;
	add.s32 	%r3020, %r672, %r2993;
	add.s32 	%r3021, %r673, %r2993;
	add.s32 	%r3022, %r674, %r2993;
	add.s32 	%r3023, %r675, %r2993;
	add.s32 	%r3024, %r676, %r2993;
	add.s32 	%r3025, %r677, %r2993;
	shl.b32 	%r3026, %r2610, 2;
	add.s32 	%r684, %r2990, %r3026;
	add.s32 	%r685, %r684, %r3026;
	mad.lo.s32 	%r3027, %r2610, 124, %r685;
	st.shared.u32 	[%r3027], %r2993;
	st.shared.u32 	[%r3027+4], %r2994;
	st.shared.u32 	[%r3027+8], %r2995;
	st.shared.u32 	[%r3027+12], %r2996;
	st.shared.u32 	[%r3027+16], %r2997;
	st.shared.u32 	[%r3027+20], %r2998;
	st.shared.u32 	[%r3027+24], %r2999;
	st.shared.u32 	[%r3027+28], %r3000;
	st.shared.u32 	[%r3027+32], %r3001;
	st.shared.u32 	[%r3027+36], %r3002;
	st.shared.u32 	[%r3027+40], %r3003;
	st.shared.u32 	[%r3027+44], %r3004;
	st.shared.u32 	[%r3027+48], %r3005;
	st.shared.u32 	[%r3027+52], %r3006;
	st.shared.u32 	[%r3027+56], %r3007;
	st.shared.u32 	[%r3027+60], %r3008;
	st.shared.u32 	[%r3027+64], %r3009;
	st.shared.u32 	[%r3027+68], %r3010;
	st.shared.u32 	[%r3027+72], %r3011;
	st.shared.u32 	[%r3027+76], %r3012;
	st.shared.u32 	[%r3027+80], %r3013;
	st.shared.u32 	[%r3027+84], %r3014;
	st.shared.u32 	[%r3027+88], %r3015;
	st.shared.u32 	[%r3027+92], %r3016;
	st.shared.u32 	[%r3027+96], %r3017;
	st.shared.u32 	[%r3027+100], %r3018;
	st.shared.u32 	[%r3027+104], %r3019;
	st.shared.u32 	[%r3027+108], %r3020;
	st.shared.u32 	[%r3027+112], %r3021;
	st.shared.u32 	[%r3027+116], %r3022;
	st.shared.u32 	[%r3027+120], %r3023;
	st.shared.u32 	[%r3027+124], %r3024;
	st.shared.u32 	[%r3027+128], %r3025;
	bar.sync 	0;
	cvt.u32.u16 	%r3028, %rs47;
	ld.shared.u16 	%r3029, [%r623];
	add.s32 	%r686, %r3029, %r3028;
	cvt.u32.u16 	%r3030, %rs48;
	ld.shared.u16 	%r3031, [%r624];
	add.s32 	%r687, %r3031, %r3030;
	cvt.u32.u16 	%r3032, %rs49;
	ld.shared.u16 	%r3033, [%r625];
	add.s32 	%r688, %r3033, %r3032;
	cvt.u32.u16 	%r3034, %rs50;
	ld.shared.u16 	%r3035, [%r626];
	add.s32 	%r689, %r3035, %r3034;
	cvt.u32.u16 	%r3036, %rs51;
	ld.shared.u16 	%r3037, [%r627];
	add.s32 	%r690, %r3037, %r3036;
	cvt.u32.u16 	%r3038, %rs52;
	ld.shared.u16 	%r3039, [%r628];
	add.s32 	%r691, %r3039, %r3038;
	cvt.u32.u16 	%r3040, %rs53;
	ld.shared.u16 	%r3041, [%r629];
	add.s32 	%r692, %r3041, %r3040;
	cvt.u32.u16 	%r3042, %rs54;
	ld.shared.u16 	%r3043, [%r630];
	add.s32 	%r693, %r3043, %r3042;
	cvt.u32.u16 	%r3044, %rs55;
	ld.shared.u16 	%r3045, [%r631];
	add.s32 	%r694, %r3045, %r3044;
	cvt.u32.u16 	%r3046, %rs56;
	ld.shared.u16 	%r3047, [%r632];
	add.s32 	%r695, %r3047, %r3046;
	cvt.u32.u16 	%r3048, %rs57;
	ld.shared.u16 	%r3049, [%r633];
	add.s32 	%r696, %r3049, %r3048;
	cvt.u32.u16 	%r3050, %rs58;
	ld.shared.u16 	%r3051, [%r634];
	add.s32 	%r697, %r3051, %r3050;
	cvt.u32.u16 	%r3052, %rs59;
	ld.shared.u16 	%r3053, [%r635];
	add.s32 	%r698, %r3053, %r3052;
	cvt.u32.u16 	%r3054, %rs60;
	ld.shared.u16 	%r3055, [%r636];
	add.s32 	%r699, %r3055, %r3054;
	cvt.u32.u16 	%r3056, %rs61;
	ld.shared.u16 	%r3057, [%r637];
	add.s32 	%r700, %r3057, %r3056;
	cvt.u32.u16 	%r3058, %rs62;
	ld.shared.u16 	%r3059, [%r638];
	add.s32 	%r701, %r3059, %r3058;
	cvt.u32.u16 	%r3060, %rs63;
	ld.shared.u16 	%r3061, [%r639];
	add.s32 	%r702, %r3061, %r3060;
	cvt.u32.u16 	%r3062, %rs64;
	ld.shared.u16 	%r3063, [%r640];
	add.s32 	%r703, %r3063, %r3062;
	cvt.u32.u16 	%r3064, %rs65;
	ld.shared.u16 	%r3065, [%r641];
	add.s32 	%r704, %r3065, %r3064;
	cvt.u32.u16 	%r3066, %rs66;
	ld.shared.u16 	%r3067, [%r642];
	add.s32 	%r705, %r3067, %r3066;
	cvt.u32.u16 	%r3068, %rs67;
	ld.shared.u16 	%r3069, [%r643];
	add.s32 	%r706, %r3069, %r3068;
	cvt.u32.u16 	%r3070, %rs68;
	ld.shared.u16 	%r3071, [%r644];
	add.s32 	%r707, %r3071, %r3070;
	cvt.u32.u16 	%r3072, %rs69;
	ld.shared.u16 	%r3073, [%r645];
	add.s32 	%r708, %r3073, %r3072;
	setp.gt.u32 	%p150, %r2610, 63;
	mov.b64 	%rd1772, 0;
	@%p150 bra 	$L__BB14_273;
	shl.b32 	%r3075, %r2615, 10;
	and.b32  	%r3076, %r3075, 31744;
	add.s32 	%r3078, %r2990, %r3076;
	shr.u32 	%r3079, %r2615, 4;
	and.b32  	%r3080, %r3079, 62;
	add.s32 	%r3081, %r3078, %r3080;
	ld.shared.u16 	%rd1772, [%r3081];
$L__BB14_273:
	setp.gt.u32 	%p151, %r2615, 63;
	bar.sync 	0;
	@%p151 bra 	$L__BB14_275;
	st.shared.u64 	[%r685], %rd1772;
$L__BB14_275:
	setp.gt.u32 	%p152, %r2615, 63;
	bar.sync 	0;
	bar.sync 	0;
	@%p152 bra 	$L__BB14_277;
	sub.s64 	%rd860, %rd1768, %rd1772;
	st.shared.u64 	[%r685+23552], %rd860;
$L__BB14_277:
	cvta.to.global.u64 	%rd861, %rd229;
	mul.wide.u32 	%rd862, %r1, 4;
	add.s64 	%rd110, %rd861, %rd862;
	bar.sync 	0;
	shl.b32 	%r3087, %r686, 2;
	add.s32 	%r3089, %r2990, %r3087;
	st.shared.u32 	[%r3089], %r599;
	shl.b32 	%r3090, %r687, 2;
	add.s32 	%r3091, %r2990, %r3090;
	st.shared.u32 	[%r3091], %r600;
	shl.b32 	%r3092, %r688, 2;
	add.s32 	%r3093, %r2990, %r3092;
	st.shared.u32 	[%r3093], %r601;
	shl.b32 	%r3094, %r689, 2;
	add.s32 	%r3095, %r2990, %r3094;
	st.shared.u32 	[%r3095], %r602;
	shl.b32 	%r3096, %r690, 2;
	add.s32 	%r3097, %r2990, %r3096;
	st.shared.u32 	[%r3097], %r603;
	shl.b32 	%r3098, %r691, 2;
	add.s32 	%r3099, %r2990, %r3098;
	st.shared.u32 	[%r3099], %r604;
	shl.b32 	%r3100, %r692, 2;
	add.s32 	%r3101, %r2990, %r3100;
	st.shared.u32 	[%r3101], %r605;
	shl.b32 	%r3102, %r693, 2;
	add.s32 	%r3103, %r2990, %r3102;
	st.shared.u32 	[%r3103], %r606;
	shl.b32 	%r3104, %r694, 2;
	add.s32 	%r3105, %r2990, %r3104;
	st.shared.u32 	[%r3105], %r607;
	shl.b32 	%r3106, %r695, 2;
	add.s32 	%r3107, %r2990, %r3106;
	st.shared.u32 	[%r3107], %r608;
	shl.b32 	%r3108, %r696, 2;
	add.s32 	%r3109, %r2990, %r3108;
	st.shared.u32 	[%r3109], %r609;
	shl.b32 	%r3110, %r697, 2;
	add.s32 	%r3111, %r2990, %r3110;
	st.shared.u32 	[%r3111], %r610;
	shl.b32 	%r3112, %r698, 2;
	add.s32 	%r3113, %r2990, %r3112;
	st.shared.u32 	[%r3113], %r611;
	shl.b32 	%r3114, %r699, 2;
	add.s32 	%r3115, %r2990, %r3114;
	st.shared.u32 	[%r3115], %r612;
	shl.b32 	%r3116, %r700, 2;
	add.s32 	%r3117, %r2990, %r3116;
	st.shared.u32 	[%r3117], %r613;
	shl.b32 	%r3118, %r701, 2;
	add.s32 	%r3119, %r2990, %r3118;
	st.shared.u32 	[%r3119], %r614;
	shl.b32 	%r3120, %r702, 2;
	add.s32 	%r3121, %r2990, %r3120;
	st.shared.u32 	[%r3121], %r615;
	shl.b32 	%r3122, %r703, 2;
	add.s32 	%r3123, %r2990, %r3122;
	st.shared.u32 	[%r3123], %r616;
	shl.b32 	%r3124, %r704, 2;
	add.s32 	%r3125, %r2990, %r3124;
	st.shared.u32 	[%r3125], %r617;
	shl.b32 	%r3126, %r705, 2;
	add.s32 	%r3127, %r2990, %r3126;
	st.shared.u32 	[%r3127], %r618;
	shl.b32 	%r3128, %r706, 2;
	add.s32 	%r3129, %r2990, %r3128;
	st.shared.u32 	[%r3129], %r619;
	shl.b32 	%r3130, %r707, 2;
	add.s32 	%r3131, %r2990, %r3130;
	st.shared.u32 	[%r3131], %r620;
	shl.b32 	%r3132, %r708, 2;
	add.s32 	%r3133, %r2990, %r3132;
	st.shared.u32 	[%r3133], %r621;
	bar.sync 	0;
	ld.shared.u32 	%r709, [%r684];
	mov.b32 	%r3086, 0;
	// begin inline asm
	shr.b32 %r3084, %r709, %r3086;
	// end inline asm
	setp.le.s64 	%p153, %rd1771, %rd104;
	@%p153 bra 	$L__BB14_279;
	and.b32  	%r3134, %r2680, %r3084;
	shl.b32 	%r3135, %r3134, 3;
	add.s32 	%r3137, %r2990, %r3135;
	ld.shared.u64 	%rd863, [%r3137+23552];
	add.s64 	%rd864, %rd863, %rd104;
	shl.b64 	%rd865, %rd864, 2;
	add.s64 	%rd866, %rd110, %rd865;
	st.global.u32 	[%rd866], %r709;
$L__BB14_279:
	add.s32 	%r3142, %r2615, 256;
	cvt.u64.u32 	%rd867, %r3142;
	ld.shared.u32 	%r711, [%r684+1024];
	mov.b32 	%r3140, 0;
	// begin inline asm
	shr.b32 %r3138, %r711, %r3140;
	// end inline asm
	setp.le.s64 	%p154, %rd1771, %rd867;
	@%p154 bra 	$L__BB14_281;
	and.b32  	%r3143, %r2680, %r3138;
	shl.b32 	%r3144, %r3143, 3;
	add.s32 	%r3146, %r2990, %r3144;
	ld.shared.u64 	%rd868, [%r3146+23552];
	add.s64 	%rd869, %rd868, %rd104;
	shl.b64 	%rd870, %rd869, 2;
	add.s64 	%rd871, %rd110, %rd870;
	st.global.u32 	[%rd871+1024], %r711;
$L__BB14_281:
	add.s32 	%r3151, %r2615, 512;
	cvt.u64.u32 	%rd872, %r3151;
	ld.shared.u32 	%r713, [%r684+2048];
	mov.b32 	%r3149, 0;
	// begin inline asm
	shr.b32 %r3147, %r713, %r3149;
	// end inline asm
	setp.le.s64 	%p155, %rd1771, %rd872;
	@%p155 bra 	$L__BB14_283;
	and.b32  	%r3152, %r2680, %r3147;
	shl.b32 	%r3153, %r3152, 3;
	add.s32 	%r3155, %r2990, %r3153;
	ld.shared.u64 	%rd873, [%r3155+23552];
	add.s64 	%rd874, %rd873, %rd104;
	shl.b64 	%rd875, %rd874, 2;
	add.s64 	%rd876, %rd110, %rd875;
	st.global.u32 	[%rd876+2048], %r713;
$L__BB14_283:
	add.s32 	%r3160, %r2615, 768;
	cvt.u64.u32 	%rd877, %r3160;
	ld.shared.u32 	%r715, [%r684+3072];
	mov.b32 	%r3158, 0;
	// begin inline asm
	shr.b32 %r3156, %r715, %r3158;
	// end inline asm
	setp.le.s64 	%p156, %rd1771, %rd877;
	@%p156 bra 	$L__BB14_285;
	and.b32  	%r3161, %r2680, %r3156;
	shl.b32 	%r3162, %r3161, 3;
	add.s32 	%r3164, %r2990, %r3162;
	ld.shared.u64 	%rd878, [%r3164+23552];
	add.s64 	%rd879, %rd878, %rd104;
	shl.b64 	%rd880, %rd879, 2;
	add.s64 	%rd881, %rd110, %rd880;
	st.global.u32 	[%rd881+3072], %r715;
$L__BB14_285:
	or.b32  	%r3169, %r2615, 1024;
	cvt.u64.u32 	%rd882, %r3169;
	ld.shared.u32 	%r717, [%r684+4096];
	mov.b32 	%r3167, 0;
	// begin inline asm
	shr.b32 %r3165, %r717, %r3167;
	// end inline asm
	setp.le.s64 	%p157, %rd1771, %rd882;
	@%p157 bra 	$L__BB14_287;
	and.b32  	%r3170, %r2680, %r3165;
	shl.b32 	%r3171, %r3170, 3;
	add.s32 	%r3173, %r2990, %r3171;
	ld.shared.u64 	%rd883, [%r3173+23552];
	add.s64 	%rd884, %rd883, %rd104;
	shl.b64 	%rd885, %rd884, 2;
	add.s64 	%rd886, %rd110, %rd885;
	st.global.u32 	[%rd886+4096], %r717;
$L__BB14_287:
	add.s32 	%r3178, %r2615, 1280;
	cvt.u64.u32 	%rd887, %r3178;
	ld.shared.u32 	%r719, [%r684+5120];
	mov.b32 	%r3176, 0;
	// begin inline asm
	shr.b32 %r3174, %r719, %r3176;
	// end inline asm
	setp.le.s64 	%p158, %rd1771, %rd887;
	@%p158 bra 	$L__BB14_289;
	and.b32  	%r3179, %r2680, %r3174;
	shl.b32 	%r3180, %r3179, 3;
	add.s32 	%r3182, %r2990, %r3180;
	ld.shared.u64 	%rd888, [%r3182+23552];
	add.s64 	%rd889, %rd888, %rd104;
	shl.b64 	%rd890, %rd889, 2;
	add.s64 	%rd891, %rd110, %rd890;
	st.global.u32 	[%rd891+5120], %r719;
$L__BB14_289:
	add.s32 	%r3187, %r2615, 1536;
	cvt.u64.u32 	%rd892, %r3187;
	ld.shared.u32 	%r721, [%r684+6144];
	mov.b32 	%r3185, 0;
	// begin inline asm
	shr.b32 %r3183, %r721, %r3185;
	// end inline asm
	setp.le.s64 	%p159, %rd1771, %rd892;
	@%p159 bra 	$L__BB14_291;
	and.b32  	%r3188, %r2680, %r3183;
	shl.b32 	%r3189, %r3188, 3;
	add.s32 	%r3191, %r2990, %r3189;
	ld.shared.u64 	%rd893, [%r3191+23552];
	add.s64 	%rd894, %rd893, %rd104;
	shl.b64 	%rd895, %rd894, 2;
	add.s64 	%rd896, %rd110, %rd895;
	st.global.u32 	[%rd896+6144], %r721;
$L__BB14_291:
	add.s32 	%r3196, %r2615, 1792;
	cvt.u64.u32 	%rd897, %r3196;
	ld.shared.u32 	%r723, [%r684+7168];
	mov.b32 	%r3194, 0;
	// begin inline asm
	shr.b32 %r3192, %r723, %r3194;
	// end inline asm
	setp.le.s64 	%p160, %rd1771, %rd897;
	@%p160 bra 	$L__BB14_293;
	and.b32  	%r3197, %r2680, %r3192;
	shl.b32 	%r3198, %r3197, 3;
	add.s32 	%r3200, %r2990, %r3198;
	ld.shared.u64 	%rd898, [%r3200+23552];
	add.s64 	%rd899, %rd898, %rd104;
	shl.b64 	%rd900, %rd899, 2;
	add.s64 	%rd901, %rd110, %rd900;
	st.global.u32 	[%rd901+7168], %r723;
$L__BB14_293:
	or.b32  	%r3205, %r2615, 2048;
	cvt.u64.u32 	%rd902, %r3205;
	ld.shared.u32 	%r725, [%r684+8192];
	mov.b32 	%r3203, 0;
	// begin inline asm
	shr.b32 %r3201, %r725, %r3203;
	// end inline asm
	setp.le.s64 	%p161, %rd1771, %rd902;
	@%p161 bra 	$L__BB14_295;
	and.b32  	%r3206, %r2680, %r3201;
	shl.b32 	%r3207, %r3206, 3;
	add.s32 	%r3209, %r2990, %r3207;
	ld.shared.u64 	%rd903, [%r3209+23552];
	add.s64 	%rd904, %rd903, %rd104;
	shl.b64 	%rd905, %rd904, 2;
	add.s64 	%rd906, %rd110, %rd905;
	st.global.u32 	[%rd906+8192], %r725;
$L__BB14_295:
	add.s32 	%r3214, %r2615, 2304;
	cvt.u64.u32 	%rd907, %r3214;
	ld.shared.u32 	%r727, [%r684+9216];
	mov.b32 	%r3212, 0;
	// begin inline asm
	shr.b32 %r3210, %r727, %r3212;
	// end inline asm
	setp.le.s64 	%p162, %rd1771, %rd907;
	@%p162 bra 	$L__BB14_297;
	and.b32  	%r3215, %r2680, %r3210;
	shl.b32 	%r3216, %r3215, 3;
	add.s32 	%r3218, %r2990, %r3216;
	ld.shared.u64 	%rd908, [%r3218+23552];
	add.s64 	%rd909, %rd908, %rd104;
	shl.b64 	%rd910, %rd909, 2;
	add.s64 	%rd911, %rd110, %rd910;
	st.global.u32 	[%rd911+9216], %r727;
$L__BB14_297:
	add.s32 	%r3223, %r2615, 2560;
	cvt.u64.u32 	%rd912, %r3223;
	ld.shared.u32 	%r729, [%r684+10240];
	mov.b32 	%r3221, 0;
	// begin inline asm
	shr.b32 %r3219, %r729, %r3221;
	// end inline asm
	setp.le.s64 	%p163, %rd1771, %rd912;
	@%p163 bra 	$L__BB14_299;
	and.b32  	%r3224, %r2680, %r3219;
	shl.b32 	%r3225, %r3224, 3;
	add.s32 	%r3227, %r2990, %r3225;
	ld.shared.u64 	%rd913, [%r3227+23552];
	add.s64 	%rd914, %rd913, %rd104;
	shl.b64 	%rd915, %rd914, 2;
	add.s64 	%rd916, %rd110, %rd915;
	st.global.u32 	[%rd916+10240], %r729;
$L__BB14_299:
	add.s32 	%r3232, %r2615, 2816;
	cvt.u64.u32 	%rd917, %r3232;
	ld.shared.u32 	%r731, [%r684+11264];
	mov.b32 	%r3230, 0;
	// begin inline asm
	shr.b32 %r3228, %r731, %r3230;
	// end inline asm
	setp.le.s64 	%p164, %rd1771, %rd917;
	@%p164 bra 	$L__BB14_301;
	and.b32  	%r3233, %r2680, %r3228;
	shl.b32 	%r3234, %r3233, 3;
	add.s32 	%r3236, %r2990, %r3234;
	ld.shared.u64 	%rd918, [%r3236+23552];
	add.s64 	%rd919, %rd918, %rd104;
	shl.b64 	%rd920, %rd919, 2;
	add.s64 	%rd921, %rd110, %rd920;
	st.global.u32 	[%rd921+11264], %r731;
$L__BB14_301:
	or.b32  	%r3241, %r2615, 3072;
	cvt.u64.u32 	%rd922, %r3241;
	ld.shared.u32 	%r733, [%r684+12288];
	mov.b32 	%r3239, 0;
	// begin inline asm
	shr.b32 %r3237, %r733, %r3239;
	// end inline asm
	setp.le.s64 	%p165, %rd1771, %rd922;
	@%p165 bra 	$L__BB14_303;
	and.b32  	%r3242, %r2680, %r3237;
	shl.b32 	%r3243, %r3242, 3;
	add.s32 	%r3245, %r2990, %r3243;
	ld.shared.u64 	%rd923, [%r3245+23552];
	add.s64 	%rd924, %rd923, %rd104;
	shl.b64 	%rd925, %rd924, 2;
	add.s64 	%rd926, %rd110, %rd925;
	st.global.u32 	[%rd926+12288], %r733;
$L__BB14_303:
	add.s32 	%r3250, %r2615, 3328;
	cvt.u64.u32 	%rd927, %r3250;
	ld.shared.u32 	%r735, [%r684+13312];
	mov.b32 	%r3248, 0;
	// begin inline asm
	shr.b32 %r3246, %r735, %r3248;
	// end inline asm
	setp.le.s64 	%p166, %rd1771, %rd927;
	@%p166 bra 	$L__BB14_305;
	and.b32  	%r3251, %r2680, %r3246;
	shl.b32 	%r3252, %r3251, 3;
	add.s32 	%r3254, %r2990, %r3252;
	ld.shared.u64 	%rd928, [%r3254+23552];
	add.s64 	%rd929, %rd928, %rd104;
	shl.b64 	%rd930, %rd929, 2;
	add.s64 	%rd931, %rd110, %rd930;
	st.global.u32 	[%rd931+13312], %r735;
$L__BB14_305:
	add.s32 	%r3259, %r2615, 3584;
	cvt.u64.u32 	%rd932, %r3259;
	ld.shared.u32 	%r737, [%r684+14336];
	mov.b32 	%r3257, 0;
	// begin inline asm
	shr.b32 %r3255, %r737, %r3257;
	// end inline asm
	setp.le.s64 	%p167, %rd1771, %rd932;
	@%p167 bra 	$L__BB14_307;
	and.b32  	%r3260, %r2680, %r3255;
	shl.b32 	%r3261, %r3260, 3;
	add.s32 	%r3263, %r2990, %r3261;
	ld.shared.u64 	%rd933, [%r3263+23552];
	add.s64 	%rd934, %rd933, %rd104;
	shl.b64 	%rd935, %rd934, 2;
	add.s64 	%rd936, %rd110, %rd935;
	st.global.u32 	[%rd936+14336], %r737;
$L__BB14_307:
	add.s32 	%r3268, %r2615, 3840;
	cvt.u64.u32 	%rd937, %r3268;
	ld.shared.u32 	%r739, [%r684+15360];
	mov.b32 	%r3266, 0;
	// begin inline asm
	shr.b32 %r3264, %r739, %r3266;
	// end inline asm
	setp.le.s64 	%p168, %rd1771, %rd937;
	@%p168 bra 	$L__BB14_309;
	and.b32  	%r3269, %r2680, %r3264;
	shl.b32 	%r3270, %r3269, 3;
	add.s32 	%r3272, %r2990, %r3270;
	ld.shared.u64 	%rd938, [%r3272+23552];
	add.s64 	%rd939, %rd938, %rd104;
	shl.b64 	%rd940, %rd939, 2;
	add.s64 	%rd941, %rd110, %rd940;
	st.global.u32 	[%rd941+15360], %r739;
$L__BB14_309:
	or.b32  	%r3277, %r2615, 4096;
	cvt.u64.u32 	%rd942, %r3277;
	ld.shared.u32 	%r741, [%r684+16384];
	mov.b32 	%r3275, 0;
	// begin inline asm
	shr.b32 %r3273, %r741, %r3275;
	// end inline asm
	setp.le.s64 	%p169, %rd1771, %rd942;
	@%p169 bra 	$L__BB14_311;
	and.b32  	%r3278, %r2680, %r3273;
	shl.b32 	%r3279, %r3278, 3;
	add.s32 	%r3281, %r2990, %r3279;
	ld.shared.u64 	%rd943, [%r3281+23552];
	add.s64 	%rd944, %rd943, %rd104;
	shl.b64 	%rd945, %rd944, 2;
	add.s64 	%rd946, %rd110, %rd945;
	st.global.u32 	[%rd946+16384], %r741;
$L__BB14_311:
	add.s32 	%r3286, %r2615, 4352;
	cvt.u64.u32 	%rd947, %r3286;
	ld.shared.u32 	%r743, [%r684+17408];
	mov.b32 	%r3284, 0;
	// begin inline asm
	shr.b32 %r3282, %r743, %r3284;
	// end inline asm
	setp.le.s64 	%p170, %rd1771, %rd947;
	@%p170 bra 	$L__BB14_313;
	and.b32  	%r3287, %r2680, %r3282;
	shl.b32 	%r3288, %r3287, 3;
	add.s32 	%r3290, %r2990, %r3288;
	ld.shared.u64 	%rd948, [%r3290+23552];
	add.s64 	%rd949, %rd948, %rd104;
	shl.b64 	%rd950, %rd949, 2;
	add.s64 	%rd951, %rd110, %rd950;
	st.global.u32 	[%rd951+17408], %r743;
$L__BB14_313:
	add.s32 	%r3295, %r2615, 4608;
	cvt.u64.u32 	%rd952, %r3295;
	ld.shared.u32 	%r745, [%r684+18432];
	mov.b32 	%r3293, 0;
	// begin inline asm
	shr.b32 %r3291, %r745, %r3293;
	// end inline asm
	setp.le.s64 	%p171, %rd1771, %rd952;
	@%p171 bra 	$L__BB14_315;
	and.b32  	%r3296, %r2680, %r3291;
	shl.b32 	%r3297, %r3296, 3;
	add.s32 	%r3299, %r2990, %r3297;
	ld.shared.u64 	%rd953, [%r3299+23552];
	add.s64 	%rd954, %rd953, %rd104;
	shl.b64 	%rd955, %rd954, 2;
	add.s64 	%rd956, %rd110, %rd955;
	st.global.u32 	[%rd956+18432], %r745;
$L__BB14_315:
	add.s32 	%r3304, %r2615, 4864;
	cvt.u64.u32 	%rd957, %r3304;
	ld.shared.u32 	%r747, [%r684+19456];
	mov.b32 	%r3302, 0;
	// begin inline asm
	shr.b32 %r3300, %r747, %r3302;
	// end inline asm
	setp.le.s64 	%p172, %rd1771, %rd957;
	@%p172 bra 	$L__BB14_317;
	and.b32  	%r3305, %r2680, %r3300;
	shl.b32 	%r3306, %r3305, 3;
	add.s32 	%r3308, %r2990, %r3306;
	ld.shared.u64 	%rd958, [%r3308+23552];
	add.s64 	%rd959, %rd958, %rd104;
	shl.b64 	%rd960, %rd959, 2;
	add.s64 	%rd961, %rd110, %rd960;
	st.global.u32 	[%rd961+19456], %r747;
$L__BB14_317:
	or.b32  	%r3313, %r2615, 5120;
	cvt.u64.u32 	%rd962, %r3313;
	ld.shared.u32 	%r749, [%r684+20480];
	mov.b32 	%r3311, 0;
	// begin inline asm
	shr.b32 %r3309, %r749, %r3311;
	// end inline asm
	setp.le.s64 	%p173, %rd1771, %rd962;
	@%p173 bra 	$L__BB14_319;
	and.b32  	%r3314, %r2680, %r3309;
	shl.b32 	%r3315, %r3314, 3;
	add.s32 	%r3317, %r2990, %r3315;
	ld.shared.u64 	%rd963, [%r3317+23552];
	add.s64 	%rd964, %rd963, %rd104;
	shl.b64 	%rd965, %rd964, 2;
	add.s64 	%rd966, %rd110, %rd965;
	st.global.u32 	[%rd966+20480], %r749;
$L__BB14_319:
	add.s32 	%r3322, %r2615, 5376;
	cvt.u64.u32 	%rd967, %r3322;
	ld.shared.u32 	%r751, [%r684+21504];
	mov.b32 	%r3320, 0;
	// begin inline asm
	shr.b32 %r3318, %r751, %r3320;
	// end inline asm
	setp.le.s64 	%p174, %rd1771, %rd967;
	@%p174 bra 	$L__BB14_321;
	and.b32  	%r3323, %r2680, %r3318;
	shl.b32 	%r3324, %r3323, 3;
	add.s32 	%r3326, %r2990, %r3324;
	ld.shared.u64 	%rd968, [%r3326+23552];
	add.s64 	%rd969, %rd968, %rd104;
	shl.b64 	%rd970, %rd969, 2;
	add.s64 	%rd971, %rd110, %rd970;
	st.global.u32 	[%rd971+21504], %r751;
$L__BB14_321:
	add.s32 	%r3331, %r2615, 5632;
	cvt.u64.u32 	%rd972, %r3331;
	ld.shared.u32 	%r753, [%r684+22528];
	mov.b32 	%r3329, 0;
	// begin inline asm
	shr.b32 %r3327, %r753, %r3329;
	// end inline asm
	and.b32  	%r754, %r2680, %r3327;
	setp.le.s64 	%p175, %rd1771, %rd972;
	@%p175 bra 	$L__BB14_419;
	shl.b32 	%r3332, %r754, 3;
	add.s32 	%r3334, %r2990, %r3332;
	ld.shared.u64 	%rd973, [%r3334+23552];
	add.s64 	%rd974, %rd973, %rd104;
	shl.b64 	%rd975, %rd974, 2;
	add.s64 	%rd976, %rd110, %rd975;
	st.global.u32 	[%rd976+22528], %r753;
	bra.uni 	$L__BB14_419;
$L__BB14_323:
	setp.lt.s64 	%p46, %rd3, 5888;
	mov.b64 	%rd1764, 0;
	mov.u64 	%rd1765, %rd3;
	@%p46 bra 	$L__BB14_326;
	mov.b64 	%rd1764, 0;
$L__BB14_325:
	add.s64 	%rd740, %rd1764, %rd14;
	shl.b64 	%rd741, %rd740, 2;
	add.s64 	%rd742, %rd10, %rd741;
	ld.global.u32 	%r1923, [%rd742];
	ld.global.u32 	%r1924, [%rd742+1024];
	ld.global.u32 	%r1925, [%rd742+2048];
	ld.global.u32 	%r1926, [%rd742+3072];
	ld.global.u32 	%r1927, [%rd742+4096];
	ld.global.u32 	%r1928, [%rd742+5120];
	ld.global.u32 	%r1929, [%rd742+6144];
	ld.global.u32 	%r1930, [%rd742+7168];
	ld.global.u32 	%r1931, [%rd742+8192];
	ld.global.u32 	%r1932, [%rd742+9216];
	ld.global.u32 	%r1933, [%rd742+10240];
	ld.global.u32 	%r1934, [%rd742+11264];
	ld.global.u32 	%r1935, [%rd742+12288];
	ld.global.u32 	%r1936, [%rd742+13312];
	ld.global.u32 	%r1937, [%rd742+14336];
	ld.global.u32 	%r1938, [%rd742+15360];
	ld.global.u32 	%r1939, [%rd742+16384];
	ld.global.u32 	%r1940, [%rd742+17408];
	ld.global.u32 	%r1941, [%rd742+18432];
	ld.global.u32 	%r1942, [%rd742+19456];
	ld.global.u32 	%r1943, [%rd742+20480];
	ld.global.u32 	%r1944, [%rd742+21504];
	ld.global.u32 	%r1945, [%rd742+22528];
	bar.sync 	0;
	add.s64 	%rd743, %rd13, %rd741;
	st.global.u32 	[%rd743], %r1923;
	st.global.u32 	[%rd743+1024], %r1924;
	st.global.u32 	[%rd743+2048], %r1925;
	st.global.u32 	[%rd743+3072], %r1926;
	st.global.u32 	[%rd743+4096], %r1927;
	st.global.u32 	[%rd743+5120], %r1928;
	st.global.u32 	[%rd743+6144], %r1929;
	st.global.u32 	[%rd743+7168], %r1930;
	st.global.u32 	[%rd743+8192], %r1931;
	st.global.u32 	[%rd743+9216], %r1932;
	st.global.u32 	[%rd743+10240], %r1933;
	st.global.u32 	[%rd743+11264], %r1934;
	st.global.u32 	[%rd743+12288], %r1935;
	st.global.u32 	[%rd743+13312], %r1936;
	st.global.u32 	[%rd743+14336], %r1937;
	st.global.u32 	[%rd743+15360], %r1938;
	st.global.u32 	[%rd743+16384], %r1939;
	st.global.u32 	[%rd743+17408], %r1940;
	st.global.u32 	[%rd743+18432], %r1941;
	st.global.u32 	[%rd743+19456], %r1942;
	st.global.u32 	[%rd743+20480], %r1943;
	st.global.u32 	[%rd743+21504], %r1944;
	st.global.u32 	[%rd743+22528], %r1945;
	add.s64 	%rd1764, %rd1764, 5888;
	sub.s64 	%rd1765, %rd3, %rd1764;
	setp.gt.s64 	%p47, %rd1765, 5887;
	@%p47 bra 	$L__BB14_325;
$L__BB14_326:
	setp.ge.s64 	%p48, %rd1764, %rd3;
	@%p48 bra 	$L__BB14_419;
	cvt.u32.u64 	%r364, %rd1765;
	setp.ge.s32 	%p49, %r1760, %r364;
	add.s64 	%rd91, %rd1764, %rd14;
	shl.b64 	%rd744, %rd91, 2;
	add.s64 	%rd92, %rd10, %rd744;
	@%p49 bra 	$L__BB14_329;
	ld.global.u32 	%r6271, [%rd92];
$L__BB14_329:
	add.s32 	%r367, %r1760, 256;
	setp.ge.s32 	%p50, %r367, %r364;
	@%p50 bra 	$L__BB14_331;
	ld.global.u32 	%r6272, [%rd92+1024];
$L__BB14_331:
	add.s32 	%r370, %r1760, 512;
	setp.ge.s32 	%p51, %r370, %r364;
	@%p51 bra 	$L__BB14_333;
	ld.global.u32 	%r6273, [%rd92+2048];
$L__BB14_333:
	add.s32 	%r373, %r1760, 768;
	setp.ge.s32 	%p52, %r373, %r364;
	@%p52 bra 	$L__BB14_335;
	ld.global.u32 	%r6274, [%rd92+3072];
$L__BB14_335:
	or.b32  	%r376, %r1760, 1024;
	setp.ge.s32 	%p53, %r376, %r364;
	@%p53 bra 	$L__BB14_337;
	ld.global.u32 	%r6275, [%rd92+4096];
$L__BB14_337:
	add.s32 	%r379, %r1760, 1280;
	setp.ge.s32 	%p54, %r379, %r364;
	@%p54 bra 	$L__BB14_339;
	ld.global.u32 	%r6276, [%rd92+5120];
$L__BB14_339:
	add.s32 	%r382, %r1760, 1536;
	setp.ge.s32 	%p55, %r382, %r364;
	@%p55 bra 	$L__BB14_341;
	ld.global.u32 	%r6277, [%rd92+6144];
$L__BB14_341:
	add.s32 	%r385, %r1760, 1792;
	setp.ge.s32 	%p56, %r385, %r364;
	@%p56 bra 	$L__BB14_343;
	ld.global.u32 	%r6278, [%rd92+7168];
$L__BB14_343:
	or.b32  	%r388, %r1760, 2048;
	setp.ge.s32 	%p57, %r388, %r364;
	@%p57 bra 	$L__BB14_345;
	ld.global.u32 	%r6279, [%rd92+8192];
$L__BB14_345:
	add.s32 	%r391, %r1760, 2304;
	setp.ge.s32 	%p58, %r391, %r364;
	@%p58 bra 	$L__BB14_347;
	ld.global.u32 	%r6280, [%rd92+9216];
$L__BB14_347:
	add.s32 	%r394, %r1760, 2560;
	setp.ge.s32 	%p59, %r394, %r364;
	@%p59 bra 	$L__BB14_349;
	ld.global.u32 	%r6281, [%rd92+10240];
$L__BB14_349:
	add.s32 	%r397, %r1760, 2816;
	setp.ge.s32 	%p60, %r397, %r364;
	@%p60 bra 	$L__BB14_351;
	ld.global.u32 	%r6282, [%rd92+11264];
$L__BB14_351:
	or.b32  	%r400, %r1760, 3072;
	setp.ge.s32 	%p61, %r400, %r364;
	@%p61 bra 	$L__BB14_353;
	ld.global.u32 	%r6283, [%rd92+12288];
$L__BB14_353:
	add.s32 	%r403, %r1760, 3328;
	setp.ge.s32 	%p62, %r403, %r364;
	@%p62 bra 	$L__BB14_355;
	ld.global.u32 	%r6284, [%rd92+13312];
$L__BB14_355:
	add.s32 	%r406, %r1760, 3584;
	setp.ge.s32 	%p63, %r406, %r364;
	@%p63 bra 	$L__BB14_357;
	ld.global.u32 	%r6285, [%rd92+14336];
$L__BB14_357:
	add.s32 	%r409, %r1760, 3840;
	setp.ge.s32 	%p64, %r409, %r364;
	@%p64 bra 	$L__BB14_359;
	ld.global.u32 	%r6286, [%rd92+15360];
$L__BB14_359:
	or.b32  	%r412, %r1760, 4096;
	setp.ge.s32 	%p65, %r412, %r364;
	@%p65 bra 	$L__BB14_361;
	ld.global.u32 	%r6287, [%rd92+16384];
$L__BB14_361:
	add.s32 	%r415, %r1760, 4352;
	setp.ge.s32 	%p66, %r415, %r364;
	@%p66 bra 	$L__BB14_363;
	ld.global.u32 	%r6288, [%rd92+17408];
$L__BB14_363:
	add.s32 	%r418, %r1760, 4608;
	setp.ge.s32 	%p67, %r418, %r364;
	@%p67 bra 	$L__BB14_365;
	ld.global.u32 	%r6289, [%rd92+18432];
$L__BB14_365:
	add.s32 	%r421, %r1760, 4864;
	setp.ge.s32 	%p68, %r421, %r364;
	@%p68 bra 	$L__BB14_367;
	ld.global.u32 	%r6290, [%rd92+19456];
$L__BB14_367:
	or.b32  	%r424, %r1760, 5120;
	setp.ge.s32 	%p69, %r424, %r364;
	@%p69 bra 	$L__BB14_369;
	ld.global.u32 	%r6291, [%rd92+20480];
$L__BB14_369:
	add.s32 	%r427, %r1760, 5376;
	setp.ge.s32 	%p70, %r427, %r364;
	@%p70 bra 	$L__BB14_371;
	ld.global.u32 	%r6292, [%rd92+21504];
$L__BB14_371:
	add.s32 	%r430, %r1760, 5632;
	setp.ge.s32 	%p71, %r430, %r364;
	@%p71 bra 	$L__BB14_373;
	ld.global.u32 	%r6293, [%rd92+22528];
$L__BB14_373:
	setp.ge.s32 	%p72, %r1760, %r364;
	bar.sync 	0;
	add.s64 	%rd93, %rd13, %rd744;
	@%p72 bra 	$L__BB14_375;
	st.global.u32 	[%rd93], %r6271;
$L__BB14_375:
	setp.ge.s32 	%p73, %r367, %r364;
	@%p73 bra 	$L__BB14_377;
	st.global.u32 	[%rd93+1024], %r6272;
$L__BB14_377:
	setp.ge.s32 	%p74, %r370, %r364;
	@%p74 bra 	$L__BB14_379;
	st.global.u32 	[%rd93+2048], %r6273;
$L__BB14_379:
	setp.ge.s32 	%p75, %r373, %r364;
	@%p75 bra 	$L__BB14_381;
	st.global.u32 	[%rd93+3072], %r6274;
$L__BB14_381:
	setp.ge.s32 	%p76, %r376, %r364;
	@%p76 bra 	$L__BB14_383;
	st.global.u32 	[%rd93+4096], %r6275;
$L__BB14_383:
	setp.ge.s32 	%p77, %r379, %r364;
	@%p77 bra 	$L__BB14_385;
	st.global.u32 	[%rd93+5120], %r6276;
$L__BB14_385:
	setp.ge.s32 	%p78, %r382, %r364;
	@%p78 bra 	$L__BB14_387;
	st.global.u32 	[%rd93+6144], %r6277;
$L__BB14_387:
	setp.ge.s32 	%p79, %r385, %r364;
	@%p79 bra 	$L__BB14_389;
	st.global.u32 	[%rd93+7168], %r6278;
$L__BB14_389:
	setp.ge.s32 	%p80, %r388, %r364;
	@%p80 bra 	$L__BB14_391;
	st.global.u32 	[%rd93+8192], %r6279;
$L__BB14_391:
	setp.ge.s32 	%p81, %r391, %r364;
	@%p81 bra 	$L__BB14_393;
	st.global.u32 	[%rd93+9216], %r6280;
$L__BB14_393:
	setp.ge.s32 	%p82, %r394, %r364;
	@%p82 bra 	$L__BB14_395;
	st.global.u32 	[%rd93+10240], %r6281;
$L__BB14_395:
	setp.ge.s32 	%p83, %r397, %r364;
	@%p83 bra 	$L__BB14_397;
	st.global.u32 	[%rd93+11264], %r6282;
$L__BB14_397:
	setp.ge.s32 	%p84, %r400, %r364;
	@%p84 bra 	$L__BB14_399;
	st.global.u32 	[%rd93+12288], %r6283;
$L__BB14_399:
	setp.ge.s32 	%p85, %r403, %r364;
	@%p85 bra 	$L__BB14_401;
	st.global.u32 	[%rd93+13312], %r6284;
$L__BB14_401:
	setp.ge.s32 	%p86, %r406, %r364;
	@%p86 bra 	$L__BB14_403;
	st.global.u32 	[%rd93+14336], %r6285;
$L__BB14_403:
	setp.ge.s32 	%p87, %r409, %r364;
	@%p87 bra 	$L__BB14_405;
	st.global.u32 	[%rd93+15360], %r6286;
$L__BB14_405:
	setp.ge.s32 	%p88, %r412, %r364;
	@%p88 bra 	$L__BB14_407;
	st.global.u32 	[%rd93+16384], %r6287;
$L__BB14_407:
	setp.ge.s32 	%p89, %r415, %r364;
	@%p89 bra 	$L__BB14_409;
	st.global.u32 	[%rd93+17408], %r6288;
$L__BB14_409:
	setp.ge.s32 	%p90, %r418, %r364;
	@%p90 bra 	$L__BB14_411;
	st.global.u32 	[%rd93+18432], %r6289;
$L__BB14_411:
	setp.ge.s32 	%p91, %r421, %r364;
	@%p91 bra 	$L__BB14_413;
	st.global.u32 	[%rd93+19456], %r6290;
$L__BB14_413:
	setp.ge.s32 	%p92, %r424, %r364;
	@%p92 bra 	$L__BB14_415;
	st.global.u32 	[%rd93+20480], %r6291;
$L__BB14_415:
	setp.ge.s32 	%p93, %r427, %r364;
	@%p93 bra 	$L__BB14_417;
	st.global.u32 	[%rd93+21504], %r6292;
$L__BB14_417:
	setp.ge.s32 	%p94, %r430, %r364;
	@%p94 bra 	$L__BB14_419;
	st.global.u32 	[%rd93+22528], %r6293;
$L__BB14_419:
	cvta.to.global.u64 	%rd978, %rd229;
	mul.wide.u32 	%rd979, %r1, 4;
	add.s64 	%rd1774, %rd978, %rd979;
	cvta.to.global.u64 	%rd980, %rd230;
	add.s64 	%rd1776, %rd980, %rd979;
	mov.b32 	%r6348, 6;
	mov.u32 	%r3337, %tid.x;
	cvt.u64.u32 	%rd118, %r3337;
	shl.b32 	%r3338, %r3337, 5;
	and.b32  	%r3339, %r3338, 31744;
	mov.u32 	%r3340, _ZZN3cub18CUB_300001_SM_10006detail14segmented_sort33DeviceSegmentedSortFallbackKernelILNS0_9SortOrderE0ENS2_10policy_hubIjNS0_8NullTypeEE9Policy860EjS6_PjS9_lEEvPKT1_PSA_NS1_20device_double_bufferISA_EEPKT2_PSG_NSE_ISG_EET3_T4_E12temp_storage;
	add.s32 	%r3341, %r3340, %r3339;
	shl.b32 	%r3342, %r1759, 2;
	add.s32 	%r784, %r3341, %r3342;
	shl.b32 	%r3344, %r3337, 2;
	add.s32 	%r786, %r3340, %r3344;
	mov.u64 	%rd1775, %rd1774;
	mov.u64 	%rd1777, %rd1776;
$L__BB14_420:
	.pragma "nounroll";
	mov.u64 	%rd116, %rd1777;
	mov.u64 	%rd115, %rd1776;
	mov.u64 	%rd1777, %rd1775;
	mov.u64 	%rd1776, %rd1774;
	setp.lt.u64 	%p176, %rd3, 64768;
	sub.s32 	%r3343, 32, %r6348;
	min.u32 	%r785, %r3343, 6;
	bar.sync 	0;
	mov.b32 	%r3345, 0;
	st.shared.u32 	[%r786], %r3345;
	st.shared.u32 	[%r786+1024], %r3345;
	st.shared.u32 	[%r786+2048], %r3345;
	st.shared.u32 	[%r786+3072], %r3345;
	st.shared.u32 	[%r786+4096], %r3345;
	st.shared.u32 	[%r786+5120], %r3345;
	st.shared.u32 	[%r786+6144], %r3345;
	st.shared.u32 	[%r786+7168], %r3345;
	st.shared.u32 	[%r786+8192], %r3345;
	st.shared.u32 	[%r786+9216], %r3345;
	st.shared.u32 	[%r786+10240], %r3345;
	st.shared.u32 	[%r786+11264], %r3345;
	st.shared.u32 	[%r786+12288], %r3345;
	st.shared.u32 	[%r786+13312], %r3345;
	st.shared.u32 	[%r786+14336], %r3345;
	st.shared.u32 	[%r786+15360], %r3345;
	mov.b64 	%rd1778, 0;
	mov.u64 	%rd1779, %rd1778;
	mov.u64 	%rd1780, %rd1778;
	mov.u64 	%rd1781, %rd1778;
	mov.u64 	%rd1782, %rd1778;
	mov.u64 	%rd1783, %rd1778;
	mov.u64 	%rd1784, %rd1778;
	mov.u64 	%rd1785, %rd1778;
	mov.u64 	%rd1795, %rd1778;
	@%p176 bra 	$L__BB14_429;
	mov.b64 	%rd1778, 0;
$L__BB14_422:
	add.s64 	%rd983, %rd118, %rd1795;
	shl.b64 	%rd984, %rd983, 2;
	add.s64 	%rd985, %rd1777, %rd984;
	add.s64 	%rd1796, %rd985, 11264;
	add.s64 	%rd1795, %rd1795, 64768;
	mov.b32 	%r6354, 0;
$L__BB14_423:
	ld.global.u32 	%r3348, [%rd1796+-11264];
	ld.global.u32 	%r3354, [%rd1796+-10240];
	ld.global.u32 	%r3357, [%rd1796+-9216];
	ld.global.u32 	%r3360, [%rd1796+-8192];
	ld.global.u32 	%r3363, [%rd1796+-7168];
	ld.global.u32 	%r3366, [%rd1796+-6144];
	ld.global.u32 	%r3369, [%rd1796+-5120];
	ld.global.u32 	%r3372, [%rd1796+-4096];
	ld.global.u32 	%r3375, [%rd1796+-3072];
	ld.global.u32 	%r3378, [%rd1796+-2048];
	ld.global.u32 	%r3381, [%rd1796+-1024];
	ld.global.u32 	%r3384, [%rd1796];
	ld.global.u32 	%r3387, [%rd1796+1024];
	ld.global.u32 	%r3390, [%rd1796+2048];
	ld.global.u32 	%r3393, [%rd1796+3072];
	ld.global.u32 	%r3396, [%rd1796+4096];
	ld.global.u32 	%r3399, [%rd1796+5120];
	ld.global.u32 	%r3402, [%rd1796+6144];
	ld.global.u32 	%r3405, [%rd1796+7168];
	ld.global.u32 	%r3408, [%rd1796+8192];
	ld.global.u32 	%r3411, [%rd1796+9216];
	ld.global.u32 	%r3414, [%rd1796+10240];
	ld.global.u32 	%r3417, [%rd1796+11264];
	bar.sync 	0;
	// begin inline asm
	shr.b32 %r3347, %r3348, %r6348;
	// end inline asm
	mov.b32 	%r3351, 0;
	// begin inline asm
	bmsk.clamp.b32 %r3350, %r3351, %r785;
	// end inline asm
	and.b32  	%r3419, %r3350, %r3347;
	and.b32  	%r3420, %r3419, 3;
	shl.b32 	%r3421, %r3419, 8;
	and.b32  	%r3422, %r3421, -1024;
	add.s32 	%r3423, %r786, %r3422;
	add.s32 	%r3424, %r3423, %r3420;
	ld.shared.u8 	%rs264, [%r3424];
	add.s16 	%rs265, %rs264, 1;
	st.shared.u8 	[%r3424], %rs265;
	// begin inline asm
	shr.b32 %r3353, %r3354, %r6348;
	// end inline asm
	and.b32  	%r3425, %r3350, %r3353;
	and.b32  	%r3426, %r3425, 3;
	shl.b32 	%r3427, %r3425, 8;
	and.b32  	%r3428, %r3427, -1024;
	add.s32 	%r3429, %r786, %r3428;
	add.s32 	%r3430, %r3429, %r3426;
	ld.shared.u8 	%rs266, [%r3430];
	add.s16 	%rs267, %rs266, 1;
	st.shared.u8 	[%r3430], %rs267;
	// begin inline asm
	shr.b32 %r3356, %r3357, %r6348;
	// end inline asm
	and.b32  	%r3431, %r3350, %r3356;
	and.b32  	%r3432, %r3431, 3;
	shl.b32 	%r3433, %r3431, 8;
	and.b32  	%r3434, %r3433, -1024;
	add.s32 	%r3435, %r786, %r3434;
	add.s32 	%r3436, %r3435, %r3432;
	ld.shared.u8 	%rs268, [%r3436];
	add.s16 	%rs269, %rs268, 1;
	st.shared.u8 	[%r3436], %rs269;
	// begin inline asm
	shr.b32 %r3359, %r3360, %r6348;
	// end inline asm
	and.b32  	%r3437, %r3350, %r3359;
	and.b32  	%r3438, %r3437, 3;
	shl.b32 	%r3439, %r3437, 8;
	and.b32  	%r3440, %r3439, -1024;
	add.s32 	%r3441, %r786, %r3440;
	add.s32 	%r3442, %r3441, %r3438;
	ld.shared.u8 	%rs270, [%r3442];
	add.s16 	%rs271, %rs270, 1;
	st.shared.u8 	[%r3442], %rs271;
	// begin inline asm
	shr.b32 %r3362, %r3363, %r6348;
	// end inline asm
	and.b32  	%r3443, %r3350, %r3362;
	and.b32  	%r3444, %r3443, 3;
	shl.b32 	%r3445, %r3443, 8;
	and.b32  	%r3446, %r3445, -1024;
	add.s32 	%r3447, %r786, %r3446;
	add.s32 	%r3448, %r3447, %r3444;
	ld.shared.u8 	%rs272, [%r3448];
	add.s16 	%rs273, %rs272, 1;
	st.shared.u8 	[%r3448], %rs273;
	// begin inline asm
	shr.b32 %r3365, %r3366, %r6348;
	// end inline asm
	and.b32  	%r3449, %r3350, %r3365;
	and.b32  	%r3450, %r3449, 3;
	shl.b32 	%r3451, %r3449, 8;
	and.b32  	%r3452, %r3451, -1024;
	add.s32 	%r3453, %r786, %r3452;
	add.s32 	%r3454, %r3453, %r3450;
	ld.shared.u8 	%rs274, [%r3454];
	add.s16 	%rs275, %rs274, 1;
	st.shared.u8 	[%r3454], %rs275;
	// begin inline asm
	shr.b32 %r3368, %r3369, %r6348;
	// end inline asm
	and.b32  	%r3455, %r3350, %r3368;
	and.b32  	%r3456, %r3455, 3;
	shl.b32 	%r3457, %r3455, 8;
	and.b32  	%r3458, %r3457, -1024;
	add.s32 	%r3459, %r786, %r3458;
	add.s32 	%r3460, %r3459, %r3456;
	ld.shared.u8 	%rs276, [%r3460];
	add.s16 	%rs277, %rs276, 1;
	st.shared.u8 	[%r3460], %rs277;
	// begin inline asm
	shr.b32 %r3371, %r3372, %r6348;
	// end inline asm
	and.b32  	%r3461, %r3350, %r3371;
	and.b32  	%r3462, %r3461, 3;
	shl.b32 	%r3463, %r3461, 8;
	and.b32  	%r3464, %r3463, -1024;
	add.s32 	%r3465, %r786, %r3464;
	add.s32 	%r3466, %r3465, %r3462;
	ld.shared.u8 	%rs278, [%r3466];
	add.s16 	%rs279, %rs278, 1;
	st.shared.u8 	[%r3466], %rs279;
	// begin inline asm
	shr.b32 %r3374, %r3375, %r6348;
	// end inline asm
	and.b32  	%r3467, %r3350, %r3374;
	and.b32  	%r3468, %r3467, 3;
	shl.b32 	%r3469, %r3467, 8;
	and.b32  	%r3470, %r3469, -1024;
	add.s32 	%r3471, %r786, %r3470;
	add.s32 	%r3472, %r3471, %r3468;
	ld.shared.u8 	%rs280, [%r3472];
	add.s16 	%rs281, %rs280, 1;
	st.shared.u8 	[%r3472], %rs281;
	// begin inline asm
	shr.b32 %r3377, %r3378, %r6348;
	// end inline asm
	and.b32  	%r3473, %r3350, %r3377;
	and.b32  	%r3474, %r3473, 3;
	shl.b32 	%r3475, %r3473, 8;
	and.b32  	%r3476, %r3475, -1024;
	add.s32 	%r3477, %r786, %r3476;
	add.s32 	%r3478, %r3477, %r3474;
	ld.shared.u8 	%rs282, [%r3478];
	add.s16 	%rs283, %rs282, 1;
	st.shared.u8 	[%r3478], %rs283;
	// begin inline asm
	shr.b32 %r3380, %r3381, %r6348;
	// end inline asm
	and.b32  	%r3479, %r3350, %r3380;
	and.b32  	%r3480, %r3479, 3;
	shl.b32 	%r3481, %r3479, 8;
	and.b32  	%r3482, %r3481, -1024;
	add.s32 	%r3483, %r786, %r3482;
	add.s32 	%r3484, %r3483, %r3480;
	ld.shared.u8 	%rs284, [%r3484];
	add.s16 	%rs285, %rs284, 1;
	st.shared.u8 	[%r3484], %rs285;
	// begin inline asm
	shr.b32 %r3383, %r3384, %r6348;
	// end inline asm
	and.b32  	%r3485, %r3350, %r3383;
	and.b32  	%r3486, %r3485, 3;
	shl.b32 	%r3487, %r3485, 8;
	and.b32  	%r3488, %r3487, -1024;
	add.s32 	%r3489, %r786, %r3488;
	add.s32 	%r3490, %r3489, %r3486;
	ld.shared.u8 	%rs286, [%r3490];
	add.s16 	%rs287, %rs286, 1;
	st.shared.u8 	[%r3490], %rs287;
	// begin inline asm
	shr.b32 %r3386, %r3387, %r6348;
	// end inline asm
	and.b32  	%r3491, %r3350, %r3386;
	and.b32  	%r3492, %r3491, 3;
	shl.b32 	%r3493, %r3491, 8;
	and.b32  	%r3494, %r3493, -1024;
	add.s32 	%r3495, %r786, %r3494;
	add.s32 	%r3496, %r3495, %r3492;
	ld.shared.u8 	%rs288, [%r3496];
	add.s16 	%rs289, %rs288, 1;
	st.shared.u8 	[%r3496], %rs289;
	// begin inline asm
	shr.b32 %r3389, %r3390, %r6348;
	// end inline asm
	and.b32  	%r3497, %r3350, %r3389;
	and.b32  	%r3498, %r3497, 3;
	shl.b32 	%r3499, %r3497, 8;
	and.b32  	%r3500, %r3499, -1024;
	add.s32 	%r3501, %r786, %r3500;
	add.s32 	%r3502, %r3501, %r3498;
	ld.shared.u8 	%rs290, [%r3502];
	add.s16 	%rs291, %rs290, 1;
	st.shared.u8 	[%r3502], %rs291;
	// begin inline asm
	shr.b32 %r3392, %r3393, %r6348;
	// end inline asm
	and.b32  	%r3503, %r3350, %r3392;
	and.b32  	%r3504, %r3503, 3;
	shl.b32 	%r3505, %r3503, 8;
	and.b32  	%r3506, %r3505, -1024;
	add.s32 	%r3507, %r786, %r3506;
	add.s32 	%r3508, %r3507, %r3504;
	ld.shared.u8 	%rs292, [%r3508];
	add.s16 	%rs293, %rs292, 1;
	st.shared.u8 	[%r3508], %rs293;
	// begin inline asm
	shr.b32 %r3395, %r3396, %r6348;
	// end inline asm
	and.b32  	%r3509, %r3350, %r3395;
	and.b32  	%r3510, %r3509, 3;
	shl.b32 	%r3511, %r3509, 8;
	and.b32  	%r3512, %r3511, -1024;
	add.s32 	%r3513, %r786, %r3512;
	add.s32 	%r3514, %r3513, %r3510;
	ld.shared.u8 	%rs294, [%r3514];
	add.s16 	%rs295, %rs294, 1;
	st.shared.u8 	[%r3514], %rs295;
	// begin inline asm
	shr.b32 %r3398, %r3399, %r6348;
	// end inline asm
	and.b32  	%r3515, %r3350, %r3398;
	and.b32  	%r3516, %r3515, 3;
	shl.b32 	%r3517, %r3515, 8;
	and.b32  	%r3518, %r3517, -1024;
	add.s32 	%r3519, %r786, %r3518;
	add.s32 	%r3520, %r3519, %r3516;
	ld.shared.u8 	%rs296, [%r3520];
	add.s16 	%rs297, %rs296, 1;
	st.shared.u8 	[%r3520], %rs297;
	// begin inline asm
	shr.b32 %r3401, %r3402, %r6348;
	// end inline asm
	and.b32  	%r3521, %r3350, %r3401;
	and.b32  	%r3522, %r3521, 3;
	shl.b32 	%r3523, %r3521, 8;
	and.b32  	%r3524, %r3523, -1024;
	add.s32 	%r3525, %r786, %r3524;
	add.s32 	%r3526, %r3525, %r3522;
	ld.shared.u8 	%rs298, [%r3526];
	add.s16 	%rs299, %rs298, 1;
	st.shared.u8 	[%r3526], %rs299;
	// begin inline asm
	shr.b32 %r3404, %r3405, %r6348;
	// end inline asm
	and.b32  	%r3527, %r3350, %r3404;
	and.b32  	%r3528, %r3527, 3;
	shl.b32 	%r3529, %r3527, 8;
	and.b32  	%r3530, %r3529, -1024;
	add.s32 	%r3531, %r786, %r3530;
	add.s32 	%r3532, %r3531, %r3528;
	ld.shared.u8 	%rs300, [%r3532];
	add.s16 	%rs301, %rs300, 1;
	st.shared.u8 	[%r3532], %rs301;
	// begin inline asm
	shr.b32 %r3407, %r3408, %r6348;
	// end inline asm
	and.b32  	%r3533, %r3350, %r3407;
	and.b32  	%r3534, %r3533, 3;
	shl.b32 	%r3535, %r3533, 8;
	and.b32  	%r3536, %r3535, -1024;
	add.s32 	%r3537, %r786, %r3536;
	add.s32 	%r3538, %r3537, %r3534;
	ld.shared.u8 	%rs302, [%r3538];
	add.s16 	%rs303, %rs302, 1;
	st.shared.u8 	[%r3538], %rs303;
	// begin inline asm
	shr.b32 %r3410, %r3411, %r6348;
	// end inline asm
	and.b32  	%r3539, %r3350, %r3410;
	and.b32  	%r3540, %r3539, 3;
	shl.b32 	%r3541, %r3539, 8;
	and.b32  	%r3542, %r3541, -1024;
	add.s32 	%r3543, %r786, %r3542;
	add.s32 	%r3544, %r3543, %r3540;
	ld.shared.u8 	%rs304, [%r3544];
	add.s16 	%rs305, %rs304, 1;
	st.shared.u8 	[%r3544], %rs305;
	// begin inline asm
	shr.b32 %r3413, %r3414, %r6348;
	// end inline asm
	and.b32  	%r3545, %r3350, %r3413;
	and.b32  	%r3546, %r3545, 3;
	shl.b32 	%r3547, %r3545, 8;
	and.b32  	%r3548, %r3547, -1024;
	add.s32 	%r3549, %r786, %r3548;
	add.s32 	%r3550, %r3549, %r3546;
	ld.shared.u8 	%rs306, [%r3550];
	add.s16 	%rs307, %rs306, 1;
	st.shared.u8 	[%r3550], %rs307;
	// begin inline asm
	shr.b32 %r3416, %r3417, %r6348;
	// end inline asm
	and.b32  	%r3551, %r3350, %r3416;
	and.b32  	%r3552, %r3551, 3;
	shl.b32 	%r3553, %r3551, 8;
	and.b32  	%r3554, %r3553, -1024;
	add.s32 	%r3555, %r786, %r3554;
	add.s32 	%r3556, %r3555, %r3552;
	ld.shared.u8 	%rs308, [%r3556];
	add.s16 	%rs309, %rs308, 1;
	st.shared.u8 	[%r3556], %rs309;
	add.s32 	%r6354, %r6354, 1;
	add.s64 	%rd1796, %rd1796, 23552;
	setp.ne.s32 	%p177, %r6354, 11;
	@%p177 bra 	$L__BB14_423;
	cvt.u32.u64 	%r3557, %rd118;
	setp.gt.u32 	%p178, %r3557, 511;
	bar.sync 	0;
	@%p178 bra 	$L__BB14_426;
	ld.shared.u32 	%r3558, [%r784];
	bfe.u32 	%r3559, %r3558, 0, 8;
	bfe.u32 	%r3560, %r3558, 8, 8;
	bfe.u32 	%r3561, %r3558, 16, 8;
	bfe.u32 	%r3562, %r3558, 24, 8;
	cvt.u64.u32 	%rd986, %r3559;
	and.b64  	%rd987, %rd986, 255;
	add.s64 	%rd988, %rd1778, %rd987;
	cvt.u64.u32 	%rd989, %r3560;
	and.b64  	%rd990, %rd989, 255;
	add.s64 	%rd991, %rd1779, %rd990;
	cvt.u64.u32 	%rd992, %r3561;
	and.b64  	%rd993, %rd992, 255;
	add.s64 	%rd994, %rd1780, %rd993;
	cvt.u64.u32 	%rd995, %r3562;
	and.b64  	%rd996, %rd995, 255;
	add.s64 	%rd997, %rd1781, %rd996;
	ld.shared.u32 	%r3563, [%r784+128];
	bfe.u32 	%r3564, %r3563, 0, 8;
	bfe.u32 	%r3565, %r3563, 8, 8;
	bfe.u32 	%r3566, %r3563, 16, 8;
	bfe.u32 	%r3567, %r3563, 24, 8;
	cvt.u64.u32 	%rd998, %r3564;
	and.b64  	%rd999, %rd998, 255;
	add.s64 	%rd1000, %rd988, %rd999;
	cvt.u64.u32 	%rd1001, %r3565;
	and.b64  	%rd1002, %rd1001, 255;
	add.s64 	%rd1003, %rd991, %rd1002;
	cvt.u64.u32 	%rd1004, %r3566;
	and.b64  	%rd1005, %rd1004, 255;
	add.s64 	%rd1006, %rd994, %rd1005;
	cvt.u64.u32 	%rd1007, %r3567;
	and.b64  	%rd1008, %rd1007, 255;
	add.s64 	%rd1009, %rd997, %rd1008;
	ld.shared.u32 	%r3568, [%r784+256];
	bfe.u32 	%r3569, %r3568, 0, 8;
	bfe.u32 	%r3570, %r3568, 8, 8;
	bfe.u32 	%r3571, %r3568, 16, 8;
	bfe.u32 	%r3572, %r3568, 24, 8;
	cvt.u64.u32 	%rd1010, %r3569;
	and.b64  	%rd1011, %rd1010, 255;
	add.s64 	%rd1012, %rd1000, %rd1011;
	cvt.u64.u32 	%rd1013, %r3570;
	and.b64  	%rd1014, %rd1013, 255;
	add.s64 	%rd1015, %rd1003, %rd1014;
	cvt.u64.u32 	%rd1016, %r3571;
	and.b64  	%rd1017, %rd1016, 255;
	add.s64 	%rd1018, %rd1006, %rd1017;
	cvt.u64.u32 	%rd1019, %r3572;
	and.b64  	%rd1020, %rd1019, 255;
	add.s64 	%rd1021, %rd1009, %rd1020;
	ld.shared.u32 	%r3573, [%r784+384];
	bfe.u32 	%r3574, %r3573, 0, 8;
	bfe.u32 	%r3575, %r3573, 8, 8;
	bfe.u32 	%r3576, %r3573, 16, 8;
	bfe.u32 	%r3577, %r3573, 24, 8;
	cvt.u64.u32 	%rd1022, %r3574;
	and.b64  	%rd1023, %rd1022, 255;
	add.s64 	%rd1024, %rd1012, %rd1023;
	cvt.u64.u32 	%rd1025, %r3575;
	and.b64  	%rd1026, %rd1025, 255;
	add.s64 	%rd1027, %rd1015, %rd1026;
	cvt.u64.u32 	%rd1028, %r3576;
	and.b64  	%rd1029, %rd1028, 255;
	add.s64 	%rd1030, %rd1018, %rd1029;
	cvt.u64.u32 	%rd1031, %r3577;
	and.b64  	%rd1032, %rd1031, 255;
	add.s64 	%rd1033, %rd1021, %rd1032;
	ld.shared.u32 	%r3578, [%r784+512];
	bfe.u32 	%r3579, %r3578, 0, 8;
	bfe.u32 	%r3580, %r3578, 8, 8;
	bfe.u32 	%r3581, %r3578, 16, 8;
	bfe.u32 	%r3582, %r3578, 24, 8;
	cvt.u64.u32 	%rd1034, %r3579;
	and.b64  	%rd1035, %rd1034, 255;
	add.s64 	%rd1036, %rd1024, %rd1035;
	cvt.u64.u32 	%rd1037, %r3580;
	and.b64  	%rd1038, %rd1037, 255;
	add.s64 	%rd1039, %rd1027, %rd1038;
	cvt.u64.u32 	%rd1040, %r3581;
	and.b64  	%rd1041, %rd1040, 255;
	add.s64 	%rd1042, %rd1030, %rd1041;
	cvt.u64.u32 	%rd1043, %r3582;
	and.b64  	%rd1044, %rd1043, 255;
	add.s64 	%rd1045, %rd1033, %rd1044;
	ld.shared.u32 	%r3583, [%r784+640];
	bfe.u32 	%r3584, %r3583, 0, 8;
	bfe.u32 	%r3585, %r3583, 8, 8;
	bfe.u32 	%r3586, %r3583, 16, 8;
	bfe.u32 	%r3587, %r3583, 24, 8;
	cvt.u64.u32 	%rd1046, %r3584;
	and.b64  	%rd1047, %rd1046, 255;
	add.s64 	%rd1048, %rd1036, %rd1047;
	cvt.u64.u32 	%rd1049, %r3585;
	and.b64  	%rd1050, %rd1049, 255;
	add.s64 	%rd1051, %rd1039, %rd1050;
	cvt.u64.u32 	%rd1052, %r3586;
	and.b64  	%rd1053, %rd1052, 255;
	add.s64 	%rd1054, %rd1042, %rd1053;
	cvt.u64.u32 	%rd1055, %r3587;
	and.b64  	%rd1056, %rd1055, 255;
	add.s64 	%rd1057, %rd1045, %rd1056;
	ld.shared.u32 	%r3588, [%r784+768];
	bfe.u32 	%r3589, %r3588, 0, 8;
	bfe.u32 	%r3590, %r3588, 8, 8;
	bfe.u32 	%r3591, %r3588, 16, 8;
	bfe.u32 	%r3592, %r3588, 24, 8;
	cvt.u64.u32 	%rd1058, %r3589;
	and.b64  	%rd1059, %rd1058, 255;
	add.s64 	%rd1060, %rd1048, %rd1059;
	cvt.u64.u32 	%rd1061, %r3590;
	and.b64  	%rd1062, %rd1061, 255;
	add.s64 	%rd1063, %rd1051, %rd1062;
	cvt.u64.u32 	%rd1064, %r3591;
	and.b64  	%rd1065, %rd1064, 255;
	add.s64 	%rd1066, %rd1054, %rd1065;
	cvt.u64.u32 	%rd1067, %r3592;
	and.b64  	%rd1068, %rd1067, 255;
	add.s64 	%rd1069, %rd1057, %rd1068;
	ld.shared.u32 	%r3593, [%r784+896];
	bfe.u32 	%r3594, %r3593, 0, 8;
	bfe.u32 	%r3595, %r3593, 8, 8;
	bfe.u32 	%r3596, %r3593, 16, 8;
	bfe.u32 	%r3597, %r3593, 24, 8;
	cvt.u64.u32 	%rd1070, %r3594;
	and.b64  	%rd1071, %rd1070, 255;
	add.s64 	%rd1778, %rd1060, %rd1071;
	cvt.u64.u32 	%rd1072, %r3595;
	and.b64  	%rd1073, %rd1072, 255;
	add.s64 	%rd1779, %rd1063, %rd1073;
	cvt.u64.u32 	%rd1074, %r3596;
	and.b64  	%rd1075, %rd1074, 255;
	add.s64 	%rd1780, %rd1066, %rd1075;
	cvt.u64.u32 	%rd1076, %r3597;
	and.b64  	%rd1077, %rd1076, 255;
	add.s64 	%rd1781, %rd1069, %rd1077;
$L__BB14_426:
	setp.gt.u32 	%p179, %r3557, 255;
	@%p179 bra 	$L__BB14_428;
	ld.shared.u32 	%r3599, [%r784+8192];
	bfe.u32 	%r3600, %r3599, 0, 8;
	bfe.u32 	%r3601, %r3599, 8, 8;
	bfe.u32 	%r3602, %r3599, 16, 8;
	bfe.u32 	%r3603, %r3599, 24, 8;
	cvt.u64.u32 	%rd1078, %r3600;
	and.b64  	%rd1079, %rd1078, 255;
	add.s64 	%rd1080, %rd1782, %rd1079;
	cvt.u64.u32 	%rd1081, %r3601;
	and.b64  	%rd1082, %rd1081, 255;
	add.s64 	%rd1083, %rd1783, %rd1082;
	cvt.u64.u32 	%rd1084, %r3602;
	and.b64  	%rd1085, %rd1084, 255;
	add.s64 	%rd1086, %rd1784, %rd1085;
	cvt.u64.u32 	%rd1087, %r3603;
	and.b64  	%rd1088, %rd1087, 255;
	add.s64 	%rd1089, %rd1785, %rd1088;
	ld.shared.u32 	%r3604, [%r784+8320];
	bfe.u32 	%r3605, %r3604, 0, 8;
	bfe.u32 	%r3606, %r3604, 8, 8;
	bfe.u32 	%r3607, %r3604, 16, 8;
	bfe.u32 	%r3608, %r3604, 24, 8;
	cvt.u64.u32 	%rd1090, %r3605;
	and.b64  	%rd1091, %rd1090, 255;
	add.s64 	%rd1092, %rd1080, %rd1091;
	cvt.u64.u32 	%rd1093, %r3606;
	and.b64  	%rd1094, %rd1093, 255;
	add.s64 	%rd1095, %rd1083, %rd1094;
	cvt.u64.u32 	%rd1096, %r3607;
	and.b64  	%rd1097, %rd1096, 255;
	add.s64 	%rd1098, %rd1086, %rd1097;
	cvt.u64.u32 	%rd1099, %r3608;
	and.b64  	%rd1100, %rd1099, 255;
	add.s64 	%rd1101, %rd1089, %rd1100;
	ld.shared.u32 	%r3609, [%r784+8448];
	bfe.u32 	%r3610, %r3609, 0, 8;
	bfe.u32 	%r3611, %r3609, 8, 8;
	bfe.u32 	%r3612, %r3609, 16, 8;
	bfe.u32 	%r3613, %r3609, 24, 8;
	cvt.u64.u32 	%rd1102, %r3610;
	and.b64  	%rd1103, %rd1102, 255;
	add.s64 	%rd1104, %rd1092, %rd1103;
	cvt.u64.u32 	%rd1105, %r3611;
	and.b64  	%rd1106, %rd1105, 255;
	add.s64 	%rd1107, %rd1095, %rd1106;
	cvt.u64.u32 	%rd1108, %r3612;
	and.b64  	%rd1109, %rd1108, 255;
	add.s64 	%rd1110, %rd1098, %rd1109;
	cvt.u64.u32 	%rd1111, %r3613;
	and.b64  	%rd1112, %rd1111, 255;
	add.s64 	%rd1113, %rd1101, %rd1112;
	ld.shared.u32 	%r3614, [%r784+8576];
	bfe.u32 	%r3615, %r3614, 0, 8;
	bfe.u32 	%r3616, %r3614, 8, 8;
	bfe.u32 	%r3617, %r3614, 16, 8;
	bfe.u32 	%r3618, %r3614, 24, 8;
	cvt.u64.u32 	%rd1114, %r3615;
	and.b64  	%rd1115, %rd1114, 255;
	add.s64 	%rd1116, %rd1104, %rd1115;
	cvt.u64.u32 	%rd1117, %r3616;
	and.b64  	%rd1118, %rd1117, 255;
	add.s64 	%rd1119, %rd1107, %rd1118;
	cvt.u64.u32 	%rd1120, %r3617;
	and.b64  	%rd1121, %rd1120, 255;
	add.s64 	%rd1122, %rd1110, %rd1121;
	cvt.u64.u32 	%rd1123, %r3618;
	and.b64  	%rd1124, %rd1123, 255;
	add.s64 	%rd1125, %rd1113, %rd1124;
	ld.shared.u32 	%r3619, [%r784+8704];
	bfe.u32 	%r3620, %r3619, 0, 8;
	bfe.u32 	%r3621, %r3619, 8, 8;
	bfe.u32 	%r3622, %r3619, 16, 8;
	bfe.u32 	%r3623, %r3619, 24, 8;
	cvt.u64.u32 	%rd1126, %r3620;
	and.b64  	%rd1127, %rd1126, 255;
	add.s64 	%rd1128, %rd1116, %rd1127;
	cvt.u64.u32 	%rd1129, %r3621;
	and.b64  	%rd1130, %rd1129, 255;
	add.s64 	%rd1131, %rd1119, %rd1130;
	cvt.u64.u32 	%rd1132, %r3622;
	and.b64  	%rd1133, %rd1132, 255;
	add.s64 	%rd1134, %rd1122, %rd1133;
	cvt.u64.u32 	%rd1135, %r3623;
	and.b64  	%rd1136, %rd1135, 255;
	add.s64 	%rd1137, %rd1125, %rd1136;
	ld.shared.u32 	%r3624, [%r784+8832];
	bfe.u32 	%r3625, %r3624, 0, 8;
	bfe.u32 	%r3626, %r3624, 8, 8;
	bfe.u32 	%r3627, %r3624, 16, 8;
	bfe.u32 	%r3628, %r3624, 24, 8;
	cvt.u64.u32 	%rd1138, %r3625;
	and.b64  	%rd1139, %rd1138, 255;
	add.s64 	%rd1140, %rd1128, %rd1139;
	cvt.u64.u32 	%rd1141, %r3626;
	and.b64  	%rd1142, %rd1141, 255;
	add.s64 	%rd1143, %rd1131, %rd1142;
	cvt.u64.u32 	%rd1144, %r3627;
	and.b64  	%rd1145, %rd1144, 255;
	add.s64 	%rd1146, %rd1134, %rd1145;
	cvt.u64.u32 	%rd1147, %r3628;
	and.b64  	%rd1148, %rd1147, 255;
	add.s64 	%rd1149, %rd1137, %rd1148;
	ld.shared.u32 	%r3629, [%r784+8960];
	bfe.u32 	%r3630, %r3629, 0, 8;
	bfe.u32 	%r3631, %r3629, 8, 8;
	bfe.u32 	%r3632, %r3629, 16, 8;
	bfe.u32 	%r3633, %r3629, 24, 8;
	cvt.u64.u32 	%rd1150, %r3630;
	and.b64  	%rd1151, %rd1150, 255;
	add.s64 	%rd1152, %rd1140, %rd1151;
	cvt.u64.u32 	%rd1153, %r3631;
	and.b64  	%rd1154, %rd1153, 255;
	add.s64 	%rd1155, %rd1143, %rd1154;
	cvt.u64.u32 	%rd1156, %r3632;
	and.b64  	%rd1157, %rd1156, 255;
	add.s64 	%rd1158, %rd1146, %rd1157;
	cvt.u64.u32 	%rd1159, %r3633;
	and.b64  	%rd1160, %rd1159, 255;
	add.s64 	%rd1161, %rd1149, %rd1160;
	ld.shared.u32 	%r3634, [%r784+9088];
	bfe.u32 	%r3635, %r3634, 0, 8;
	bfe.u32 	%r3636, %r3634, 8, 8;
	bfe.u32 	%r3637, %r3634, 16, 8;
	bfe.u32 	%r3638, %r3634, 24, 8;
	cvt.u64.u32 	%rd1162, %r3635;
	and.b64  	%rd1163, %rd1162, 255;
	add.s64 	%rd1782, %rd1152, %rd1163;
	cvt.u64.u32 	%rd1164, %r3636;
	and.b64  	%rd1165, %rd1164, 255;
	add.s64 	%rd1783, %rd1155, %rd1165;
	cvt.u64.u32 	%rd1166, %r3637;
	and.b64  	%rd1167, %rd1166, 255;
	add.s64 	%rd1784, %rd1158, %rd1167;
	cvt.u64.u32 	%rd1168, %r3638;
	and.b64  	%rd1169, %rd1168, 255;
	add.s64 	%rd1785, %rd1161, %rd1169;
$L__BB14_428:
	bar.sync 	0;
	mov.b32 	%r3639, 0;
	st.shared.u32 	[%r786], %r3639;
	st.shared.u32 	[%r786+1024], %r3639;
	st.shared.u32 	[%r786+2048], %r3639;
	st.shared.u32 	[%r786+3072], %r3639;
	st.shared.u32 	[%r786+4096], %r3639;
	st.shared.u32 	[%r786+5120], %r3639;
	st.shared.u32 	[%r786+6144], %r3639;
	st.shared.u32 	[%r786+7168], %r3639;
	st.shared.u32 	[%r786+8192], %r3639;
	st.shared.u32 	[%r786+9216], %r3639;
	st.shared.u32 	[%r786+10240], %r3639;
	st.shared.u32 	[%r786+11264], %r3639;
	st.shared.u32 	[%r786+12288], %r3639;
	st.shared.u32 	[%r786+13312], %r3639;
	st.shared.u32 	[%r786+14336], %r3639;
	st.shared.u32 	[%r786+15360], %r3639;
	add.s64 	%rd1170, %rd3, -64767;
	setp.lt.s64 	%p180, %rd1795, %rd1170;
	@%p180 bra 	$L__BB14_422;
$L__BB14_429:
	sub.s64 	%rd1806, %rd3, %rd1795;
	setp.lt.s64 	%p181, %rd1806, 5888;
	@%p181 bra 	$L__BB14_430;
	bra.uni 	$L__BB14_663;
$L__BB14_430:
	setp.le.s64 	%p183, %rd1806, %rd118;
	@%p183 bra 	$L__BB14_433;
	mov.b32 	%r3851, 0;
	// begin inline asm
	bmsk.clamp.b32 %r3850, %r3851, %r785;
	// end inline asm
	mov.u64 	%rd1807, %rd118;
$L__BB14_432:
	add.s64 	%rd1174, %rd1807, %rd1795;
	shl.b64 	%rd1175, %rd1174, 2;
	add.s64 	%rd1176, %rd1777, %rd1175;
	ld.global.u32 	%r3854, [%rd1176];
	// begin inline asm
	shr.b32 %r3853, %r3854, %r6348;
	// end inline asm
	and.b32  	%r3856, %r3850, %r3853;
	and.b32  	%r3857, %r3856, 3;
	shl.b32 	%r3858, %r3856, 8;
	and.b32  	%r3859, %r3858, -1024;
	add.s32 	%r3860, %r786, %r3859;
	add.s32 	%r3861, %r3860, %r3857;
	ld.shared.u8 	%rs356, [%r3861];
	add.s16 	%rs357, %rs356, 1;
	st.shared.u8 	[%r3861], %rs357;
	add.s64 	%rd1807, %rd1807, 256;
	setp.lt.s64 	%p184, %rd1807, %rd1806;
	@%p184 bra 	$L__BB14_432;
$L__BB14_433:
	cvt.u32.u64 	%r3862, %rd118;
	setp.gt.u32 	%p185, %r3862, 511;
	bar.sync 	0;
	@%p185 bra 	$L__BB14_435;
	ld.shared.u32 	%r3863, [%r784];
	bfe.u32 	%r3864, %r3863, 0, 8;
	bfe.u32 	%r3865, %r3863, 8, 8;
	bfe.u32 	%r3866, %r3863, 16, 8;
	bfe.u32 	%r3867, %r3863, 24, 8;
	cvt.u64.u32 	%rd1177, %r3864;
	and.b64  	%rd1178, %rd1177, 255;
	add.s64 	%rd1179, %rd1778, %rd1178;
	cvt.u64.u32 	%rd1180, %r3865;
	and.b64  	%rd1181, %rd1180, 255;
	add.s64 	%rd1182, %rd1779, %rd1181;
	cvt.u64.u32 	%rd1183, %r3866;
	and.b64  	%rd1184, %rd1183, 255;
	add.s64 	%rd1185, %rd1780, %rd1184;
	cvt.u64.u32 	%rd1186, %r3867;
	and.b64  	%rd1187, %rd1186, 255;
	add.s64 	%rd1188, %rd1781, %rd1187;
	ld.shared.u32 	%r3868, [%r784+128];
	bfe.u32 	%r3869, %r3868, 0, 8;
	bfe.u32 	%r3870, %r3868, 8, 8;
	bfe.u32 	%r3871, %r3868, 16, 8;
	bfe.u32 	%r3872, %r3868, 24, 8;
	cvt.u64.u32 	%rd1189, %r3869;
	and.b64  	%rd1190, %rd1189, 255;
	add.s64 	%rd1191, %rd1179, %rd1190;
	cvt.u64.u32 	%rd1192, %r3870;
	and.b64  	%rd1193, %rd1192, 255;
	add.s64 	%rd1194, %rd1182, %rd1193;
	cvt.u64.u32 	%rd1195, %r3871;
	and.b64  	%rd1196, %rd1195, 255;
	add.s64 	%rd1197, %rd1185, %rd1196;
	cvt.u64.u32 	%rd1198, %r3872;
	and.b64  	%rd1199, %rd1198, 255;
	add.s64 	%rd1200, %rd1188, %rd1199;
	ld.shared.u32 	%r3873, [%r784+256];
	bfe.u32 	%r3874, %r3873, 0, 8;
	bfe.u32 	%r3875, %r3873, 8, 8;
	bfe.u32 	%r3876, %r3873, 16, 8;
	bfe.u32 	%r3877, %r3873, 24, 8;
	cvt.u64.u32 	%rd1201, %r3874;
	and.b64  	%rd1202, %rd1201, 255;
	add.s64 	%rd1203, %rd1191, %rd1202;
	cvt.u64.u32 	%rd1204, %r3875;
	and.b64  	%rd1205, %rd1204, 255;
	add.s64 	%rd1206, %rd1194, %rd1205;
	cvt.u64.u32 	%rd1207, %r3876;
	and.b64  	%rd1208, %rd1207, 255;
	add.s64 	%rd1209, %rd1197, %rd1208;
	cvt.u64.u32 	%rd1210, %r3877;
	and.b64  	%rd1211, %rd1210, 255;
	add.s64 	%rd1212, %rd1200, %rd1211;
	ld.shared.u32 	%r3878, [%r784+384];
	bfe.u32 	%r3879, %r3878, 0, 8;
	bfe.u32 	%r3880, %r3878, 8, 8;
	bfe.u32 	%r3881, %r3878, 16, 8;
	bfe.u32 	%r3882, %r3878, 24, 8;
	cvt.u64.u32 	%rd1213, %r3879;
	and.b64  	%rd1214, %rd1213, 255;
	add.s64 	%rd1215, %rd1203, %rd1214;
	cvt.u64.u32 	%rd1216, %r3880;
	and.b64  	%rd1217, %rd1216, 255;
	add.s64 	%rd1218, %rd1206, %rd1217;
	cvt.u64.u32 	%rd1219, %r3881;
	and.b64  	%rd1220, %rd1219, 255;
	add.s64 	%rd1221, %rd1209, %rd1220;
	cvt.u64.u32 	%rd1222, %r3882;
	and.b64  	%rd1223, %rd1222, 255;
	add.s64 	%rd1224, %rd1212, %rd1223;
	ld.shared.u32 	%r3883, [%r784+512];
	bfe.u32 	%r3884, %r3883, 0, 8;
	bfe.u32 	%r3885, %r3883, 8, 8;
	bfe.u32 	%r3886, %r3883, 16, 8;
	bfe.u32 	%r3887, %r3883, 24, 8;
	cvt.u64.u32 	%rd1225, %r3884;
	and.b64  	%rd1226, %rd1225, 255;
	add.s64 	%rd1227, %rd1215, %rd1226;
	cvt.u64.u32 	%rd1228, %r3885;
	and.b64  	%rd1229, %rd1228, 255;
	add.s64 	%rd1230, %rd1218, %rd1229;
	cvt.u64.u32 	%rd1231, %r3886;
	and.b64  	%rd1232, %rd1231, 255;
	add.s64 	%rd1233, %rd1221, %rd1232;
	cvt.u64.u32 	%rd1234, %r3887;
	and.b64  	%rd1235, %rd1234, 255;
	add.s64 	%rd1236, %rd1224, %rd1235;
	ld.shared.u32 	%r3888, [%r784+640];
	bfe.u32 	%r3889, %r3888, 0, 8;
	bfe.u32 	%r3890, %r3888, 8, 8;
	bfe.u32 	%r3891, %r3888, 16, 8;
	bfe.u32 	%r3892, %r3888, 24, 8;
	cvt.u64.u32 	%rd1237, %r3889;
	and.b64  	%rd1238, %rd1237, 255;
	add.s64 	%rd1239, %rd1227, %rd1238;
	cvt.u64.u32 	%rd1240, %r3890;
	and.b64  	%rd1241, %rd1240, 255;
	add.s64 	%rd1242, %rd1230, %rd1241;
	cvt.u64.u32 	%rd1243, %r3891;
	and.b64  	%rd1244, %rd1243, 255;
	add.s64 	%rd1245, %rd1233, %rd1244;
	cvt.u64.u32 	%rd1246, %r3892;
	and.b64  	%rd1247, %rd1246, 255;
	add.s64 	%rd1248, %rd1236, %rd1247;
	ld.shared.u32 	%r3893, [%r784+768];
	bfe.u32 	%r3894, %r3893, 0, 8;
	bfe.u32 	%r3895, %r3893, 8, 8;
	bfe.u32 	%r3896, %r3893, 16, 8;
	bfe.u32 	%r3897, %r3893, 24, 8;
	cvt.u64.u32 	%rd1249, %r3894;
	and.b64  	%rd1250, %rd1249, 255;
	add.s64 	%rd1251, %rd1239, %rd1250;
	cvt.u64.u32 	%rd1252, %r3895;
	and.b64  	%rd1253, %rd1252, 255;
	add.s64 	%rd1254, %rd1242, %rd1253;
	cvt.u64.u32 	%rd1255, %r3896;
	and.b64  	%rd1256, %rd1255, 255;
	add.s64 	%rd1257, %rd1245, %rd1256;
	cvt.u64.u32 	%rd1258, %r3897;
	and.b64  	%rd1259, %rd1258, 255;
	add.s64 	%rd1260, %rd1248, %rd1259;
	ld.shared.u32 	%r3898, [%r784+896];
	bfe.u32 	%r3899, %r3898, 0, 8;
	bfe.u32 	%r3900, %r3898, 8, 8;
	bfe.u32 	%r3901, %r3898, 16, 8;
	bfe.u32 	%r3902, %r3898, 24, 8;
	cvt.u64.u32 	%rd1261, %r3899;
	and.b64  	%rd1262, %rd1261, 255;
	add.s64 	%rd1778, %rd1251, %rd1262;
	cvt.u64.u32 	%rd1263, %r3900;
	and.b64  	%rd1264, %rd1263, 255;
	add.s64 	%rd1779, %rd1254, %rd1264;
	cvt.u64.u32 	%rd1265, %r3901;
	and.b64  	%rd1266, %rd1265, 255;
	add.s64 	%rd1780, %rd1257, %rd1266;
	cvt.u64.u32 	%rd1267, %r3902;
	and.b64  	%rd1268, %rd1267, 255;
	add.s64 	%rd1781, %rd1260, %rd1268;
$L__BB14_435:
	setp.gt.u32 	%p186, %r3862, 255;
	@%p186 bra 	$L__BB14_437;
	ld.shared.u32 	%r3904, [%r784+8192];
	bfe.u32 	%r3905, %r3904, 0, 8;
	bfe.u32 	%r3906, %r3904, 8, 8;
	bfe.u32 	%r3907, %r3904, 16, 8;
	bfe.u32 	%r3908, %r3904, 24, 8;
	cvt.u64.u32 	%rd1269, %r3905;
	and.b64  	%rd1270, %rd1269, 255;
	add.s64 	%rd1271, %rd1782, %rd1270;
	cvt.u64.u32 	%rd1272, %r3906;
	and.b64  	%rd1273, %rd1272, 255;
	add.s64 	%rd1274, %rd1783, %rd1273;
	cvt.u64.u32 	%rd1275, %r3907;
	and.b64  	%rd1276, %rd1275, 255;
	add.s64 	%rd1277, %rd1784, %rd1276;
	cvt.u64.u32 	%rd1278, %r3908;
	and.b64  	%rd1279, %rd1278, 255;
	add.s64 	%rd1280, %rd1785, %rd1279;
	ld.shared.u32 	%r3909, [%r784+8320];
	bfe.u32 	%r3910, %r3909, 0, 8;
	bfe.u32 	%r3911, %r3909, 8, 8;
	bfe.u32 	%r3912, %r3909, 16, 8;
	bfe.u32 	%r3913, %r3909, 24, 8;
	cvt.u64.u32 	%rd1281, %r3910;
	and.b64  	%rd1282, %rd1281, 255;
	add.s64 	%rd1283, %rd1271, %rd1282;
	cvt.u64.u32 	%rd1284, %r3911;
	and.b64  	%rd1285, %rd1284, 255;
	add.s64 	%rd1286, %rd1274, %rd1285;
	cvt.u64.u32 	%rd1287, %r3912;
	and.b64  	%rd1288, %rd1287, 255;
	add.s64 	%rd1289, %rd1277, %rd1288;
	cvt.u64.u32 	%rd1290, %r3913;
	and.b64  	%rd1291, %rd1290, 255;
	add.s64 	%rd1292, %rd1280, %rd1291;
	ld.shared.u32 	%r3914, [%r784+8448];
	bfe.u32 	%r3915, %r3914, 0, 8;
	bfe.u32 	%r3916, %r3914, 8, 8;
	bfe.u32 	%r3917, %r3914, 16, 8;
	bfe.u32 	%r3918, %r3914, 24, 8;
	cvt.u64.u32 	%rd1293, %r3915;
	and.b64  	%rd1294, %rd1293, 255;
	add.s64 	%rd1295, %rd1283, %rd1294;
	cvt.u64.u32 	%rd1296, %r3916;
	and.b64  	%rd1297, %rd1296, 255;
	add.s64 	%rd1298, %rd1286, %rd1297;
	cvt.u64.u32 	%rd1299, %r3917;
	and.b64  	%rd1300, %rd1299, 255;
	add.s64 	%rd1301, %rd1289, %rd1300;
	cvt.u64.u32 	%rd1302, %r3918;
	and.b64  	%rd1303, %rd1302, 255;
	add.s64 	%rd1304, %rd1292, %rd1303;
	ld.shared.u32 	%r3919, [%r784+8576];
	bfe.u32 	%r3920, %r3919, 0, 8;
	bfe.u32 	%r3921, %r3919, 8, 8;
	bfe.u32 	%r3922, %r3919, 16, 8;
	bfe.u32 	%r3923, %r3919, 24, 8;
	cvt.u64.u32 	%rd1305, %r3920;
	and.b64  	%rd1306, %rd1305, 255;
	add.s64 	%rd1307, %rd1295, %rd1306;
	cvt.u64.u32 	%rd1308, %r3921;
	and.b64  	%rd1309, %rd1308, 255;
	add.s64 	%rd1310, %rd1298, %rd1309;
	cvt.u64.u32 	%rd1311, %r3922;
	and.b64  	%rd1312, %rd1311, 255;
	add.s64 	%rd1313, %rd1301, %rd1312;
	cvt.u64.u32 	%rd1314, %r3923;
	and.b64  	%rd1315, %rd1314, 255;
	add.s64 	%rd1316, %rd1304, %rd1315;
	ld.shared.u32 	%r3924, [%r784+8704];
	bfe.u32 	%r3925, %r3924, 0, 8;
	bfe.u32 	%r3926, %r3924, 8, 8;
	bfe.u32 	%r3927, %r3924, 16, 8;
	bfe.u32 	%r3928, %r3924, 24, 8;
	cvt.u64.u32 	%rd1317, %r3925;
	and.b64  	%rd1318, %rd1317, 255;
	add.s64 	%rd1319, %rd1307, %rd1318;
	cvt.u64.u32 	%rd1320, %r3926;
	and.b64  	%rd1321, %rd1320, 255;
	add.s64 	%rd1322, %rd1310, %rd1321;
	cvt.u64.u32 	%rd1323, %r3927;
	and.b64  	%rd1324, %rd1323, 255;
	add.s64 	%rd1325, %rd1313, %rd1324;
	cvt.u64.u32 	%rd1326, %r3928;
	and.b64  	%rd1327, %rd1326, 255;
	add.s64 	%rd1328, %rd1316, %rd1327;
	ld.shared.u32 	%r3929, [%r784+8832];
	bfe.u32 	%r3930, %r3929, 0, 8;
	bfe.u32 	%r3931, %r3929, 8, 8;
	bfe.u32 	%r3932, %r3929, 16, 8;
	bfe.u32 	%r3933, %r3929, 24, 8;
	cvt.u64.u32 	%rd1329, %r3930;
	and.b64  	%rd1330, %rd1329, 255;
	add.s64 	%rd1331, %rd1319, %rd1330;
	cvt.u64.u32 	%rd1332, %r3931;
	and.b64  	%rd1333, %rd1332, 255;
	add.s64 	%rd1334, %rd1322, %rd1333;
	cvt.u64.u32 	%rd1335, %r3932;
	and.b64  	%rd1336, %rd1335, 255;
	add.s64 	%rd1337, %rd1325, %rd1336;
	cvt.u64.u32 	%rd1338, %r3933;
	and.b64  	%rd1339, %rd1338, 255;
	add.s64 	%rd1340, %rd1328, %rd1339;
	ld.shared.u32 	%r3934, [%r784+8960];
	bfe.u32 	%r3935, %r3934, 0, 8;
	bfe.u32 	%r3936, %r3934, 8, 8;
	bfe.u32 	%r3937, %r3934, 16, 8;
	bfe.u32 	%r3938, %r3934, 24, 8;
	cvt.u64.u32 	%rd1341, %r3935;
	and.b64  	%rd1342, %rd1341, 255;
	add.s64 	%rd1343, %rd1331, %rd1342;
	cvt.u64.u32 	%rd1344, %r3936;
	and.b64  	%rd1345, %rd1344, 255;
	add.s64 	%rd1346, %rd1334, %rd1345;
	cvt.u64.u32 	%rd1347, %r3937;
	and.b64  	%rd1348, %rd1347, 255;
	add.s64 	%rd1349, %rd1337, %rd1348;
	cvt.u64.u32 	%rd1350, %r3938;
	and.b64  	%rd1351, %rd1350, 255;
	add.s64 	%rd1352, %rd1340, %rd1351;
	ld.shared.u32 	%r3939, [%r784+9088];
	bfe.u32 	%r3940, %r3939, 0, 8;
	bfe.u32 	%r3941, %r3939, 8, 8;
	bfe.u32 	%r3942, %r3939, 16, 8;
	bfe.u32 	%r3943, %r3939, 24, 8;
	cvt.u64.u32 	%rd1353, %r3940;
	and.b64  	%rd1354, %rd1353, 255;
	add.s64 	%rd1782, %rd1343, %rd1354;
	cvt.u64.u32 	%rd1355, %r3941;
	and.b64  	%rd1356, %rd1355, 255;
	add.s64 	%rd1783, %rd1346, %rd1356;
	cvt.u64.u32 	%rd1357, %r3942;
	and.b64  	%rd1358, %rd1357, 255;
	add.s64 	%rd1784, %rd1349, %rd1358;
	cvt.u64.u32 	%rd1359, %r3943;
	and.b64  	%rd1360, %rd1359, 255;
	add.s64 	%rd1785, %rd1352, %rd1360;
$L__BB14_437:
	shl.b32 	%r3944, %r1759, 9;
	mov.u32 	%r3945, _ZZN3cub18CUB_300001_SM_10006detail14segmented_sort33DeviceSegmentedSortFallbackKernelILNS0_9SortOrderE0ENS2_10policy_hubIjNS0_8NullTypeEE9Policy860EjS6_PjS9_lEEvPKT1_PSA_NS1_20device_double_bufferISA_EEPKT2_PSG_NSE_ISG_EET3_T4_E12temp_storage;
	add.s32 	%r3946, %r3945, %r3944;
	and.b32  	%r3948, %r3862, 992;
	add.s32 	%r790, %r3946, %r3948;
	setp.gt.u32 	%p187, %r3862, 511;
	bar.sync 	0;
	@%p187 bra 	$L__BB14_439;
	st.shared.v2.u64 	[%r790], {%rd1778, %rd1779};
	st.shared.v2.u64 	[%r790+16], {%rd1780, %rd1781};
$L__BB14_439:
	setp.gt.u32 	%p188, %r3862, 255;
	@%p188 bra 	$L__BB14_441;
	st.shared.v2.u64 	[%r790+256], {%rd1782, %rd1783};
	st.shared.v2.u64 	[%r790+272], {%rd1784, %rd1785};
$L__BB14_441:
	setp.gt.u32 	%p189, %r3862, 63;
	bar.sync 	0;
	@%p189 bra 	$L__BB14_443;
	shl.b32 	%r3952, %r3862, 2;
	add.s32 	%r3953, %r786, %r3952;
	ld.shared.u64 	%rd1361, [%r3953];
	ld.shared.u64 	%rd1362, [%r3953+512];
	add.s64 	%rd1363, %rd1362, %rd1361;
	ld.shared.u64 	%rd1364, [%r3953+1024];
	add.s64 	%rd1365, %rd1364, %rd1363;
	ld.shared.u64 	%rd1366, [%r3953+1536];
	add.s64 	%rd1367, %rd1366, %rd1365;
	ld.shared.u64 	%rd1368, [%r3953+2048];
	add.s64 	%rd1369, %rd1368, %rd1367;
	ld.shared.u64 	%rd1370, [%r3953+2560];
	add.s64 	%rd1371, %rd1370, %rd1369;
	ld.shared.u64 	%rd1372, [%r3953+3072];
	add.s64 	%rd1373, %rd1372, %rd1371;
	ld.shared.u64 	%rd1374, [%r3953+3584];
	add.s64 	%rd1375, %rd1374, %rd1373;
	ld.shared.u64 	%rd1376, [%r3953+4096];
	add.s64 	%rd1377, %rd1376, %rd1375;
	ld.shared.u64 	%rd1378, [%r3953+4608];
	add.s64 	%rd1379, %rd1378, %rd1377;
	ld.shared.u64 	%rd1380, [%r3953+5120];
	add.s64 	%rd1381, %rd1380, %rd1379;
	ld.shared.u64 	%rd1382, [%r3953+5632];
	add.s64 	%rd1383, %rd1382, %rd1381;
	ld.shared.u64 	%rd1384, [%r3953+6144];
	add.s64 	%rd1385, %rd1384, %rd1383;
	ld.shared.u64 	%rd1386, [%r3953+6656];
	add.s64 	%rd1387, %rd1386, %rd1385;
	ld.shared.u64 	%rd1388, [%r3953+7168];
	add.s64 	%rd1389, %rd1388, %rd1387;
	ld.shared.u64 	%rd1390, [%r3953+7680];
	add.s64 	%rd1391, %rd1390, %rd1389;
	ld.shared.u64 	%rd1392, [%r3953+8192];
	add.s64 	%rd1393, %rd1392, %rd1391;
	ld.shared.u64 	%rd1394, [%r3953+8704];
	add.s64 	%rd1395, %rd1394, %rd1393;
	ld.shared.u64 	%rd1396, [%r3953+9216];
	add.s64 	%rd1397, %rd1396, %rd1395;
	ld.shared.u64 	%rd1398, [%r3953+9728];
	add.s64 	%rd1399, %rd1398, %rd1397;
	ld.shared.u64 	%rd1400, [%r3953+10240];
	add.s64 	%rd1401, %rd1400, %rd1399;
	ld.shared.u64 	%rd1402, [%r3953+10752];
	add.s64 	%rd1403, %rd1402, %rd1401;
	ld.shared.u64 	%rd1404, [%r3953+11264];
	add.s64 	%rd1405, %rd1404, %rd1403;
	ld.shared.u64 	%rd1406, [%r3953+11776];
	add.s64 	%rd1407, %rd1406, %rd1405;
	ld.shared.u64 	%rd1408, [%r3953+12288];
	add.s64 	%rd1409, %rd1408, %rd1407;
	ld.shared.u64 	%rd1410, [%r3953+12800];
	add.s64 	%rd1411, %rd1410, %rd1409;
	ld.shared.u64 	%rd1412, [%r3953+13312];
	add.s64 	%rd1413, %rd1412, %rd1411;
	ld.shared.u64 	%rd1414, [%r3953+13824];
	add.s64 	%rd1415, %rd1414, %rd1413;
	ld.shared.u64 	%rd1416, [%r3953+14336];
	add.s64 	%rd1417, %rd1416, %rd1415;
	ld.shared.u64 	%rd1418, [%r3953+14848];
	add.s64 	%rd1419, %rd1418, %rd1417;
	ld.shared.u64 	%rd1420, [%r3953+15360];
	add.s64 	%rd1421, %rd1420, %rd1419;
	ld.shared.u64 	%rd1422, [%r3953+15872];
	add.s64 	%rd1816, %rd1422, %rd1421;
$L__BB14_443:
	setp.gt.u32 	%p190, %r3862, 31;
	bar.sync 	0;
	shr.u32 	%r3955, %r3862, 3;
	add.s32 	%r3956, %r3955, %r3862;
	shl.b32 	%r3957, %r3956, 3;
	add.s32 	%r3959, %r3945, %r3957;
	add.s32 	%r791, %r3959, 1040;
	st.shared.u64 	[%r3959+1040], %rd1816;
	bar.sync 	0;
	@%p190 bra 	$L__BB14_445;
	setp.lt.s32 	%p191, %r1759, 16;
	setp.lt.s32 	%p192, %r1759, 8;
	setp.lt.s32 	%p193, %r1759, 4;
	setp.lt.s32 	%p194, %r1759, 2;
	setp.lt.s32 	%p195, %r1759, 1;
	mad.lo.s32 	%r4012, %r3862, 72, %r3945;
	ld.shared.u64 	%rd1423, [%r4012+1040];
	ld.shared.u64 	%rd1424, [%r4012+1048];
	ld.shared.u64 	%rd1425, [%r4012+1056];
	ld.shared.u64 	%rd1426, [%r4012+1064];
	ld.shared.u64 	%rd1427, [%r4012+1072];
	ld.shared.u64 	%rd1428, [%r4012+1080];
	ld.shared.u64 	%rd1429, [%r4012+1088];
	ld.shared.u64 	%rd1430, [%r4012+1096];
	add.s64 	%rd1431, %rd1424, %rd1423;
	add.s64 	%rd1432, %rd1431, %rd1425;
	add.s64 	%rd1433, %rd1432, %rd1426;
	add.s64 	%rd1434, %rd1433, %rd1427;
	add.s64 	%rd1435, %rd1434, %rd1428;
	add.s64 	%rd1436, %rd1435, %rd1429;
	add.s64 	%rd1437, %rd1436, %rd1430;
	mov.b64 	{%r3961, %r3966}, %rd1437;
	mov.b32 	%r3967, 1;
	mov.b32 	%r4008, 0;
	mov.b32 	%r4009, -1;
	// begin inline asm
	shfl.sync.up.b32 %r3960, %r3961, %r3967, %r4008, %r4009;
	// end inline asm
	// begin inline asm
	shfl.sync.up.b32 %r3965, %r3966, %r3967, %r4008, %r4009;
	// end inline asm
	mov.b64 	%rd1438, {%r3960, %r3965};
	selp.b64 	%rd1439, 0, %rd1438, %p195;
	add.s64 	%rd1440, %rd1439, %rd1437;
	mov.b64 	{%r3971, %r3976}, %rd1440;
	mov.b32 	%r3977, 2;
	// begin inline asm
	shfl.sync.up.b32 %r3970, %r3971, %r3977, %r4008, %r4009;
	// end inline asm
	// begin inline asm
	shfl.sync.up.b32 %r3975, %r3976, %r3977, %r4008, %r4009;
	// end inline asm
	mov.b64 	%rd1441, {%r3970, %r3975};
	selp.b64 	%rd1442, 0, %rd1441, %p194;
	add.s64 	%rd1443, %rd1442, %rd1440;
	mov.b64 	{%r3981, %r3986}, %rd1443;
	mov.b32 	%r3987, 4;
	// begin inline asm
	shfl.sync.up.b32 %r3980, %r3981, %r3987, %r4008, %r4009;
	// end inline asm
	// begin inline asm
	shfl.sync.up.b32 %r3985, %r3986, %r3987, %r4008, %r4009;
	// end inline asm
	mov.b64 	%rd1444, {%r3980, %r3985};
	selp.b64 	%rd1445, 0, %rd1444, %p193;
	add.s64 	%rd1446, %rd1445, %rd1443;
	mov.b64 	{%r3991, %r3996}, %rd1446;
	mov.b32 	%r3997, 8;
	// begin inline asm
	shfl.sync.up.b32 %r3990, %r3991, %r3997, %r4008, %r4009;
	// end inline asm
	// begin inline asm
	shfl.sync.up.b32 %r3995, %r3996, %r3997, %r4008, %r4009;
	// end inline asm
	mov.b64 	%rd1447, {%r3990, %r3995};
	selp.b64 	%rd1448, 0, %rd1447, %p192;
	add.s64 	%rd1449, %rd1448, %rd1446;
	mov.b64 	{%r4001, %r4006}, %rd1449;
	mov.b32 	%r4007, 16;
	// begin inline asm
	shfl.sync.up.b32 %r4000, %r4001, %r4007, %r4008, %r4009;
	// end inline asm
	// begin inline asm
	shfl.sync.up.b32 %r4005, %r4006, %r4007, %r4008, %r4009;
	// end inline asm
	mov.b64 	%rd1450, {%r4000, %r4005};
	selp.b64 	%rd1451, 0, %rd1450, %p191;
	add.s64 	%rd1452, %rd1451, %rd1449;
	sub.s64 	%rd1453, %rd1452, %rd1437;
	ld.shared.u64 	%rd1454, [%r4012+1040];
	ld.shared.u64 	%rd1455, [%r4012+1048];
	ld.shared.u64 	%rd1456, [%r4012+1056];
	ld.shared.u64 	%rd1457, [%r4012+1064];
	ld.shared.u64 	%rd1458, [%r4012+1072];
	ld.shared.u64 	%rd1459, [%r4012+1080];
	ld.shared.u64 	%rd1460, [%r4012+1088];
	add.s64 	%rd1461, %rd1454, %rd1453;
	add.s64 	%rd1462, %rd1455, %rd1461;
	add.s64 	%rd1463, %rd1456, %rd1462;
	add.s64 	%rd1464, %rd1457, %rd1463;
	add.s64 	%rd1465, %rd1458, %rd1464;
	add.s64 	%rd1466, %rd1459, %rd1465;
	add.s64 	%rd1467, %rd1460, %rd1466;
	st.shared.u64 	[%r4012+1040], %rd1453;
	st.shared.u64 	[%r4012+1048], %rd1461;
	st.shared.u64 	[%r4012+1056], %rd1462;
	st.shared.u64 	[%r4012+1064], %rd1463;
	st.shared.u64 	[%r4012+1072], %rd1464;
	st.shared.u64 	[%r4012+1080], %rd1465;
	st.shared.u64 	[%r4012+1088], %rd1466;
	st.shared.u64 	[%r4012+1096], %rd1467;
$L__BB14_445:
	setp.gt.u32 	%p196, %r3862, 63;
	bar.sync 	0;
	ld.shared.u64 	%rd1822, [%r791];
	bar.sync 	0;
	setp.eq.s64 	%p197, %rd1822, 0;
	setp.eq.s64 	%p198, %rd1822, %rd3;
	or.pred  	%p199, %p197, %p198;
	or.pred  	%p201, %p196, %p199;
	selp.u32 	%r4014, 1, 0, %p201;
	{ 
	.reg .pred 	%p1; 
	.reg .pred 	%p2; 
	setp.ne.u32 	%p1, %r4014, 0; 
	bar.red.and.pred 	%p2, 0, %p1; 
	selp.u32 	%r4015, 1, 0, %p2; 
	}
	setp.ne.s32 	%p202, %r4015, 0;
	@%p202 bra 	$L__BB14_564;
	setp.lt.s64 	%p252, %rd3, 5888;
	mov.b64 	%rd1824, 0;
	mov.u64 	%rd1825, %rd3;
	@%p252 bra 	$L__BB14_461;
	mov.b64 	%rd1824, 0;
$L__BB14_448:
	.pragma "nounroll";
	setp.ne.s32 	%p253, %r1759, 31;
	mov.u32 	%r4209, %tid.x;
	cvt.u64.u32 	%rd1478, %r4209;
	add.s64 	%rd1479, %rd1824, %rd1478;
	shl.b64 	%rd1480, %rd1479, 2;
	add.s64 	%rd1481, %rd1776, %rd1480;
	ld.global.u32 	%r4210, [%rd1481];
	ld.global.u32 	%r4211, [%rd1481+1024];
	ld.global.u32 	%r4212, [%rd1481+2048];
	ld.global.u32 	%r4213, [%rd1481+3072];
	ld.global.u32 	%r4214, [%rd1481+4096];
	ld.global.u32 	%r4215, [%rd1481+5120];
	ld.global.u32 	%r4216, [%rd1481+6144];
	ld.global.u32 	%r4217, [%rd1481+7168];
	ld.global.u32 	%r4218, [%rd1481+8192];
	ld.global.u32 	%r4219, [%rd1481+9216];
	ld.global.u32 	%r4220, [%rd1481+10240];
	ld.global.u32 	%r4221, [%rd1481+11264];
	ld.global.u32 	%r4222, [%rd1481+12288];
	ld.global.u32 	%r4223, [%rd1481+13312];
	ld.global.u32 	%r4224, [%rd1481+14336];
	ld.global.u32 	%r4225, [%rd1481+15360];
	ld.global.u32 	%r4226, [%rd1481+16384];
	ld.global.u32 	%r4227, [%rd1481+17408];
	ld.global.u32 	%r4228, [%rd1481+18432];
	ld.global.u32 	%r4229, [%rd1481+19456];
	ld.global.u32 	%r4230, [%rd1481+20480];
	ld.global.u32 	%r4231, [%rd1481+21504];
	ld.global.u32 	%r4232, [%rd1481+22528];
	shl.b32 	%r4233, %r4209, 2;
	mov.u32 	%r4234, _ZZN3cub18CUB_300001_SM_10006detail14segmented_sort33DeviceSegmentedSortFallbackKernelILNS0_9SortOrderE0ENS2_10policy_hubIjNS0_8NullTypeEE9Policy860EjS6_PjS9_lEEvPKT1_PSA_NS1_20device_double_bufferISA_EEPKT2_PSG_NSE_ISG_EET3_T4_E12temp_storage;
	add.s32 	%r4235, %r4234, %r4233;
	st.shared.u32 	[%r4235], %r4210;
	st.shared.u32 	[%r4235+1024], %r4211;
	st.shared.u32 	[%r4235+2048], %r4212;
	st.shared.u32 	[%r4235+3072], %r4213;
	st.shared.u32 	[%r4235+4096], %r4214;
	st.shared.u32 	[%r4235+5120], %r4215;
	st.shared.u32 	[%r4235+6144], %r4216;
	st.shared.u32 	[%r4235+7168], %r4217;
	st.shared.u32 	[%r4235+8192], %r4218;
	st.shared.u32 	[%r4235+9216], %r4219;
	st.shared.u32 	[%r4235+10240], %r4220;
	st.shared.u32 	[%r4235+11264], %r4221;
	st.shared.u32 	[%r4235+12288], %r4222;
	st.shared.u32 	[%r4235+13312], %r4223;
	st.shared.u32 	[%r4235+14336], %r4224;
	st.shared.u32 	[%r4235+15360], %r4225;
	st.shared.u32 	[%r4235+16384], %r4226;
	st.shared.u32 	[%r4235+17408], %r4227;
	st.shared.u32 	[%r4235+18432], %r4228;
	st.shared.u32 	[%r4235+19456], %r4229;
	st.shared.u32 	[%r4235+20480], %r4230;
	st.shared.u32 	[%r4235+21504], %r4231;
	st.shared.u32 	[%r4235+22528], %r4232;
	bar.sync 	0;
	add.s32 	%r4236, %r4235, %r4233;
	mad.lo.s32 	%r4237, %r4209, 84, %r4236;
	ld.shared.u32 	%r842, [%r4237];
	ld.shared.u32 	%r843, [%r4237+4];
	ld.shared.u32 	%r844, [%r4237+8];
	ld.shared.u32 	%r845, [%r4237+12];
	ld.shared.u32 	%r846, [%r4237+16];
	ld.shared.u32 	%r847, [%r4237+20];
	ld.shared.u32 	%r848, [%r4237+24];
	ld.shared.u32 	%r849, [%r4237+28];
	ld.shared.u32 	%r850, [%r4237+32];
	ld.shared.u32 	%r851, [%r4237+36];
	ld.shared.u32 	%r852, [%r4237+40];
	ld.shared.u32 	%r853, [%r4237+44];
	ld.shared.u32 	%r854, [%r4237+48];
	ld.shared.u32 	%r855, [%r4237+52];
	ld.shared.u32 	%r856, [%r4237+56];
	ld.shared.u32 	%r857, [%r4237+60];
	ld.shared.u32 	%r858, [%r4237+64];
	ld.shared.u32 	%r859, [%r4237+68];
	ld.shared.u32 	%r860, [%r4237+72];
	ld.shared.u32 	%r861, [%r4237+76];
	ld.shared.u32 	%r862, [%r4237+80];
	ld.shared.u32 	%r863, [%r4237+84];
	ld.shared.u32 	%r864, [%r4237+88];
	bar.sync 	0;
	mov.b32 	%r4206, 0;
	st.shared.u32 	[%r4235], %r4206;
	st.shared.u32 	[%r4235+1024], %r4206;
	st.shared.u32 	[%r4235+2048], %r4206;
	st.shared.u32 	[%r4235+3072], %r4206;
	st.shared.u32 	[%r4235+4096], %r4206;
	st.shared.u32 	[%r4235+5120], %r4206;
	st.shared.u32 	[%r4235+6144], %r4206;
	st.shared.u32 	[%r4235+7168], %r4206;
	st.shared.u32 	[%r4235+8192], %r4206;
	st.shared.u32 	[%r4235+9216], %r4206;
	st.shared.u32 	[%r4235+10240], %r4206;
	st.shared.u32 	[%r4235+11264], %r4206;
	st.shared.u32 	[%r4235+12288], %r4206;
	st.shared.u32 	[%r4235+13312], %r4206;
	st.shared.u32 	[%r4235+14336], %r4206;
	st.shared.u32 	[%r4235+15360], %r4206;
	st.shared.u32 	[%r4235+16384], %r4206;
	st.shared.u32 	[%r4235+17408], %r4206;
	st.shared.u32 	[%r4235+18432], %r4206;
	st.shared.u32 	[%r4235+19456], %r4206;
	st.shared.u32 	[%r4235+20480], %r4206;
	st.shared.u32 	[%r4235+21504], %r4206;
	st.shared.u32 	[%r4235+22528], %r4206;
	st.shared.u32 	[%r4235+23552], %r4206;
	st.shared.u32 	[%r4235+24576], %r4206;
	st.shared.u32 	[%r4235+25600], %r4206;
	st.shared.u32 	[%r4235+26624], %r4206;
	st.shared.u32 	[%r4235+27648], %r4206;
	st.shared.u32 	[%r4235+28672], %r4206;
	st.shared.u32 	[%r4235+29696], %r4206;
	st.shared.u32 	[%r4235+30720], %r4206;
	st.shared.u32 	[%r4235+31744], %r4206;
	st.shared.u32 	[%r4235+32768], %r4206;
	// begin inline asm
	bmsk.clamp.b32 %r4107, %r4206, %r785;
	// end inline asm
	// begin inline asm
	shr.b32 %r4110, %r842, %r6348;
	// end inline asm
	and.b32  	%r4238, %r4107, %r4110;
	shl.b32 	%r4239, %r4238, 10;
	and.b32  	%r4240, %r4239, 31744;
	add.s32 	%r4241, %r4235, %r4240;
	shr.u32 	%r4242, %r4238, 4;
	and.b32  	%r4243, %r4242, 268435454;
	add.s32 	%r866, %r4241, %r4243;
	ld.shared.u16 	%rs70, [%r866];
	add.s16 	%rs358, %rs70, 1;
	st.shared.u16 	[%r866], %rs358;
	// begin inline asm
	shr.b32 %r4113, %r843, %r6348;
	// end inline asm
	and.b32  	%r4244, %r4107, %r4113;
	shl.b32 	%r4245, %r4244, 10;
	and.b32  	%r4246, %r4245, 31744;
	add.s32 	%r4247, %r4235, %r4246;
	shr.u32 	%r4248, %r4244, 4;
	and.b32  	%r4249, %r4248, 268435454;
	add.s32 	%r867, %r4247, %r4249;
	ld.shared.u16 	%rs71, [%r867];
	add.s16 	%rs359, %rs71, 1;
	st.shared.u16 	[%r867], %rs359;
	// begin inline asm
	shr.b32 %r4116, %r844, %r6348;
	// end inline asm
	and.b32  	%r4250, %r4107, %r4116;
	shl.b32 	%r4251, %r4250, 10;
	and.b32  	%r4252, %r4251, 31744;
	add.s32 	%r4253, %r4235, %r4252;
	shr.u32 	%r4254, %r4250, 4;
	and.b32  	%r4255, %r4254, 268435454;
	add.s32 	%r868, %r4253, %r4255;
	ld.shared.u16 	%rs72, [%r868];
	add.s16 	%rs360, %rs72, 1;
	st.shared.u16 	[%r868], %rs360;
	// begin inline asm
	shr.b32 %r4119, %r845, %r6348;
	// end inline asm
	and.b32  	%r4256, %r4107, %r4119;
	shl.b32 	%r4257, %r4256, 10;
	and.b32  	%r4258, %r4257, 31744;
	add.s32 	%r4259, %r4235, %r4258;
	shr.u32 	%r4260, %r4256, 4;
	and.b32  	%r4261, %r4260, 268435454;
	add.s32 	%r869, %r4259, %r4261;
	ld.shared.u16 	%rs73, [%r869];
	add.s16 	%rs361, %rs73, 1;
	st.shared.u16 	[%r869], %rs361;
	// begin inline asm
	shr.b32 %r4122, %r846, %r6348;
	// end inline asm
	and.b32  	%r4262, %r4107, %r4122;
	shl.b32 	%r4263, %r4262, 10;
	and.b32  	%r4264, %r4263, 31744;
	add.s32 	%r4265, %r4235, %r4264;
	shr.u32 	%r4266, %r4262, 4;
	and.b32  	%r4267, %r4266, 268435454;
	add.s32 	%r870, %r4265, %r4267;
	ld.shared.u16 	%rs74, [%r870];
	add.s16 	%rs362, %rs74, 1;
	st.shared.u16 	[%r870], %rs362;
	// begin inline asm
	shr.b32 %r4125, %r847, %r6348;
	// end inline asm
	and.b32  	%r4268, %r4107, %r4125;
	shl.b32 	%r4269, %r4268, 10;
	and.b32  	%r4270, %r4269, 31744;
	add.s32 	%r4271, %r4235, %r4270;
	shr.u32 	%r4272, %r4268, 4;
	and.b32  	%r4273, %r4272, 268435454;
	add.s32 	%r871, %r4271, %r4273;
	ld.shared.u16 	%rs75, [%r871];
	add.s16 	%rs363, %rs75, 1;
	st.shared.u16 	[%r871], %rs363;
	// begin inline asm
	shr.b32 %r4128, %r848, %r6348;
	// end inline asm
	and.b32  	%r4274, %r4107, %r4128;
	shl.b32 	%r4275, %r4274, 10;
	and.b32  	%r4276, %r4275, 31744;
	add.s32 	%r4277, %r4235, %r4276;
	shr.u32 	%r4278, %r4274, 4;
	and.b32  	%r4279, %r4278, 268435454;
	add.s32 	%r872, %r4277, %r4279;
	ld.shared.u16 	%rs76, [%r872];
	add.s16 	%rs364, %rs76, 1;
	st.shared.u16 	[%r872], %rs364;
	// begin inline asm
	shr.b32 %r4131, %r849, %r6348;
	// end inline asm
	and.b32  	%r4280, %r4107, %r4131;
	shl.b32 	%r4281, %r4280, 10;
	and.b32  	%r4282, %r4281, 31744;
	add.s32 	%r4283, %r4235, %r4282;
	shr.u32 	%r4284, %r4280, 4;
	and.b32  	%r4285, %r4284, 268435454;
	add.s32 	%r873, %r4283, %r4285;
	ld.shared.u16 	%rs77, [%r873];
	add.s16 	%rs365, %rs77, 1;
	st.shared.u16 	[%r873], %rs365;
	// begin inline asm
	shr.b32 %r4134, %r850, %r6348;
	// end inline asm
	and.b32  	%r4286, %r4107, %r4134;
	shl.b32 	%r4287, %r4286, 10;
	and.b32  	%r4288, %r4287, 31744;
	add.s32 	%r4289, %r4235, %r4288;
	shr.u32 	%r4290, %r4286, 4;
	and.b32  	%r4291, %r4290, 268435454;
	add.s32 	%r874, %r4289, %r4291;
	ld.shared.u16 	%rs78, [%r874];
	add.s16 	%rs366, %rs78, 1;
	st.shared.u16 	[%r874], %rs366;
	// begin inline asm
	shr.b32 %r4137, %r851, %r6348;
	// end inline asm
	and.b32  	%r4292, %r4107, %r4137;
	shl.b32 	%r4293, %r4292, 10;
	and.b32  	%r4294, %r4293, 31744;
	add.s32 	%r4295, %r4235, %r4294;
	shr.u32 	%r4296, %r4292, 4;
	and.b32  	%r4297, %r4296, 268435454;
	add.s32 	%r875, %r4295, %r4297;
	ld.shared.u16 	%rs79, [%r875];
	add.s16 	%rs367, %rs79, 1;
	st.shared.u16 	[%r875], %rs367;
	// begin inline asm
	shr.b32 %r4140, %r852, %r6348;
	// end inline asm
	and.b32  	%r4298, %r4107, %r4140;
	shl.b32 	%r4299, %r4298, 10;
	and.b32  	%r4300, %r4299, 31744;
	add.s32 	%r4301, %r4235, %r4300;
	shr.u32 	%r4302, %r4298, 4;
	and.b32  	%r4303, %r4302, 268435454;
	add.s32 	%r876, %r4301, %r4303;
	ld.shared.u16 	%rs80, [%r876];
	add.s16 	%rs368, %rs80, 1;
	st.shared.u16 	[%r876], %rs368;
	// begin inline asm
	shr.b32 %r4143, %r853, %r6348;
	// end inline asm
	and.b32  	%r4304, %r4107, %r4143;
	shl.b32 	%r4305, %r4304, 10;
	and.b32  	%r4306, %r4305, 31744;
	add.s32 	%r4307, %r4235, %r4306;
	shr.u32 	%r4308, %r4304, 4;
	and.b32  	%r4309, %r4308, 268435454;
	add.s32 	%r877, %r4307, %r4309;
	ld.shared.u16 	%rs81, [%r877];
	add.s16 	%rs369, %rs81, 1;
	st.shared.u16 	[%r877], %rs369;
	// begin inline asm
	shr.b32 %r4146, %r854, %r6348;
	// end inline asm
	and.b32  	%r4310, %r4107, %r4146;
	shl.b32 	%r4311, %r4310, 10;
	and.b32  	%r4312, %r4311, 31744;
	add.s32 	%r4313, %r4235, %r4312;
	shr.u32 	%r4314, %r4310, 4;
	and.b32  	%r4315, %r4314, 268435454;
	add.s32 	%r878, %r4313, %r4315;
	ld.shared.u16 	%rs82, [%r878];
	add.s16 	%rs370, %rs82, 1;
	st.shared.u16 	[%r878], %rs370;
	// begin inline asm
	shr.b32 %r4149, %r855, %r6348;
	// end inline asm
	and.b32  	%r4316, %r4107, %r4149;
	shl.b32 	%r4317, %r4316, 10;
	and.b32  	%r4318, %r4317, 31744;
	add.s32 	%r4319, %r4235, %r4318;
	shr.u32 	%r4320, %r4316, 4;
	and.b32  	%r4321, %r4320, 268435454;
	add.s32 	%r879, %r4319, %r4321;
	ld.shared.u16 	%rs83, [%r879];
	add.s16 	%rs371, %rs83, 1;
	st.shared.u16 	[%r879], %rs371;
	// begin inline asm
	shr.b32 %r4152, %r856, %r6348;
	// end inline asm
	and.b32  	%r4322, %r4107, %r4152;
	shl.b32 	%r4323, %r4322, 10;
	and.b32  	%r4324, %r4323, 31744;
	add.s32 	%r4325, %r4235, %r4324;
	shr.u32 	%r4326, %r4322, 4;
	and.b32  	%r4327, %r4326, 268435454;
	add.s32 	%r880, %r4325, %r4327;
	ld.shared.u16 	%rs84, [%r880];
	add.s16 	%rs372, %rs84, 1;
	st.shared.u16 	[%r880], %rs372;
	// begin inline asm
	shr.b32 %r4155, %r857, %r6348;
	// end inline asm
	and.b32  	%r4328, %r4107, %r4155;
	shl.b32 	%r4329, %r4328, 10;
	and.b32  	%r4330, %r4329, 31744;
	add.s32 	%r4331, %r4235, %r4330;
	shr.u32 	%r4332, %r4328, 4;
	and.b32  	%r4333, %r4332, 268435454;
	add.s32 	%r881, %r4331, %r4333;
	ld.shared.u16 	%rs85, [%r881];
	add.s16 	%rs373, %rs85, 1;
	st.shared.u16 	[%r881], %rs373;
	// begin inline asm
	shr.b32 %r4158, %r858, %r6348;
	// end inline asm
	and.b32  	%r4334, %r4107, %r4158;
	shl.b32 	%r4335, %r4334, 10;
	and.b32  	%r4336, %r4335, 31744;
	add.s32 	%r4337, %r4235, %r4336;
	shr.u32 	%r4338, %r4334, 4;
	and.b32  	%r4339, %r4338, 268435454;
	add.s32 	%r882, %r4337, %r4339;
	ld.shared.u16 	%rs86, [%r882];
	add.s16 	%rs374, %rs86, 1;
	st.shared.u16 	[%r882], %rs374;
	// begin inline asm
	shr.b32 %r4161, %r859, %r6348;
	// end inline asm
	and.b32  	%r4340, %r4107, %r4161;
	shl.b32 	%r4341, %r4340, 10;
	and.b32  	%r4342, %r4341, 31744;
	add.s32 	%r4343, %r4235, %r4342;
	shr.u32 	%r4344, %r4340, 4;
	and.b32  	%r4345, %r4344, 268435454;
	add.s32 	%r883, %r4343, %r4345;
	ld.shared.u16 	%rs87, [%r883];
	add.s16 	%rs375, %rs87, 1;
	st.shared.u16 	[%r883], %rs375;
	// begin inline asm
	shr.b32 %r4164, %r860, %r6348;
	// end inline asm
	and.b32  	%r4346, %r4107, %r4164;
	shl.b32 	%r4347, %r4346, 10;
	and.b32  	%r4348, %r4347, 31744;
	add.s32 	%r4349, %r4235, %r4348;
	shr.u32 	%r4350, %r4346, 4;
	and.b32  	%r4351, %r4350, 268435454;
	add.s32 	%r884, %r4349, %r4351;
	ld.shared.u16 	%rs88, [%r884];
	add.s16 	%rs376, %rs88, 1;
	st.shared.u16 	[%r884], %rs376;
	// begin inline asm
	shr.b32 %r4167, %r861, %r6348;
	// end inline asm
	and.b32  	%r4352, %r4107, %r4167;
	shl.b32 	%r4353, %r4352, 10;
	and.b32  	%r4354, %r4353, 31744;
	add.s32 	%r4355, %r4235, %r4354;
	shr.u32 	%r4356, %r4352, 4;
	and.b32  	%r4357, %r4356, 268435454;
	add.s32 	%r885, %r4355, %r4357;
	ld.shared.u16 	%rs89, [%r885];
	add.s16 	%rs377, %rs89, 1;
	st.shared.u16 	[%r885], %rs377;
	// begin inline asm
	shr.b32 %r4170, %r862, %r6348;
	// end inline asm
	and.b32  	%r4358, %r4107, %r4170;
	shl.b32 	%r4359, %r4358, 10;
	and.b32  	%r4360, %r4359, 31744;
	add.s32 	%r4361, %r4235, %r4360;
	shr.u32 	%r4362, %r4358, 4;
	and.b32  	%r4363, %r4362, 268435454;
	add.s32 	%r886, %r4361, %r4363;
	ld.shared.u16 	%rs90, [%r886];
	add.s16 	%rs378, %rs90, 1;
	st.shared.u16 	[%r886], %rs378;
	// begin inline asm
	shr.b32 %r4173, %r863, %r6348;
	// end inline asm
	and.b32  	%r4364, %r4107, %r4173;
	shl.b32 	%r4365, %r4364, 10;
	and.b32  	%r4366, %r4365, 31744;
	add.s32 	%r4367, %r4235, %r4366;
	shr.u32 	%r4368, %r4364, 4;
	and.b32  	%r4369, %r4368, 268435454;
	add.s32 	%r887, %r4367, %r4369;
	ld.shared.u16 	%rs91, [%r887];
	add.s16 	%rs379, %rs91, 1;
	st.shared.u16 	[%r887], %rs379;
	// begin inline asm
	shr.b32 %r4176, %r864, %r6348;
	// end inline asm
	and.b32  	%r4370, %r4107, %r4176;
	shl.b32 	%r4371, %r4370, 10;
	and.b32  	%r4372, %r4371, 31744;
	add.s32 	%r4373, %r4235, %r4372;
	shr.u32 	%r4374, %r4370, 4;
	and.b32  	%r4375, %r4374, 268435454;
	add.s32 	%r888, %r4373, %r4375;
	ld.shared.u16 	%rs92, [%r888];
	add.s16 	%rs380, %rs92, 1;
	st.shared.u16 	[%r888], %rs380;
	bar.sync 	0;
	mad.lo.s32 	%r4376, %r4209, 124, %r4236;
	ld.shared.u32 	%r889, [%r4376];
	ld.shared.u32 	%r4377, [%r4376+4];
	ld.shared.u32 	%r4378, [%r4376+8];
	ld.shared.u32 	%r4379, [%r4376+12];
	ld.shared.u32 	%r4380, [%r4376+16];
	ld.shared.u32 	%r4381, [%r4376+20];
	ld.shared.u32 	%r4382, [%r4376+24];
	ld.shared.u32 	%r4383, [%r4376+28];
	ld.shared.u32 	%r4384, [%r4376+32];
	ld.shared.u32 	%r4385, [%r4376+36];
	ld.shared.u32 	%r4386, [%r4376+40];
	ld.shared.u32 	%r4387, [%r4376+44];
	ld.shared.u32 	%r4388, [%r4376+48];
	ld.shared.u32 	%r4389, [%r4376+52];
	ld.shared.u32 	%r4390, [%r4376+56];
	ld.shared.u32 	%r4391, [%r4376+60];
	ld.shared.u32 	%r4392, [%r4376+64];
	ld.shared.u32 	%r4393, [%r4376+68];
	ld.shared.u32 	%r4394, [%r4376+72];
	ld.shared.u32 	%r4395, [%r4376+76];
	ld.shared.u32 	%r4396, [%r4376+80];
	ld.shared.u32 	%r4397, [%r4376+84];
	ld.shared.u32 	%r4398, [%r4376+88];
	ld.shared.u32 	%r4399, [%r4376+92];
	ld.shared.u32 	%r4400, [%r4376+96];
	ld.shared.u32 	%r4401, [%r4376+100];
	ld.shared.u32 	%r4402, [%r4376+104];
	ld.shared.u32 	%r4403, [%r4376+108];
	ld.shared.u32 	%r4404, [%r4376+112];
	ld.shared.u32 	%r4405, [%r4376+116];
	ld.shared.u32 	%r4406, [%r4376+120];
	ld.shared.u32 	%r4407, [%r4376+124];
	ld.shared.u32 	%r4408, [%r4376+128];
	add.s32 	%r890, %r4377, %r889;
	add.s32 	%r891, %r4378, %r890;
	add.s32 	%r892, %r4379, %r891;
	add.s32 	%r893, %r4380, %r892;
	add.s32 	%r894, %r4381, %r893;
	add.s32 	%r895, %r4382, %r894;
	add.s32 	%r896, %r4383, %r895;
	add.s32 	%r897, %r4384, %r896;
	add.s32 	%r898, %r4385, %r897;
	add.s32 	%r899, %r4386, %r898;
	add.s32 	%r900, %r4387, %r899;
	add.s32 	%r901, %r4388, %r900;
	add.s32 	%r902, %r4389, %r901;
	add.s32 	%r903, %r4390, %r902;
	add.s32 	%r904, %r4391, %r903;
	add.s32 	%r905, %r4392, %r904;
	add.s32 	%r906, %r4393, %r905;
	add.s32 	%r907, %r4394, %r906;
	add.s32 	%r908, %r4395, %r907;
	add.s32 	%r909, %r4396, %r908;
	add.s32 	%r910, %r4397, %r909;
	add.s32 	%r911, %r4398, %r910;
	add.s32 	%r912, %r4399, %r911;
	add.s32 	%r913, %r4400, %r912;
	add.s32 	%r914, %r4401, %r913;
	add.s32 	%r915, %r4402, %r914;
	add.s32 	%r916, %r4403, %r915;
	add.s32 	%r917, %r4404, %r916;
	add.s32 	%r918, %r4405, %r917;
	add.s32 	%r919, %r4406, %r918;
	add.s32 	%r920, %r4407, %r919;
	add.s32 	%r4183, %r4408, %r920;
	mov.b32 	%r4181, 1;
	mov.b32 	%r4208, -1;
	// begin inline asm
	{  .reg .u32 r0;  .reg .pred p;  shfl.sync.up.b32 r0|p, %r4183, %r4181, %r4206, %r4208;  @p add.u32 r0, r0, %r4183;  mov.u32 %r4179, r0;}
	// end inline asm
	mov.b32 	%r4187, 2;
	// begin inline asm
	{  .reg .u32 r0;  .reg .pred p;  shfl.sync.up.b32 r0|p, %r4179, %r4187, %r4206, %r4208;  @p add.u32 r0, r0, %r4179;  mov.u32 %r4185, r0;}
	// end inline asm
	mov.b32 	%r4193, 4;
	// begin inline asm
	{  .reg .u32 r0;  .reg .pred p;  shfl.sync.up.b32 r0|p, %r4185, %r4193, %r4206, %r4208;  @p add.u32 r0, r0, %r4185;  mov.u32 %r4191, r0;}
	// end inline asm
	mov.b32 	%r4199, 8;
	// begin inline asm
	{  .reg .u32 r0;  .reg .pred p;  shfl.sync.up.b32 r0|p, %r4191, %r4199, %r4206, %r4208;  @p add.u32 r0, r0, %r4191;  mov.u32 %r4197, r0;}
	// end inline asm
	mov.b32 	%r4205, 16;
	// begin inline asm
	{  .reg .u32 r0;  .reg .pred p;  shfl.sync.up.b32 r0|p, %r4197, %r4205, %r4206, %r4208;  @p add.u32 r0, r0, %r4197;  mov.u32 %r4203, r0;}
	// end inline asm
	@%p253 bra 	$L__BB14_450;
	mov.u32 	%r4409, %tid.x;
	shr.u32 	%r4410, %r4409, 3;
	and.b32  	%r4411, %r4410, 124;
	mov.u32 	%r4412, _ZZN3cub18CUB_300001_SM_10006detail14segmented_sort33DeviceSegmentedSortFallbackKernelILNS0_9SortOrderE0ENS2_10policy_hubIjNS0_8NullTypeEE9Policy860EjS6_PjS9_lEEvPKT1_PSA_NS1_20device_double_bufferISA_EEPKT2_PSG_NSE_ISG_EET3_T4_E12temp_storage;
	add.s32 	%r4413, %r4412, %r4411;
	st.shared.u32 	[%r4413+33792], %r4203;
$L__BB14_450:
	sub.s32 	%r4414, %r4203, %r4183;
	mov.u32 	%r4415, %tid.x;
	setp.ne.s32 	%p254, %r1759, 0;
	setp.gt.u32 	%p255, %r4415, 31;
	shr.u32 	%r4416, %r4415, 5;
	setp.eq.s32 	%p256, %r4416, 7;
	setp.eq.s32 	%p257, %r4416, 6;
	setp.eq.s32 	%p258, %r4416, 5;
	setp.eq.s32 	%p259, %r4416, 4;
	setp.eq.s32 	%p260, %r4416, 3;
	setp.eq.s32 	%p261, %r4416, 2;
	setp.eq.s32 	%p262, %r4416, 1;
	bar.sync 	0;
	ld.shared.v4.u32 	{%r4417, %r4418, %r4419, %r4420}, [_ZZN3cub18CUB_300001_SM_10006detail14segmented_sort33DeviceSegmentedSortFallbackKernelILNS0_9SortOrderE0ENS2_10policy_hubIjNS0_8NullTypeEE9Policy860EjS6_PjS9_lEEvPKT1_PSA_NS1_20device_double_bufferISA_EEPKT2_PSG_NSE_ISG_EET3_T4_E12temp_storage+33792];
	selp.b32 	%r4421, %r4417, %r6439, %p262;
	add.s32 	%r4422, %r4418, %r4417;
	selp.b32 	%r4423, %r4422, %r4421, %p261;
	add.s32 	%r4424, %r4422, %r4419;
	selp.b32 	%r4425, %r4424, %r4423, %p260;
	add.s32 	%r4426, %r4424, %r4420;
	selp.b32 	%r4427, %r4426, %r4425, %p259;
	ld.shared.v4.u32 	{%r4428, %r4429, %r4430, %r4431}, [_ZZN3cub18CUB_300001_SM_10006detail14segmented_sort33DeviceSegmentedSortFallbackKernelILNS0_9SortOrderE0ENS2_10policy_hubIjNS0_8NullTypeEE9Policy860EjS6_PjS9_lEEvPKT1_PSA_NS1_20device_double_bufferISA_EEPKT2_PSG_NSE_ISG_EET3_T4_E12temp_storage+33808];
	add.s32 	%r4432, %r4426, %r4428;
	selp.b32 	%r4433, %r4432, %r4427, %p258;
	add.s32 	%r4434, %r4432, %r4429;
	selp.b32 	%r4435, %r4434, %r4433, %p257;
	add.s32 	%r4436, %r4434, %r4430;
	selp.b32 	%r6439, %r4436, %r4435, %p256;
	add.s32 	%r924, %r4436, %r4431;
	selp.b32 	%r4437, %r4414, 0, %p254;
	add.s32 	%r4438, %r6439, %r4437;
	selp.b32 	%r6381, %r4438, %r4414, %p255;
	or.pred  	%p263, %p255, %p254;
	@%p263 bra 	$L__BB14_452;
	shl.b32 	%r6381, %r924, 16;
	st.shared.u32 	[_ZZN3cub18CUB_300001_SM_10006detail14segmented_sort33DeviceSegmentedSortFallbackKernelILNS0_9SortOrderE0ENS2_10policy_hubIjNS0_8NullTypeEE9Policy860EjS6_PjS9_lEEvPKT1_PSA_NS1_20device_double_bufferISA_EEPKT2_PSG_NSE_ISG_EET3_T4_E12temp_storage+33832], %r6381;
$L__BB14_452:
	mov.u32 	%r4439, %tid.x;
	cvt.u64.u32 	%rd216, %r4439;
	setp.gt.u32 	%p264, %r4439, 63;
	setp.eq.s32 	%p265, %r4439, 0;
	bar.sync 	0;
	mov.u32 	%r4440, _ZZN3cub18CUB_300001_SM_10006detail14segmented_sort33DeviceSegmentedSortFallbackKernelILNS0_9SortOrderE0ENS2_10policy_hubIjNS0_8NullTypeEE9Policy860EjS6_PjS9_lEEvPKT1_PSA_NS1_20device_double_bufferISA_EEPKT2_PSG_NSE_ISG_EET3_T4_E12temp_storage;
	ld.shared.u32 	%r4441, [_ZZN3cub18CUB_300001_SM_10006detail14segmented_sort33DeviceSegmentedSortFallbackKernelILNS0_9SortOrderE0ENS2_10policy_hubIjNS0_8NullTypeEE9Policy860EjS6_PjS9_lEEvPKT1_PSA_NS1_20device_double_bufferISA_EEPKT2_PSG_NSE_ISG_EET3_T4_E12temp_storage+33832];
	selp.b32 	%r4442, 0, %r4441, %p265;
	add.s32 	%r4443, %r6381, %r4442;
	add.s32 	%r4444, %r889, %r4443;
	add.s32 	%r4445, %r890, %r4443;
	add.s32 	%r4446, %r891, %r4443;
	add.s32 	%r4447, %r892, %r4443;
	add.s32 	%r4448, %r893, %r4443;
	add.s32 	%r4449, %r894, %r4443;
	add.s32 	%r4450, %r895, %r4443;
	add.s32 	%r4451, %r896, %r4443;
	add.s32 	%r4452, %r897, %r4443;
	add.s32 	%r4453, %r898, %r4443;
	add.s32 	%r4454, %r899, %r4443;
	add.s32 	%r4455, %r900, %r4443;
	add.s32 	%r4456, %r901, %r4443;
	add.s32 	%r4457, %r902, %r4443;
	add.s32 	%r4458, %r903, %r4443;
	add.s32 	%r4459, %r904, %r4443;
	add.s32 	%r4460, %r905, %r4443;
	add.s32 	%r4461, %r906, %r4443;
	add.s32 	%r4462, %r907, %r4443;
	add.s32 	%r4463, %r908, %r4443;
	add.s32 	%r4464, %r909, %r4443;
	add.s32 	%r4465, %r910, %r4443;
	add.s32 	%r4466, %r911, %r4443;
	add.s32 	%r4467, %r912, %r4443;
	add.s32 	%r4468, %r913, %r4443;
	add.s32 	%r4469, %r914, %r4443;
	add.s32 	%r4470, %r915, %r4443;
	add.s32 	%r4471, %r916, %r4443;
	add.s32 	%r4472, %r917, %r4443;
	add.s32 	%r4473, %r918, %r4443;
	add.s32 	%r4474, %r919, %r4443;
	add.s32 	%r4475, %r920, %r4443;
	shl.b32 	%r4476, %r4439, 2;
	add.s32 	%r928, %r4440, %r4476;
	add.s32 	%r929, %r928, %r4476;
	mad.lo.s32 	%r4477, %r4439, 124, %r929;
	st.shared.u32 	[%r4477], %r4443;
	st.shared.u32 	[%r4477+4], %r4444;
	st.shared.u32 	[%r4477+8], %r4445;
	st.shared.u32 	[%r4477+12], %r4446;
	st.shared.u32 	[%r4477+16], %r4447;
	st.shared.u32 	[%r4477+20], %r4448;
	st.shared.u32 	[%r4477+24], %r4449;
	st.shared.u32 	[%r4477+28], %r4450;
	st.shared.u32 	[%r4477+32], %r4451;
	st.shared.u32 	[%r4477+36], %r4452;
	st.shared.u32 	[%r4477+40], %r4453;
	st.shared.u32 	[%r4477+44], %r4454;
	st.shared.u32 	[%r4477+48], %r4455;
	st.shared.u32 	[%r4477+52], %r4456;
	st.shared.u32 	[%r4477+56], %r4457;
	st.shared.u32 	[%r4477+60], %r4458;
	st.shared.u32 	[%r4477+64], %r4459;
	st.shared.u32 	[%r4477+68], %r4460;
	st.shared.u32 	[%r4477+72], %r4461;
	st.shared.u32 	[%r4477+76], %r4462;
	st.shared.u32 	[%r4477+80], %r4463;
	st.shared.u32 	[%r4477+84], %r4464;
	st.shared.u32 	[%r4477+88], %r4465;
	st.shared.u32 	[%r4477+92], %r4466;
	st.shared.u32 	[%r4477+96], %r4467;
	st.shared.u32 	[%r4477+100], %r4468;
	st.shared.u32 	[%r4477+104], %r4469;
	st.shared.u32 	[%r4477+108], %r4470;
	st.shared.u32 	[%r4477+112], %r4471;
	st.shared.u32 	[%r4477+116], %r4472;
	st.shared.u32 	[%r4477+120], %r4473;
	st.shared.u32 	[%r4477+124], %r4474;
	st.shared.u32 	[%r4477+128], %r4475;
	bar.sync 	0;
	cvt.u32.u16 	%r4478, %rs70;
	ld.shared.u16 	%r4479, [%r866];
	add.s32 	%r930, %r4479, %r4478;
	cvt.u32.u16 	%r4480, %rs71;
	ld.shared.u16 	%r4481, [%r867];
	add.s32 	%r931, %r4481, %r4480;
	cvt.u32.u16 	%r4482, %rs72;
	ld.shared.u16 	%r4483, [%r868];
	add.s32 	%r932, %r4483, %r4482;
	cvt.u32.u16 	%r4484, %rs73;
	ld.shared.u16 	%r4485, [%r869];
	add.s32 	%r933, %r4485, %r4484;
	cvt.u32.u16 	%r4486, %rs74;
	ld.shared.u16 	%r4487, [%r870];
	add.s32 	%r934, %r4487, %r4486;
	cvt.u32.u16 	%r4488, %rs75;
	ld.shared.u16 	%r4489, [%r871];
	add.s32 	%r935, %r4489, %r4488;
	cvt.u32.u16 	%r4490, %rs76;
	ld.shared.u16 	%r4491, [%r872];
	add.s32 	%r936, %r4491, %r4490;
	cvt.u32.u16 	%r4492, %rs77;
	ld.shared.u16 	%r4493, [%r873];
	add.s32 	%r937, %r4493, %r4492;
	cvt.u32.u16 	%r4494, %rs78;
	ld.shared.u16 	%r4495, [%r874];
	add.s32 	%r938, %r4495, %r4494;
	cvt.u32.u16 	%r4496, %rs79;
	ld.shared.u16 	%r4497, [%r875];
	add.s32 	%r939, %r4497, %r4496;
	cvt.u32.u16 	%r4498, %rs80;
	ld.shared.u16 	%r4499, [%r876];
	add.s32 	%r940, %r4499, %r4498;
	cvt.u32.u16 	%r4500, %rs81;
	ld.shared.u16 	%r4501, [%r877];
	add.s32 	%r941, %r4501, %r4500;
	cvt.u32.u16 	%r4502, %rs82;
	ld.shared.u16 	%r4503, [%r878];
	add.s32 	%r942, %r4503, %r4502;
	cvt.u32.u16 	%r4504, %rs83;
	ld.shared.u16 	%r4505, [%r879];
	add.s32 	%r943, %r4505, %r4504;
	cvt.u32.u16 	%r4506, %rs84;
	ld.shared.u16 	%r4507, [%r880];
	add.s32 	%r944, %r4507, %r4506;
	cvt.u32.u16 	%r4508, %rs85;
	ld.shared.u16 	%r4509, [%r881];
	add.s32 	%r945, %r4509, %r4508;
	cvt.u32.u16 	%r4510, %rs86;
	ld.shared.u16 	%r4511, [%r882];
	add.s32 	%r946, %r4511, %r4510;
	cvt.u32.u16 	%r4512, %rs87;
	ld.shared.u16 	%r4513, [%r883];
	add.s32 	%r947, %r4513, %r4512;
	cvt.u32.u16 	%r4514, %rs88;
	ld.shared.u16 	%r4515, [%r884];
	add.s32 	%r948, %r4515, %r4514;
	cvt.u32.u16 	%r4516, %rs89;
	ld.shared.u16 	%r4517, [%r885];
	add.s32 	%r949, %r4517, %r4516;
	cvt.u32.u16 	%r4518, %rs90;
	ld.shared.u16 	%r4519, [%r886];
	add.s32 	%r950, %r4519, %r4518;
	cvt.u32.u16 	%r4520, %rs91;
	ld.shared.u16 	%r4521, [%r887];
	add.s32 	%r951, %r4521, %r4520;
	cvt.u32.u16 	%r4522, %rs92;
	ld.shared.u16 	%r4523, [%r888];
	add.s32 	%r952, %r4523, %r4522;
	@%p264 bra 	$L__BB14_454;
	cvt.u32.u64 	%r4524, %rd216;
	shl.b32 	%r4525, %r4524, 10;
	and.b32  	%r4526, %r4525, 31744;
	add.s32 	%r4528, %r4440, %r4526;
	shr.u32 	%r4529, %r4524, 4;
	and.b32  	%r4530, %r4529, 62;
	add.s32 	%r4531, %r4528, %r4530;
	ld.shared.u16 	%r6436, [%r4531];
$L__BB14_454:
	cvt.u32.u64 	%r4532, %rd216;
	setp.gt.u32 	%p266, %r4532, 63;
	bar.sync 	0;
	@%p266 bra 	$L__BB14_456;
	cvt.s64.s32 	%rd1482, %r6436;
	st.shared.u64 	[%r929], %rd1482;
	mov.b32 	%r6383, 5888;
$L__BB14_456:
	setp.gt.u32 	%p267, %r4532, 62;
	bar.sync 	0;
	@%p267 bra 	$L__BB14_458;
	ld.shared.u32 	%r6383, [%r929+8];
$L__BB14_458:
	setp.gt.u32 	%p268, %r4532, 63;
	bar.sync 	0;
	@%p268 bra 	$L__BB14_460;
	cvt.s64.s32 	%rd1483, %r6436;
	sub.s64 	%rd1484, %rd1822, %rd1483;
	st.shared.u64 	[%r929+23552], %rd1484;
	cvt.s64.s32 	%rd1485, %r6383;
	add.s64 	%rd1822, %rd1484, %rd1485;
$L__BB14_460:
	bar.sync 	0;
	shl.b32 	%r4605, %r930, 2;
	add.s32 	%r4607, %r4440, %r4605;
	st.shared.u32 	[%r4607], %r842;
	shl.b32 	%r4608, %r931, 2;
	add.s32 	%r4609, %r4440, %r4608;
	st.shared.u32 	[%r4609], %r843;
	shl.b32 	%r4610, %r932, 2;
	add.s32 	%r4611, %r4440, %r4610;
	st.shared.u32 	[%r4611], %r844;
	shl.b32 	%r4612, %r933, 2;
	add.s32 	%r4613, %r4440, %r4612;
	st.shared.u32 	[%r4613], %r845;
	shl.b32 	%r4614, %r934, 2;
	add.s32 	%r4615, %r4440, %r4614;
	st.shared.u32 	[%r4615], %r846;
	shl.b32 	%r4616, %r935, 2;
	add.s32 	%r4617, %r4440, %r4616;
	st.shared.u32 	[%r4617], %r847;
	shl.b32 	%r4618, %r936, 2;
	add.s32 	%r4619, %r4440, %r4618;
	st.shared.u32 	[%r4619], %r848;
	shl.b32 	%r4620, %r937, 2;
	add.s32 	%r4621, %r4440, %r4620;
	st.shared.u32 	[%r4621], %r849;
	shl.b32 	%r4622, %r938, 2;
	add.s32 	%r4623, %r4440, %r4622;
	st.shared.u32 	[%r4623], %r850;
	shl.b32 	%r4624, %r939, 2;
	add.s32 	%r4625, %r4440, %r4624;
	st.shared.u32 	[%r4625], %r851;
	shl.b32 	%r4626, %r940, 2;
	add.s32 	%r4627, %r4440, %r4626;
	st.shared.u32 	[%r4627], %r852;
	shl.b32 	%r4628, %r941, 2;
	add.s32 	%r4629, %r4440, %r4628;
	st.shared.u32 	[%r4629], %r853;
	shl.b32 	%r4630, %r942, 2;
	add.s32 	%r4631, %r4440, %r4630;
	st.shared.u32 	[%r4631], %r854;
	shl.b32 	%r4632, %r943, 2;
	add.s32 	%r4633, %r4440, %r4632;
	st.shared.u32 	[%r4633], %r855;
	shl.b32 	%r4634, %r944, 2;
	add.s32 	%r4635, %r4440, %r4634;
	st.shared.u32 	[%r4635], %r856;
	shl.b32 	%r4636, %r945, 2;
	add.s32 	%r4637, %r4440, %r4636;
	st.shared.u32 	[%r4637], %r857;
	shl.b32 	%r4638, %r946, 2;
	add.s32 	%r4639, %r4440, %r4638;
	st.shared.u32 	[%r4639], %r858;
	shl.b32 	%r4640, %r947, 2;
	add.s32 	%r4641, %r4440, %r4640;
	st.shared.u32 	[%r4641], %r859;
	shl.b32 	%r4642, %r948, 2;
	add.s32 	%r4643, %r4440, %r4642;
	st.shared.u32 	[%r4643], %r860;
	shl.b32 	%r4644, %r949, 2;
	add.s32 	%r4645, %r4440, %r4644;
	st.shared.u32 	[%r4645], %r861;
	shl.b32 	%r4646, %r950, 2;
	add.s32 	%r4647, %r4440, %r4646;
	st.shared.u32 	[%r4647], %r862;
	shl.b32 	%r4648, %r951, 2;
	add.s32 	%r4649, %r4440, %r4648;
	st.shared.u32 	[%r4649], %r863;
	shl.b32 	%r4650, %r952, 2;
	add.s32 	%r4651, %r4440, %r4650;
	st.shared.u32 	[%r4651], %r864;
	bar.sync 	0;
	ld.shared.u32 	%r4537, [%r928];
	// begin inline asm
	shr.b32 %r4536, %r4537, %r6348;
	// end inline asm
	and.b32  	%r4652, %r4107, %r4536;
	shl.b32 	%r4653, %r4652, 3;
	add.s32 	%r4654, %r4440, 23552;
	add.s32 	%r4655, %r4654, %r4653;
	ld.shared.u64 	%rd1486, [%r4655];
	add.s64 	%rd1487, %rd1486, %rd216;
	shl.b64 	%rd1488, %rd1487, 2;
	add.s64 	%rd1489, %rd115, %rd1488;
	st.global.u32 	[%rd1489], %r4537;
	ld.shared.u32 	%r4540, [%r928+1024];
	// begin inline asm
	shr.b32 %r4539, %r4540, %r6348;
	// end inline asm
	and.b32  	%r4656, %r4107, %r4539;
	shl.b32 	%r4657, %r4656, 3;
	add.s32 	%r4658, %r4654, %r4657;
	ld.shared.u64 	%rd1490, [%r4658];
	add.s64 	%rd1491, %rd1490, %rd216;
	shl.b64 	%rd1492, %rd1491, 2;
	add.s64 	%rd1493, %rd115, %rd1492;
	st.global.u32 	[%rd1493+1024], %r4540;
	ld.shared.u32 	%r4543, [%r928+2048];
	// begin inline asm
	shr.b32 %r4542, %r4543, %r6348;
	// end inline asm
	and.b32  	%r4659, %r4107, %r4542;
	shl.b32 	%r4660, %r4659, 3;
	add.s32 	%r4661, %r4654, %r4660;
	ld.shared.u64 	%rd1494, [%r4661];
	add.s64 	%rd1495, %rd1494, %rd216;
	shl.b64 	%rd1496, %rd1495, 2;
	add.s64 	%rd1497, %rd115, %rd1496;
	st.global.u32 	[%rd1497+2048], %r4543;
	ld.shared.u32 	%r4546, [%r928+3072];
	// begin inline asm
	shr.b32 %r4545, %r4546, %r6348;
	// end inline asm
	and.b32  	%r4662, %r4107, %r4545;
	shl.b32 	%r4663, %r4662, 3;
	add.s32 	%r4664, %r4654, %r4663;
	ld.shared.u64 	%rd1498, [%r4664];
	add.s64 	%rd1499, %rd1498, %rd216;
	shl.b64 	%rd1500, %rd1499, 2;
	add.s64 	%rd1501, %rd115, %rd1500;
	st.global.u32 	[%rd1501+3072], %r4546;
	ld.shared.u32 	%r4549, [%r928+4096];
	// begin inline asm
	shr.b32 %r4548, %r4549, %r6348;
	// end inline asm
	and.b32  	%r4665, %r4107, %r4548;
	shl.b32 	%r4666, %r4665, 3;
	add.s32 	%r4667, %r4654, %r4666;
	ld.shared.u64 	%rd1502, [%r4667];
	add.s64 	%rd1503, %rd1502, %rd216;
	shl.b64 	%rd1504, %rd1503, 2;
	add.s64 	%rd1505, %rd115, %rd1504;
	st.global.u32 	[%rd1505+4096], %r4549;
	ld.shared.u32 	%r4552, [%r928+5120];
	// begin inline asm
	shr.b32 %r4551, %r4552, %r6348;
	// end inline asm
	and.b32  	%r4668, %r4107, %r4551;
	shl.b32 	%r4669, %r4668, 3;
	add.s32 	%r4670, %r4654, %r4669;
	ld.shared.u64 	%rd1506, [%r4670];
	add.s64 	%rd1507, %rd1506, %rd216;
	shl.b64 	%rd1508, %rd1507, 2;
	add.s64 	%rd1509, %rd115, %rd1508;
	st.global.u32 	[%rd1509+5120], %r4552;
	ld.shared.u32 	%r4555, [%r928+6144];
	// begin inline asm
	shr.b32 %r4554, %r4555, %r6348;
	// end inline asm
	and.b32  	%r4671, %r4107, %r4554;
	shl.b32 	%r4672, %r4671, 3;
	add.s32 	%r4673, %r4654, %r4672;
	ld.shared.u64 	%rd1510, [%r4673];
	add.s64 	%rd1511, %rd1510, %rd216;
	shl.b64 	%rd1512, %rd1511, 2;
	add.s64 	%rd1513, %rd115, %rd1512;
	st.global.u32 	[%rd1513+6144], %r4555;
	ld.shared.u32 	%r4558, [%r928+7168];
	// begin inline asm
	shr.b32 %r4557, %r4558, %r6348;
	// end inline asm
	and.b32  	%r4674, %r4107, %r4557;
	shl.b32 	%r4675, %r4674, 3;
	add.s32 	%r4676, %r4654, %r4675;
	ld.shared.u64 	%rd1514, [%r4676];
	add.s64 	%rd1515, %rd1514, %rd216;
	shl.b64 	%rd1516, %rd1515, 2;
	add.s64 	%rd1517, %rd115, %rd1516;
	st.global.u32 	[%rd1517+7168], %r4558;
	ld.shared.u32 	%r4561, [%r928+8192];
	// begin inline asm
	shr.b32 %r4560, %r4561, %r6348;
	// end inline asm
	and.b32  	%r4677, %r4107, %r4560;
	shl.b32 	%r4678, %r4677, 3;
	add.s32 	%r4679, %r4654, %r4678;
	ld.shared.u64 	%rd1518, [%r4679];
	add.s64 	%rd1519, %rd1518, %rd216;
	shl.b64 	%rd1520, %rd1519, 2;
	add.s64 	%rd1521, %rd115, %rd1520;
	st.global.u32 	[%rd1521+8192], %r4561;
	ld.shared.u32 	%r4564, [%r928+9216];
	// begin inline asm
	shr.b32 %r4563, %r4564, %r6348;
	// end inline asm
	and.b32  	%r4680, %r4107, %r4563;
	shl.b32 	%r4681, %r4680, 3;
	add.s32 	%r4682, %r4654, %r4681;
	ld.shared.u64 	%rd1522, [%r4682];
	add.s64 	%rd1523, %rd1522, %rd216;
	shl.b64 	%rd1524, %rd1523, 2;
	add.s64 	%rd1525, %rd115, %rd1524;
	st.global.u32 	[%rd1525+9216], %r4564;
	ld.shared.u32 	%r4567, [%r928+10240];
	// begin inline asm
	shr.b32 %r4566, %r4567, %r6348;
	// end inline asm
	and.b32  	%r4683, %r4107, %r4566;
	shl.b32 	%r4684, %r4683, 3;
	add.s32 	%r4685, %r4654, %r4684;
	ld.shared.u64 	%rd1526, [%r4685];
	add.s64 	%rd1527, %rd1526, %rd216;
	shl.b64 	%rd1528, %rd1527, 2;
	add.s64 	%rd1529, %rd115, %rd1528;
	st.global.u32 	[%rd1529+10240], %r4567;
	ld.shared.u32 	%r4570, [%r928+11264];
	// begin inline asm
	shr.b32 %r4569, %r4570, %r6348;
	// end inline asm
	and.b32  	%r4686, %r4107, %r4569;
	shl.b32 	%r4687, %r4686, 3;
	add.s32 	%r4688, %r4654, %r4687;
	ld.shared.u64 	%rd1530, [%r4688];
	add.s64 	%rd1531, %rd1530, %rd216;
	shl.b64 	%rd1532, %rd1531, 2;
	add.s64 	%rd1533, %rd115, %rd1532;
	st.global.u32 	[%rd1533+11264], %r4570;
	ld.shared.u32 	%r4573, [%r928+12288];
	// begin inline asm
	shr.b32 %r4572, %r4573, %r6348;
	// end inline asm
	and.b32  	%r4689, %r4107, %r4572;
	shl.b32 	%r4690, %r4689, 3;
	add.s32 	%r4691, %r4654, %r4690;
	ld.shared.u64 	%rd1534, [%r4691];
	add.s64 	%rd1535, %rd1534, %rd216;
	shl.b64 	%rd1536, %rd1535, 2;
	add.s64 	%rd1537, %rd115, %rd1536;
	st.global.u32 	[%rd1537+12288], %r4573;
	ld.shared.u32 	%r4576, [%r928+13312];
	// begin inline asm
	shr.b32 %r4575, %r4576, %r6348;
	// end inline asm
	and.b32  	%r4692, %r4107, %r4575;
	shl.b32 	%r4693, %r4692, 3;
	add.s32 	%r4694, %r4654, %r4693;
	ld.shared.u64 	%rd1538, [%r4694];
	add.s64 	%rd1539, %rd1538, %rd216;
	shl.b64 	%rd1540, %rd1539, 2;
	add.s64 	%rd1541, %rd115, %rd1540;
	st.global.u32 	[%rd1541+13312], %r4576;
	ld.shared.u32 	%r4579, [%r928+14336];
	// begin inline asm
	shr.b32 %r4578, %r4579, %r6348;
	// end inline asm
	and.b32  	%r4695, %r4107, %r4578;
	shl.b32 	%r4696, %r4695, 3;
	add.s32 	%r4697, %r4654, %r4696;
	ld.shared.u64 	%rd1542, [%r4697];
	add.s64 	%rd1543, %rd1542, %rd216;
	shl.b64 	%rd1544, %rd1543, 2;
	add.s64 	%rd1545, %rd115, %rd1544;
	st.global.u32 	[%rd1545+14336], %r4579;
	ld.shared.u32 	%r4582, [%r928+15360];
	// begin inline asm
	shr.b32 %r4581, %r4582, %r6348;
	// end inline asm
	and.b32  	%r4698, %r4107, %r4581;
	shl.b32 	%r4699, %r4698, 3;
	add.s32 	%r4700, %r4654, %r4699;
	ld.shared.u64 	%rd1546, [%r4700];
	add.s64 	%rd1547, %rd1546, %rd216;
	shl.b64 	%rd1548, %rd1547, 2;
	add.s64 	%rd1549, %rd115, %rd1548;
	st.global.u32 	[%rd1549+15360], %r4582;
	ld.shared.u32 	%r4585, [%r928+16384];
	// begin inline asm
	shr.b32 %r4584, %r4585, %r6348;
	// end inline asm
	and.b32  	%r4701, %r4107, %r4584;
	shl.b32 	%r4702, %r4701, 3;
	add.s32 	%r4703, %r4654, %r4702;
	ld.shared.u64 	%rd1550, [%r4703];
	add.s64 	%rd1551, %rd1550, %rd216;
	shl.b64 	%rd1552, %rd1551, 2;
	add.s64 	%rd1553, %rd115, %rd1552;
	st.global.u32 	[%rd1553+16384], %r4585;
	ld.shared.u32 	%r4588, [%r928+17408];
	// begin inline asm
	shr.b32 %r4587, %r4588, %r6348;
	// end inline asm
	and.b32  	%r4704, %r4107, %r4587;
	shl.b32 	%r4705, %r4704, 3;
	add.s32 	%r4706, %r4654, %r4705;
	ld.shared.u64 	%rd1554, [%r4706];
	add.s64 	%rd1555, %rd1554, %rd216;
	shl.b64 	%rd1556, %rd1555, 2;
	add.s64 	%rd1557, %rd115, %rd1556;
	st.global.u32 	[%rd1557+17408], %r4588;
	ld.shared.u32 	%r4591, [%r928+18432];
	// begin inline asm
	shr.b32 %r4590, %r4591, %r6348;
	// end inline asm
	and.b32  	%r4707, %r4107, %r4590;
	shl.b32 	%r4708, %r4707, 3;
	add.s32 	%r4709, %r4654, %r4708;
	ld.shared.u64 	%rd1558, [%r4709];
	add.s64 	%rd1559, %rd1558, %rd216;
	shl.b64 	%rd1560, %rd1559, 2;
	add.s64 	%rd1561, %rd115, %rd1560;
	st.global.u32 	[%rd1561+18432], %r4591;
	ld.shared.u32 	%r4594, [%r928+19456];
	// begin inline asm
	shr.b32 %r4593, %r4594, %r6348;
	// end inline asm
	and.b32  	%r4710, %r4107, %r4593;
	shl.b32 	%r4711, %r4710, 3;
	add.s32 	%r4712, %r4654, %r4711;
	ld.shared.u64 	%rd1562, [%r4712];
	add.s64 	%rd1563, %rd1562, %rd216;
	shl.b64 	%rd1564, %rd1563, 2;
	add.s64 	%rd1565, %rd115, %rd1564;
	st.global.u32 	[%rd1565+19456], %r4594;
	ld.shared.u32 	%r4597, [%r928+20480];
	// begin inline asm
	shr.b32 %r4596, %r4597, %r6348;
	// end inline asm
	and.b32  	%r4713, %r4107, %r4596;
	shl.b32 	%r4714, %r4713, 3;
	add.s32 	%r4715, %r4654, %r4714;
	ld.shared.u64 	%rd1566, [%r4715];
	add.s64 	%rd1567, %rd1566, %rd216;
	shl.b64 	%rd1568, %rd1567, 2;
	add.s64 	%rd1569, %rd115, %rd1568;
	st.global.u32 	[%rd1569+20480], %r4597;
	ld.shared.u32 	%r4600, [%r928+21504];
	// begin inline asm
	shr.b32 %r4599, %r4600, %r6348;
	// end inline asm
	and.b32  	%r4716, %r4107, %r4599;
	shl.b32 	%r4717, %r4716, 3;
	add.s32 	%r4718, %r4654, %r4717;
	ld.shared.u64 	%rd1570, [%r4718];
	add.s64 	%rd1571, %rd1570, %rd216;
	shl.b64 	%rd1572, %rd1571, 2;
	add.s64 	%rd1573, %rd115, %rd1572;
	st.global.u32 	[%rd1573+21504], %r4600;
	ld.shared.u32 	%r4603, [%r928+22528];
	// begin inline asm
	shr.b32 %r4602, %r4603, %r6348;
	// end inline asm
	and.b32  	%r4719, %r4107, %r4602;
	shl.b32 	%r4720, %r4719, 3;
	add.s32 	%r4721, %r4654, %r4720;
	ld.shared.u64 	%rd1574, [%r4721];
	add.s64 	%rd1575, %rd1574, %rd216;
	shl.b64 	%rd1576, %rd1575, 2;
	add.s64 	%rd1577, %rd115, %rd1576;
	st.global.u32 	[%rd1577+22528], %r4603;
	add.s64 	%rd1824, %rd1824, 5888;
	bar.sync 	0;
	sub.s64 	%rd1825, %rd3, %rd1824;
	setp.gt.s64 	%p269, %rd1825, 5887;
	@%p269 bra 	$L__BB14_448;
$L__BB14_461:
	setp.ge.s64 	%p270, %rd1824, %rd3;
	@%p270 bra 	$L__BB14_660;
	mov.u32 	%r4723, %tid.x;
	cvt.u64.u32 	%rd224, %r4723;
	mov.b64 	{%r4724, %r4725}, %rd1825;
	shfl.sync.idx.b32	%r961|%p271, %r4724, 0, 31, -1;
	shfl.sync.idx.b32	%r4726|%p272, %r4725, 0, 31, -1;
	setp.ge.s32 	%p273, %r4723, %r961;
	add.s64 	%rd1578, %rd1824, %rd224;
	shl.b64 	%rd1579, %rd1578, 2;
	add.s64 	%rd225, %rd1776, %rd1579;
	mov.b32 	%r6388, -1;
	@%p273 bra 	$L__BB14_464;
	ld.global.u32 	%r6388, [%rd225];
$L__BB14_464:
	cvt.u32.u64 	%r4728, %rd224;
	add.s32 	%r4729, %r4728, 256;
	setp.ge.s32 	%p274, %r4729, %r961;
	mov.b32 	%r6389, -1;
	@%p274 bra 	$L__BB14_466;
	ld.global.u32 	%r6389, [%rd225+1024];
$L__BB14_466:
	add.s32 	%r4732, %r4728, 512;
	setp.ge.s32 	%p275, %r4732, %r961;
	mov.b32 	%r6390, -1;
	@%p275 bra 	$L__BB14_468;
	ld.global.u32 	%r6390, [%rd225+2048];
$L__BB14_468:
	add.s32 	%r4735, %r4728, 768;
	setp.ge.s32 	%p276, %r4735, %r961;
	mov.b32 	%r6391, -1;
	@%p276 bra 	$L__BB14_470;
	ld.global.u32 	%r6391, [%rd225+3072];
$L__BB14_470:
	or.b32  	%r4738, %r4728, 1024;
	setp.ge.s32 	%p277, %r4738, %r961;
	mov.b32 	%r6392, -1;
	@%p277 bra 	$L__BB14_472;
	ld.global.u32 	%r6392, [%rd225+4096];
$L__BB14_472:
	add.s32 	%r4741, %r4728, 1280;
	setp.ge.s32 	%p278, %r4741, %r961;
	mov.b32 	%r6393, -1;
	@%p278 bra 	$L__BB14_474;
	ld.global.u32 	%r6393, [%rd225+5120];
$L__BB14_474:
	add.s32 	%r4744, %r4728, 1536;
	setp.ge.s32 	%p279, %r4744, %r961;
	mov.b32 	%r6394, -1;
	@%p279 bra 	$L__BB14_476;
	ld.global.u32 	%r6394, [%rd225+6144];
$L__BB14_476:
	add.s32 	%r4747, %r4728, 1792;
	setp.ge.s32 	%p280, %r4747, %r961;
	mov.b32 	%r6395, -1;
	@%p280 bra 	$L__BB14_478;
	ld.global.u32 	%r6395, [%rd225+7168];
$L__BB14_478:
	or.b32  	%r4750, %r4728, 2048;
	setp.ge.s32 	%p281, %r4750, %r961;
	mov.b32 	%r6396, -1;
	@%p281 bra 	$L__BB14_480;
	ld.global.u32 	%r6396, [%rd225+8192];
$L__BB14_480:
	add.s32 	%r4753, %r4728, 2304;
	setp.ge.s32 	%p282, %r4753, %r961;
	mov.b32 	%r6397, -1;
	@%p282 bra 	$L__BB14_482;
	ld.global.u32 	%r6397, [%rd225+9216];
$L__BB14_482:
	add.s32 	%r4756, %r4728, 2560;
	setp.ge.s32 	%p283, %r4756, %r961;
	mov.b32 	%r6398, -1;
	@%p283 bra 	$L__BB14_484;
	ld.global.u32 	%r6398, [%rd225+10240];
$L__BB14_484:
	add.s32 	%r4759, %r4728, 2816;
	setp.ge.s32 	%p284, %r4759, %r961;
	mov.b32 	%r6399, -1;
	@%p284 bra 	$L__BB14_486;
	ld.global.u32 	%r6399, [%rd225+11264];
$L__BB14_486:
	or.b32  	%r4762, %r4728, 3072;
	setp.ge.s32 	%p285, %r4762, %r961;
	mov.b32 	%r6400, -1;
	@%p285 bra 	$L__BB14_488;
	ld.global.u32 	%r6400, [%rd225+12288];
$L__BB14_488:
	add.s32 	%r4765, %r4728, 3328;
	setp.ge.s32 	%p286, %r4765, %r961;
	mov.b32 	%r6401, -1;
	@%p286 bra 	$L__BB14_490;
	ld.global.u32 	%r6401, [%rd225+13312];
$L__BB14_490:
	add.s32 	%r4768, %r4728, 3584;
	setp.ge.s32 	%p287, %r4768, %r961;
	mov.b32 	%r6402, -1;
	@%p287 bra 	$L__BB14_492;
	ld.global.u32 	%r6402, [%rd225+14336];
$L__BB14_492:
	add.s32 	%r4771, %r4728, 3840;
	setp.ge.s32 	%p288, %r4771, %r961;
	mov.b32 	%r6403, -1;
	@%p288 bra 	$L__BB14_494;
	ld.global.u32 	%r6403, [%rd225+15360];
$L__BB14_494:
	or.b32  	%r4774, %r4728, 4096;
	setp.ge.s32 	%p289, %r4774, %r961;
	mov.b32 	%r6404, -1;
	@%p289 bra 	$L__BB14_496;
	ld.global.u32 	%r6404, [%rd225+16384];
$L__BB14_496:
	add.s32 	%r4777, %r4728, 4352;
	setp.ge.s32 	%p290, %r4777, %r961;
	mov.b32 	%r6405, -1;
	@%p290 bra 	$L__BB14_498;
	ld.global.u32 	%r6405, [%rd225+17408];
$L__BB14_498:
	add.s32 	%r4780, %r4728, 4608;
	setp.ge.s32 	%p291, %r4780, %r961;
	mov.b32 	%r6406, -1;
	@%p291 bra 	$L__BB14_500;
	ld.global.u32 	%r6406, [%rd225+18432];
$L__BB14_500:
	add.s32 	%r4783, %r4728, 4864;
	setp.ge.s32 	%p292, %r4783, %r961;
	mov.b32 	%r6407, -1;
	@%p292 bra 	$L__BB14_502;
	ld.global.u32 	%r6407, [%rd225+19456];
$L__BB14_502:
	or.b32  	%r4786, %r4728, 5120;
	setp.ge.s32 	%p293, %r4786, %r961;
	mov.b32 	%r6408, -1;
	@%p293 bra 	$L__BB14_504;
	ld.global.u32 	%r6408, [%rd225+20480];
$L__BB14_504:
	add.s32 	%r4789, %r4728, 5376;
	setp.ge.s32 	%p294, %r4789, %r961;
	mov.b32 	%r6409, -1;
	@%p294 bra 	$L__BB14_506;
	ld.global.u32 	%r6409, [%rd225+21504];
$L__BB14_506:
	add.s32 	%r4792, %r4728, 5632;
	setp.ge.s32 	%p295, %r4792, %r961;
	mov.b32 	%r6410, -1;
	@%p295 bra 	$L__BB14_508;
	ld.global.u32 	%r6410, [%rd225+22528];
$L__BB14_508:
	setp.ne.s32 	%p296, %r1759, 31;
	mov.u32 	%r4895, %tid.x;
	shl.b32 	%r4896, %r4895, 2;
	mov.u32 	%r4897, _ZZN3cub18CUB_300001_SM_10006detail14segmented_sort33DeviceSegmentedSortFallbackKernelILNS0_9SortOrderE0ENS2_10policy_hubIjNS0_8NullTypeEE9Policy860EjS6_PjS9_lEEvPKT1_PSA_NS1_20device_double_bufferISA_EEPKT2_PSG_NSE_ISG_EET3_T4_E12temp_storage;
	add.s32 	%r4898, %r4897, %r4896;
	st.shared.u32 	[%r4898], %r6388;
	st.shared.u32 	[%r4898+1024], %r6389;
	st.shared.u32 	[%r4898+2048], %r6390;
	st.shared.u32 	[%r4898+3072], %r6391;
	st.shared.u32 	[%r4898+4096], %r6392;
	st.shared.u32 	[%r4898+5120], %r6393;
	st.shared.u32 	[%r4898+6144], %r6394;
	st.shared.u32 	[%r4898+7168], %r6395;
	st.shared.u32 	[%r4898+8192], %r6396;
	st.shared.u32 	[%r4898+9216], %r6397;
	st.shared.u32 	[%r4898+10240], %r6398;
	st.shared.u32 	[%r4898+11264], %r6399;
	st.shared.u32 	[%r4898+12288], %r6400;
	st.shared.u32 	[%r4898+13312], %r6401;
	st.shared.u32 	[%r4898+14336], %r6402;
	st.shared.u32 	[%r4898+15360], %r6403;
	st.shared.u32 	[%r4898+16384], %r6404;
	st.shared.u32 	[%r4898+17408], %r6405;
	st.shared.u32 	[%r4898+18432], %r6406;
	st.shared.u32 	[%r4898+19456], %r6407;
	st.shared.u32 	[%r4898+20480], %r6408;
	st.shared.u32 	[%r4898+21504], %r6409;
	st.shared.u32 	[%r4898+22528], %r6410;
	bar.sync 	0;
	add.s32 	%r4899, %r4898, %r4896;
	mad.lo.s32 	%r4900, %r4895, 84, %r4899;
	ld.shared.u32 	%r1008, [%r4900];
	ld.shared.u32 	%r1009, [%r4900+4];
	ld.shared.u32 	%r1010, [%r4900+8];
	ld.shared.u32 	%r1011, [%r4900+12];
	ld.shared.u32 	%r1012, [%r4900+16];
	ld.shared.u32 	%r1013, [%r4900+20];
	ld.shared.u32 	%r1014, [%r4900+24];
	ld.shared.u32 	%r1015, [%r4900+28];
	ld.shared.u32 	%r1016, [%r4900+32];
	ld.shared.u32 	%r1017, [%r4900+36];
	ld.shared.u32 	%r1018, [%r4900+40];
	ld.shared.u32 	%r1019, [%r4900+44];
	ld.shared.u32 	%r1020, [%r4900+48];
	ld.shared.u32 	%r1021, [%r4900+52];
	ld.shared.u32 	%r1022, [%r4900+56];
	ld.shared.u32 	%r1023, [%r4900+60];
	ld.shared.u32 	%r1024, [%r4900+64];
	ld.shared.u32 	%r1025, [%r4900+68];
	ld.shared.u32 	%r1026, [%r4900+72];
	ld.shared.u32 	%r1027, [%r4900+76];
	ld.shared.u32 	%r1028, [%r4900+80];
	ld.shared.u32 	%r1029, [%r4900+84];
	ld.shared.u32 	%r1030, [%r4900+88];
	bar.sync 	0;
	mov.b32 	%r4892, 0;
	st.shared.u32 	[%r4898], %r4892;
	st.shared.u32 	[%r4898+1024], %r4892;
	st.shared.u32 	[%r4898+2048], %r4892;
	st.shared.u32 	[%r4898+3072], %r4892;
	st.shared.u32 	[%r4898+4096], %r4892;
	st.shared.u32 	[%r4898+5120], %r4892;
	st.shared.u32 	[%r4898+6144], %r4892;
	st.shared.u32 	[%r4898+7168], %r4892;
	st.shared.u32 	[%r4898+8192], %r4892;
	st.shared.u32 	[%r4898+9216], %r4892;
	st.shared.u32 	[%r4898+10240], %r4892;
	st.shared.u32 	[%r4898+11264], %r4892;
	st.shared.u32 	[%r4898+12288], %r4892;
	st.shared.u32 	[%r4898+13312], %r4892;
	st.shared.u32 	[%r4898+14336], %r4892;
	st.shared.u32 	[%r4898+15360], %r4892;
	st.shared.u32 	[%r4898+16384], %r4892;
	st.shared.u32 	[%r4898+17408], %r4892;
	st.shared.u32 	[%r4898+18432], %r4892;
	st.shared.u32 	[%r4898+19456], %r4892;
	st.shared.u32 	[%r4898+20480], %r4892;
	st.shared.u32 	[%r4898+21504], %r4892;
	st.shared.u32 	[%r4898+22528], %r4892;
	st.shared.u32 	[%r4898+23552], %r4892;
	st.shared.u32 	[%r4898+24576], %r4892;
	st.shared.u32 	[%r4898+25600], %r4892;
	st.shared.u32 	[%r4898+26624], %r4892;
	st.shared.u32 	[%r4898+27648], %r4892;
	st.shared.u32 	[%r4898+28672], %r4892;
	st.shared.u32 	[%r4898+29696], %r4892;
	st.shared.u32 	[%r4898+30720], %r4892;
	st.shared.u32 	[%r4898+31744], %r4892;
	st.shared.u32 	[%r4898+32768], %r4892;
	// begin inline asm
	bmsk.clamp.b32 %r4793, %r4892, %r785;
	// end inline asm
	// begin inline asm
	shr.b32 %r4796, %r1008, %r6348;
	// end inline asm
	and.b32  	%r4901, %r4793, %r4796;
	shl.b32 	%r4902, %r4901, 10;
	and.b32  	%r4903, %r4902, 31744;
	add.s32 	%r4904, %r4898, %r4903;
	shr.u32 	%r4905, %r4901, 4;
	and.b32  	%r4906, %r4905, 268435454;
	add.s32 	%r1032, %r4904, %r4906;
	ld.shared.u16 	%rs93, [%r1032];
	add.s16 	%rs381, %rs93, 1;
	st.shared.u16 	[%r1032], %rs381;
	// begin inline asm
	shr.b32 %r4799, %r1009, %r6348;
	// end inline asm
	and.b32  	%r4907, %r4793, %r4799;
	shl.b32 	%r4908, %r4907, 10;
	and.b32  	%r4909, %r4908, 31744;
	add.s32 	%r4910, %r4898, %r4909;
	shr.u32 	%r4911, %r4907, 4;
	and.b32  	%r4912, %r4911, 268435454;
	add.s32 	%r1033, %r4910, %r4912;
	ld.shared.u16 	%rs94, [%r1033];
	add.s16 	%rs382, %rs94, 1;
	st.shared.u16 	[%r1033], %rs382;
	// begin inline asm
	shr.b32 %r4802, %r1010, %r6348;
	// end inline asm
	and.b32  	%r4913, %r4793, %r4802;
	shl.b32 	%r4914, %r4913, 10;
	and.b32  	%r4915, %r4914, 31744;
	add.s32 	%r4916, %r4898, %r4915;
	shr.u32 	%r4917, %r4913, 4;
	and.b32  	%r4918, %r4917, 268435454;
	add.s32 	%r1034, %r4916, %r4918;
	ld.shared.u16 	%rs95, [%r1034];
	add.s16 	%rs383, %rs95, 1;
	st.shared.u16 	[%r1034], %rs383;
	// begin inline asm
	shr.b32 %r4805, %r1011, %r6348;
	// end inline asm
	and.b32  	%r4919, %r4793, %r4805;
	shl.b32 	%r4920, %r4919, 10;
	and.b32  	%r4921, %r4920, 31744;
	add.s32 	%r4922, %r4898, %r4921;
	shr.u32 	%r4923, %r4919, 4;
	and.b32  	%r4924, %r4923, 268435454;
	add.s32 	%r1035, %r4922, %r4924;
	ld.shared.u16 	%rs96, [%r1035];
	add.s16 	%rs384, %rs96, 1;
	st.shared.u16 	[%r1035], %rs384;
	// begin inline asm
	shr.b32 %r4808, %r1012, %r6348;
	// end inline asm
	and.b32  	%r4925, %r4793, %r4808;
	shl.b32 	%r4926, %r4925, 10;
	and.b32  	%r4927, %r4926, 31744;
	add.s32 	%r4928, %r4898, %r4927;
	shr.u32 	%r4929, %r4925, 4;
	and.b32  	%r4930, %r4929, 268435454;
	add.s32 	%r1036, %r4928, %r4930;
	ld.shared.u16 	%rs97, [%r1036];
	add.s16 	%rs385, %rs97, 1;
	st.shared.u16 	[%r1036], %rs385;
	// begin inline asm
	shr.b32 %r4811, %r1013, %r6348;
	// end inline asm
	and.b32  	%r4931, %r4793, %r4811;
	shl.b32 	%r4932, %r4931, 10;
	and.b32  	%r4933, %r4932, 31744;
	add.s32 	%r4934, %r4898, %r4933;
	shr.u32 	%r4935, %r4931, 4;
	and.b32  	%r4936, %r4935, 268435454;
	add.s32 	%r1037, %r4934, %r4936;
	ld.shared.u16 	%rs98, [%r1037];
	add.s16 	%rs386, %rs98, 1;
	st.shared.u16 	[%r1037], %rs386;
	// begin inline asm
	shr.b32 %r4814, %r1014, %r6348;
	// end inline asm
	and.b32  	%r4937, %r4793, %r4814;
	shl.b32 	%r4938, %r4937, 10;
	and.b32  	%r4939, %r4938, 31744;
	add.s32 	%r4940, %r4898, %r4939;
	shr.u32 	%r4941, %r4937, 4;
	and.b32  	%r4942, %r4941, 268435454;
	add.s32 	%r1038, %r4940, %r4942;
	ld.shared.u16 	%rs99, [%r1038];
	add.s16 	%rs387, %rs99, 1;
	st.shared.u16 	[%r1038], %rs387;
	// begin inline asm
	shr.b32 %r4817, %r1015, %r6348;
	// end inline asm
	and.b32  	%r4943, %r4793, %r4817;
	shl.b32 	%r4944, %r4943, 10;
	and.b32  	%r4945, %r4944, 31744;
	add.s32 	%r4946, %r4898, %r4945;
	shr.u32 	%r4947, %r4943, 4;
	and.b32  	%r4948, %r4947, 268435454;
	add.s32 	%r1039, %r4946, %r4948;
	ld.shared.u16 	%rs100, [%r1039];
	add.s16 	%rs388, %rs100, 1;
	st.shared.u16 	[%r1039], %rs388;
	// begin inline asm
	shr.b32 %r4820, %r1016, %r6348;
	// end inline asm
	and.b32  	%r4949, %r4793, %r4820;
	shl.b32 	%r4950, %r4949, 10;
	and.b32  	%r4951, %r4950, 31744;
	add.s32 	%r4952, %r4898, %r4951;
	shr.u32 	%r4953, %r4949, 4;
	and.b32  	%r4954, %r4953, 268435454;
	add.s32 	%r1040, %r4952, %r4954;
	ld.shared.u16 	%rs101, [%r1040];
	add.s16 	%rs389, %rs101, 1;
	st.shared.u16 	[%r1040], %rs389;
	// begin inline asm
	shr.b32 %r4823, %r1017, %r6348;
	// end inline asm
	and.b32  	%r4955, %r4793, %r4823;
	shl.b32 	%r4956, %r4955, 10;
	and.b32  	%r4957, %r4956, 31744;
	add.s32 	%r4958, %r4898, %r4957;
	shr.u32 	%r4959, %r4955, 4;
	and.b32  	%r4960, %r4959, 268435454;
	add.s32 	%r1041, %r4958, %r4960;
	ld.shared.u16 	%rs102, [%r1041];
	add.s16 	%rs390, %rs102, 1;
	st.shared.u16 	[%r1041], %rs390;
	// begin inline asm
	shr.b32 %r4826, %r1018, %r6348;
	// end inline asm
	and.b32  	%r4961, %r4793, %r4826;
	shl.b32 	%r4962, %r4961, 10;
	and.b32  	%r4963, %r4962, 31744;
	add.s32 	%r4964, %r4898, %r4963;
	shr.u32 	%r4965, %r4961, 4;
	and.b32  	%r4966, %r4965, 268435454;
	add.s32 	%r1042, %r4964, %r4966;
	ld.shared.u16 	%rs103, [%r1042];
	add.s16 	%rs391, %rs103, 1;
	st.shared.u16 	[%r1042], %rs391;
	// begin inline asm
	shr.b32 %r4829, %r1019, %r6348;
	// end inline asm
	and.b32  	%r4967, %r4793, %r4829;
	shl.b32 	%r4968, %r4967, 10;
	and.b32  	%r4969, %r4968, 31744;
	add.s32 	%r4970, %r4898, %r4969;
	shr.u32 	%r4971, %r4967, 4;
	and.b32  	%r4972, %r4971, 268435454;
	add.s32 	%r1043, %r4970, %r4972;
	ld.shared.u16 	%rs104, [%r1043];
	add.s16 	%rs392, %rs104, 1;
	st.shared.u16 	[%r1043], %rs392;
	// begin inline asm
	shr.b32 %r4832, %r1020, %r6348;
	// end inline asm
	and.b32  	%r4973, %r4793, %r4832;
	shl.b32 	%r4974, %r4973, 10;
	and.b32  	%r4975, %r4974, 31744;
	add.s32 	%r4976, %r4898, %r4975;
	shr.u32 	%r4977, %r4973, 4;
	and.b32  	%r4978, %r4977, 268435454;
	add.s32 	%r1044, %r4976, %r4978;
	ld.shared.u16 	%rs105, [%r1044];
	add.s16 	%rs393, %rs105, 1;
	st.shared.u16 	[%r1044], %rs393;
	// begin inline asm
	shr.b32 %r4835, %r1021, %r6348;
	// end inline asm
	and.b32  	%r4979, %r4793, %r4835;
	shl.b32 	%r4980, %r4979, 10;
	and.b32  	%r4981, %r4980, 31744;
	add.s32 	%r4982, %r4898, %r4981;
	shr.u32 	%r4983, %r4979, 4;
	and.b32  	%r4984, %r4983, 268435454;
	add.s32 	%r1045, %r4982, %r4984;
	ld.shared.u16 	%rs106, [%r1045];
	add.s16 	%rs394, %rs106, 1;
	st.shared.u16 	[%r1045], %rs394;
	// begin inline asm
	shr.b32 %r4838, %r1022, %r6348;
	// end inline asm
	and.b32  	%r4985, %r4793, %r4838;
	shl.b32 	%r4986, %r4985, 10;
	and.b32  	%r4987, %r4986, 31744;
	add.s32 	%r4988, %r4898, %r4987;
	shr.u32 	%r4989, %r4985, 4;
	and.b32  	%r4990, %r4989, 268435454;
	add.s32 	%r1046, %r4988, %r4990;
	ld.shared.u16 	%rs107, [%r1046];
	add.s16 	%rs395, %rs107, 1;
	st.shared.u16 	[%r1046], %rs395;
	// begin inline asm
	shr.b32 %r4841, %r1023, %r6348;
	// end inline asm
	and.b32  	%r4991, %r4793, %r4841;
	shl.b32 	%r4992, %r4991, 10;
	and.b32  	%r4993, %r4992, 31744;
	add.s32 	%r4994, %r4898, %r4993;
	shr.u32 	%r4995, %r4991, 4;
	and.b32  	%r4996, %r4995, 268435454;
	add.s32 	%r1047, %r4994, %r4996;
	ld.shared.u16 	%rs108, [%r1047];
	add.s16 	%rs396, %rs108, 1;
	st.shared.u16 	[%r1047], %rs396;
	// begin inline asm
	shr.b32 %r4844, %r1024, %r6348;
	// end inline asm
	and.b32  	%r4997, %r4793, %r4844;
	shl.b32 	%r4998, %r4997, 10;
	and.b32  	%r4999, %r4998, 31744;
	add.s32 	%r5000, %r4898, %r4999;
	shr.u32 	%r5001, %r4997, 4;
	and.b32  	%r5002, %r5001, 268435454;
	add.s32 	%r1048, %r5000, %r5002;
	ld.shared.u16 	%rs109, [%r1048];
	add.s16 	%rs397, %rs109, 1;
	st.shared.u16 	[%r1048], %rs397;
	// begin inline asm
	shr.b32 %r4847, %r1025, %r6348;
	// end inline asm
	and.b32  	%r5003, %r4793, %r4847;
	shl.b32 	%r5004, %r5003, 10;
	and.b32  	%r5005, %r5004, 31744;
	add.s32 	%r5006, %r4898, %r5005;
	shr.u32 	%r5007, %r5003, 4;
	and.b32  	%r5008, %r5007, 268435454;
	add.s32 	%r1049, %r5006, %r5008;
	ld.shared.u16 	%rs110, [%r1049];
	add.s16 	%rs398, %rs110, 1;
	st.shared.u16 	[%r1049], %rs398;
	// begin inline asm
	shr.b32 %r4850, %r1026, %r6348;
	// end inline asm
	and.b32  	%r5009, %r4793, %r4850;
	shl.b32 	%r5010, %r5009, 10;
	and.b32  	%r5011, %r5010, 31744;
	add.s32 	%r5012, %r4898, %r5011;
	shr.u32 	%r5013, %r5009, 4;
	and.b32  	%r5014, %r5013, 268435454;
	add.s32 	%r1050, %r5012, %r5014;
	ld.shared.u16 	%rs111, [%r1050];
	add.s16 	%rs399, %rs111, 1;
	st.shared.u16 	[%r1050], %rs399;
	// begin inline asm
	shr.b32 %r4853, %r1027, %r6348;
	// end inline asm
	and.b32  	%r5015, %r4793, %r4853;
	shl.b32 	%r5016, %r5015, 10;
	and.b32  	%r5017, %r5016, 31744;
	add.s32 	%r5018, %r4898, %r5017;
	shr.u32 	%r5019, %r5015, 4;
	and.b32  	%r5020, %r5019, 268435454;
	add.s32 	%r1051, %r5018, %r5020;
	ld.shared.u16 	%rs112, [%r1051];
	add.s16 	%rs400, %rs112, 1;
	st.shared.u16 	[%r1051], %rs400;
	// begin inline asm
	shr.b32 %r4856, %r1028, %r6348;
	// end inline asm
	and.b32  	%r5021, %r4793, %r4856;
	shl.b32 	%r5022, %r5021, 10;
	and.b32  	%r5023, %r5022, 31744;
	add.s32 	%r5024, %r4898, %r5023;
	shr.u32 	%r5025, %r5021, 4;
	and.b32  	%r5026, %r5025, 268435454;
	add.s32 	%r1052, %r5024, %r5026;
	ld.shared.u16 	%rs113, [%r1052];
	add.s16 	%rs401, %rs113, 1;
	st.shared.u16 	[%r1052], %rs401;
	// begin inline asm
	shr.b32 %r4859, %r1029, %r6348;
	// end inline asm
	and.b32  	%r5027, %r4793, %r4859;
	shl.b32 	%r5028, %r5027, 10;
	and.b32  	%r5029, %r5028, 31744;
	add.s32 	%r5030, %r4898, %r5029;
	shr.u32 	%r5031, %r5027, 4;
	and.b32  	%r5032, %r5031, 268435454;
	add.s32 	%r1053, %r5030, %r5032;
	ld.shared.u16 	%rs114, [%r1053];
	add.s16 	%rs402, %rs114, 1;
	st.shared.u16 	[%r1053], %rs402;
	// begin inline asm
	shr.b32 %r4862, %r1030, %r6348;
	// end inline asm
	and.b32  	%r5033, %r4793, %r4862;
	shl.b32 	%r5034, %r5033, 10;
	and.b32  	%r5035, %r5034, 31744;
	add.s32 	%r5036, %r4898, %r5035;
	shr.u32 	%r5037, %r5033, 4;
	and.b32  	%r5038, %r5037, 268435454;
	add.s32 	%r1054, %r5036, %r5038;
	ld.shared.u16 	%rs115, [%r1054];
	add.s16 	%rs403, %rs115, 1;
	st.shared.u16 	[%r1054], %rs403;
	bar.sync 	0;
	mad.lo.s32 	%r5039, %r4895, 124, %r4899;
	ld.shared.u32 	%r1055, [%r5039];
	ld.shared.u32 	%r5040, [%r5039+4];
	ld.shared.u32 	%r5041, [%r5039+8];
	ld.shared.u32 	%r5042, [%r5039+12];
	ld.shared.u32 	%r5043, [%r5039+16];
	ld.shared.u32 	%r5044, [%r5039+20];
	ld.shared.u32 	%r5045, [%r5039+24];
	ld.shared.u32 	%r5046, [%r5039+28];
	ld.shared.u32 	%r5047, [%r5039+32];
	ld.shared.u32 	%r5048, [%r5039+36];
	ld.shared.u32 	%r5049, [%r5039+40];
	ld.shared.u32 	%r5050, [%r5039+44];
	ld.shared.u32 	%r5051, [%r5039+48];
	ld.shared.u32 	%r5052, [%r5039+52];
	ld.shared.u32 	%r5053, [%r5039+56];
	ld.shared.u32 	%r5054, [%r5039+60];
	ld.shared.u32 	%r5055, [%r5039+64];
	ld.shared.u32 	%r5056, [%r5039+68];
	ld.shared.u32 	%r5057, [%r5039+72];
	ld.shared.u32 	%r5058, [%r5039+76];
	ld.shared.u32 	%r5059, [%r5039+80];
	ld.shared.u32 	%r5060, [%r5039+84];
	ld.shared.u32 	%r5061, [%r5039+88];
	ld.shared.u32 	%r5062, [%r5039+92];
	ld.shared.u32 	%r5063, [%r5039+96];
	ld.shared.u32 	%r5064, [%r5039+100];
	ld.shared.u32 	%r5065, [%r5039+104];
	ld.shared.u32 	%r5066, [%r5039+108];
	ld.shared.u32 	%r5067, [%r5039+112];
	ld.shared.u32 	%r5068, [%r5039+116];
	ld.shared.u32 	%r5069, [%r5039+120];
	ld.shared.u32 	%r5070, [%r5039+124];
	ld.shared.u32 	%r5071, [%r5039+128];
	add.s32 	%r1056, %r5040, %r1055;
	add.s32 	%r1057, %r5041, %r1056;
	add.s32 	%r1058, %r5042, %r1057;
	add.s32 	%r1059, %r5043, %r1058;
	add.s32 	%r1060, %r5044, %r1059;
	add.s32 	%r1061, %r5045, %r1060;
	add.s32 	%r1062, %r5046, %r1061;
	add.s32 	%r1063, %r5047, %r1062;
	add.s32 	%r1064, %r5048, %r1063;
	add.s32 	%r1065, %r5049, %r1064;
	add.s32 	%r1066, %r5050, %r1065;
	add.s32 	%r1067, %r5051, %r1066;
	add.s32 	%r1068, %r5052, %r1067;
	add.s32 	%r1069, %r5053, %r1068;
	add.s32 	%r1070, %r5054, %r1069;
	add.s32 	%r1071, %r5055, %r1070;
	add.s32 	%r1072, %r5056, %r1071;
	add.s32 	%r1073, %r5057, %r1072;
	add.s32 	%r1074, %r5058, %r1073;
	add.s32 	%r1075, %r5059, %r1074;
	add.s32 	%r1076, %r5060, %r1075;
	add.s32 	%r1077, %r5061, %r1076;
	add.s32 	%r1078, %r5062, %r1077;
	add.s32 	%r1079, %r5063, %r1078;
	add.s32 	%r1080, %r5064, %r1079;
	add.s32 	%r1081, %r5065, %r1080;
	add.s32 	%r1082, %r5066, %r1081;
	add.s32 	%r1083, %r5067, %r1082;
	add.s32 	%r1084, %r5068, %r1083;
	add.s32 	%r1085, %r5069, %r1084;
	add.s32 	%r1086, %r5070, %r1085;
	add.s32 	%r4869, %r5071, %r1086;
	mov.b32 	%r4867, 1;
	mov.b32 	%r4894, -1;
	// begin inline asm
	{  .reg .u32 r0;  .reg .pred p;  shfl.sync.up.b32 r0|p, %r4869, %r4867, %r4892, %r4894;  @p add.u32 r0, r0, %r4869;  mov.u32 %r4865, r0;}
	// end inline asm
	mov.b32 	%r4873, 2;
	// begin inline asm
	{  .reg .u32 r0;  .reg .pred p;  shfl.sync.up.b32 r0|p, %r4865, %r4873, %r4892, %r4894;  @p add.u32 r0, r0, %r4865;  mov.u32 %r4871, r0;}
	// end inline asm
	mov.b32 	%r4879, 4;
	// begin inline asm
	{  .reg .u32 r0;  .reg .pred p;  shfl.sync.up.b32 r0|p, %r4871, %r4879, %r4892, %r4894;  @p add.u32 r0, r0, %r4871;  mov.u32 %r4877, r0;}
	// end inline asm
	mov.b32 	%r4885, 8;
	// begin inline asm
	{  .reg .u32 r0;  .reg .pred p;  shfl.sync.up.b32 r0|p, %r4877, %r4885, %r4892, %r4894;  @p add.u32 r0, r0, %r4877;  mov.u32 %r4883, r0;}
	// end inline asm
	mov.b32 	%r4891, 16;
	// begin inline asm
	{  .reg .u32 r0;  .reg .pred p;  shfl.sync.up.b32 r0|p, %r4883, %r4891, %r4892, %r4894;  @p add.u32 r0, r0, %r4883;  mov.u32 %r4889, r0;}
	// end inline asm
	@%p296 bra 	$L__BB14_510;
	mov.u32 	%r5072, %tid.x;
	shr.u32 	%r5073, %r5072, 3;
	and.b32  	%r5074, %r5073, 124;
	mov.u32 	%r5075, _ZZN3cub18CUB_300001_SM_10006detail14segmented_sort33DeviceSegmentedSortFallbackKernelILNS0_9SortOrderE0ENS2_10policy_hubIjNS0_8NullTypeEE9Policy860EjS6_PjS9_lEEvPKT1_PSA_NS1_20device_double_bufferISA_EEPKT2_PSG_NSE_ISG_EET3_T4_E12temp_storage;
	add.s32 	%r5076, %r5075, %r5074;
	st.shared.u32 	[%r5076+33792], %r4889;
$L__BB14_510:
	sub.s32 	%r5077, %r4889, %r4869;
	mov.u32 	%r5078, %tid.x;
	setp.ne.s32 	%p297, %r1759, 0;
	setp.gt.u32 	%p298, %r5078, 31;
	shr.u32 	%r5079, %r5078, 5;
	setp.eq.s32 	%p299, %r5079, 7;
	setp.eq.s32 	%p300, %r5079, 6;
	setp.eq.s32 	%p301, %r5079, 5;
	setp.eq.s32 	%p302, %r5079, 4;
	setp.eq.s32 	%p303, %r5079, 3;
	setp.eq.s32 	%p304, %r5079, 2;
	setp.eq.s32 	%p305, %r5079, 1;
	bar.sync 	0;
	ld.shared.v4.u32 	{%r5080, %r5081, %r5082, %r5083}, [_ZZN3cub18CUB_300001_SM_10006detail14segmented_sort33DeviceSegmentedSortFallbackKernelILNS0_9SortOrderE0ENS2_10policy_hubIjNS0_8NullTypeEE9Policy860EjS6_PjS9_lEEvPKT1_PSA_NS1_20device_double_bufferISA_EEPKT2_PSG_NSE_ISG_EET3_T4_E12temp_storage+33792];
	selp.b32 	%r5084, %r5080, %r6440, %p305;
	add.s32 	%r5085, %r5081, %r5080;
	selp.b32 	%r5086, %r5085, %r5084, %p304;
	add.s32 	%r5087, %r5085, %r5082;
	selp.b32 	%r5088, %r5087, %r5086, %p303;
	add.s32 	%r5089, %r5087, %r5083;
	selp.b32 	%r5090, %r5089, %r5088, %p302;
	ld.shared.v4.u32 	{%r5091, %r5092, %r5093, %r5094}, [_ZZN3cub18CUB_300001_SM_10006detail14segmented_sort33DeviceSegmentedSortFallbackKernelILNS0_9SortOrderE0ENS2_10policy_hubIjNS0_8NullTypeEE9Policy860EjS6_PjS9_lEEvPKT1_PSA_NS1_20device_double_bufferISA_EEPKT2_PSG_NSE_ISG_EET3_T4_E12temp_storage+33808];
	add.s32 	%r5095, %r5089, %r5091;
	selp.b32 	%r5096, %r5095, %r5090, %p301;
	add.s32 	%r5097, %r5095, %r5092;
	selp.b32 	%r5098, %r5097, %r5096, %p300;
	add.s32 	%r5099, %r5097, %r5093;
	selp.b32 	%r6440, %r5099, %r5098, %p299;
	add.s32 	%r1090, %r5099, %r5094;
	selp.b32 	%r5100, %r5077, 0, %p297;
	add.s32 	%r5101, %r6440, %r5100;
	selp.b32 	%r6411, %r5101, %r5077, %p298;
	or.pred  	%p306, %p298, %p297;
	@%p306 bra 	$L__BB14_512;
	shl.b32 	%r6411, %r1090, 16;
	st.shared.u32 	[_ZZN3cub18CUB_300001_SM_10006detail14segmented_sort33DeviceSegmentedSortFallbackKernelILNS0_9SortOrderE0ENS2_10policy_hubIjNS0_8NullTypeEE9Policy860EjS6_PjS9_lEEvPKT1_PSA_NS1_20device_double_bufferISA_EEPKT2_PSG_NSE_ISG_EET3_T4_E12temp_storage+33832], %r6411;
$L__BB14_512:
	mov.u32 	%r5102, %tid.x;
	cvt.u64.u32 	%rd226, %r5102;
	setp.gt.u32 	%p307, %r5102, 63;
	setp.eq.s32 	%p308, %r5102, 0;
	bar.sync 	0;
	mov.u32 	%r5103, _ZZN3cub18CUB_300001_SM_10006detail14segmented_sort33DeviceSegmentedSortFallbackKernelILNS0_9SortOrderE0ENS2_10policy_hubIjNS0_8NullTypeEE9Policy860EjS6_PjS9_lEEvPKT1_PSA_NS1_20device_double_bufferISA_EEPKT2_PSG_NSE_ISG_EET3_T4_E12temp_storage;
	ld.shared.u32 	%r5104, [_ZZN3cub18CUB_300001_SM_10006detail14segmented_sort33DeviceSegmentedSortFallbackKernelILNS0_9SortOrderE0ENS2_10policy_hubIjNS0_8NullTypeEE9Policy860EjS6_PjS9_lEEvPKT1_PSA_NS1_20device_double_bufferISA_EEPKT2_PSG_NSE_ISG_EET3_T4_E12temp_storage+33832];
	selp.b32 	%r5105, 0, %r5104, %p308;
	add.s32 	%r5106, %r6411, %r5105;
	add.s32 	%r5107, %r1055, %r5106;
	add.s32 	%r5108, %r1056, %r5106;
	add.s32 	%r5109, %r1057, %r5106;
	add.s32 	%r5110, %r1058, %r5106;
	add.s32 	%r5111, %r1059, %r5106;
	add.s32 	%r5112, %r1060, %r5106;
	add.s32 	%r5113, %r1061, %r5106;
	add.s32 	%r5114, %r1062, %r5106;
	add.s32 	%r5115, %r1063, %r5106;
	add.s32 	%r5116, %r1064, %r5106;
	add.s32 	%r5117, %r1065, %r5106;
	add.s32 	%r5118, %r1066, %r5106;
	add.s32 	%r5119, %r1067, %r5106;
	add.s32 	%r5120, %r1068, %r5106;
	add.s32 	%r5121, %r1069, %r5106;
	add.s32 	%r5122, %r1070, %r5106;
	add.s32 	%r5123, %r1071, %r5106;
	add.s32 	%r5124, %r1072, %r5106;
	add.s32 	%r5125, %r1073, %r5106;
	add.s32 	%r5126, %r1074, %r5106;
	add.s32 	%r5127, %r1075, %r5106;
	add.s32 	%r5128, %r1076, %r5106;
	add.s32 	%r5129, %r1077, %r5106;
	add.s32 	%r5130, %r1078, %r5106;
	add.s32 	%r5131, %r1079, %r5106;
	add.s32 	%r5132, %r1080, %r5106;
	add.s32 	%r5133, %r1081, %r5106;
	add.s32 	%r5134, %r1082, %r5106;
	add.s32 	%r5135, %r1083, %r5106;
	add.s32 	%r5136, %r1084, %r5106;
	add.s32 	%r5137, %r1085, %r5106;
	add.s32 	%r5138, %r1086, %r5106;
	shl.b32 	%r5139, %r5102, 2;
	add.s32 	%r1094, %r5103, %r5139;
	add.s32 	%r1095, %r1094, %r5139;
	mad.lo.s32 	%r5140, %r5102, 124, %r1095;
	st.shared.u32 	[%r5140], %r5106;
	st.shared.u32 	[%r5140+4], %r5107;
	st.shared.u32 	[%r5140+8], %r5108;
	st.shared.u32 	[%r5140+12], %r5109;
	st.shared.u32 	[%r5140+16], %r5110;
	st.shared.u32 	[%r5140+20], %r5111;
	st.shared.u32 	[%r5140+24], %r5112;
	st.shared.u32 	[%r5140+28], %r5113;
	st.shared.u32 	[%r5140+32], %r5114;
	st.shared.u32 	[%r5140+36], %r5115;
	st.shared.u32 	[%r5140+40], %r5116;
	st.shared.u32 	[%r5140+44], %r5117;
	st.shared.u32 	[%r5140+48], %r5118;
	st.shared.u32 	[%r5140+52], %r5119;
	st.shared.u32 	[%r5140+56], %r5120;
	st.shared.u32 	[%r5140+60], %r5121;
	st.shared.u32 	[%r5140+64], %r5122;
	st.shared.u32 	[%r5140+68], %r5123;
	st.shared.u32 	[%r5140+72], %r5124;
	st.shared.u32 	[%r5140+76], %r5125;
	st.shared.u32 	[%r5140+80], %r5126;
	st.shared.u32 	[%r5140+84], %r5127;
	st.shared.u32 	[%r5140+88], %r5128;
	st.shared.u32 	[%r5140+92], %r5129;
	st.shared.u32 	[%r5140+96], %r5130;
	st.shared.u32 	[%r5140+100], %r5131;
	st.shared.u32 	[%r5140+104], %r5132;
	st.shared.u32 	[%r5140+108], %r5133;
	st.shared.u32 	[%r5140+112], %r5134;
	st.shared.u32 	[%r5140+116], %r5135;
	st.shared.u32 	[%r5140+120], %r5136;
	st.shared.u32 	[%r5140+124], %r5137;
	st.shared.u32 	[%r5140+128], %r5138;
	bar.sync 	0;
	cvt.u32.u16 	%r5141, %rs93;
	ld.shared.u16 	%r5142, [%r1032];
	add.s32 	%r1096, %r5142, %r5141;
	cvt.u32.u16 	%r5143, %rs94;
	ld.shared.u16 	%r5144, [%r1033];
	add.s32 	%r1097, %r5144, %r5143;
	cvt.u32.u16 	%r5145, %rs95;
	ld.shared.u16 	%r5146, [%r1034];
	add.s32 	%r1098, %r5146, %r5145;
	cvt.u32.u16 	%r5147, %rs96;
	ld.shared.u16 	%r5148, [%r1035];
	add.s32 	%r1099, %r5148, %r5147;
	cvt.u32.u16 	%r5149, %rs97;
	ld.shared.u16 	%r5150, [%r1036];
	add.s32 	%r1100, %r5150, %r5149;
	cvt.u32.u16 	%r5151, %rs98;
	ld.shared.u16 	%r5152, [%r1037];
	add.s32 	%r1101, %r5152, %r5151;
	cvt.u32.u16 	%r5153, %rs99;
	ld.shared.u16 	%r5154, [%r1038];
	add.s32 	%r1102, %r5154, %r5153;
	cvt.u32.u16 	%r5155, %rs100;
	ld.shared.u16 	%r5156, [%r1039];
	add.s32 	%r1103, %r5156, %r5155;
	cvt.u32.u16 	%r5157, %rs101;
	ld.shared.u16 	%r5158, [%r1040];
	add.s32 	%r1104, %r5158, %r5157;
	cvt.u32.u16 	%r5159, %rs102;
	ld.shared.u16 	%r5160, [%r1041];
	add.s32 	%r1105, %r5160, %r5159;
	cvt.u32.u16 	%r5161, %rs103;
	ld.shared.u16 	%r5162, [%r1042];
	add.s32 	%r1106, %r5162, %r5161;
	cvt.u32.u16 	%r5163, %rs104;
	ld.shared.u16 	%r5164, [%r1043];
	add.s32 	%r1107, %r5164, %r5163;
	cvt.u32.u16 	%r5165, %rs105;
	ld.shared.u16 	%r5166, [%r1044];
	add.s32 	%r1108, %r5166, %r5165;
	cvt.u32.u16 	%r5167, %rs106;
	ld.shared.u16 	%r5168, [%r1045];
	add.s32 	%r1109, %r5168, %r5167;
	cvt.u32.u16 	%r5169, %rs107;
	ld.shared.u16 	%r5170, [%r1046];
	add.s32 	%r1110, %r5170, %r5169;
	cvt.u32.u16 	%r5171, %rs108;
	ld.shared.u16 	%r5172, [%r1047];
	add.s32 	%r1111, %r5172, %r5171;
	cvt.u32.u16 	%r5173, %rs109;
	ld.shared.u16 	%r5174, [%r1048];
	add.s32 	%r1112, %r5174, %r5173;
	cvt.u32.u16 	%r5175, %rs110;
	ld.shared.u16 	%r5176, [%r1049];
	add.s32 	%r1113, %r5176, %r5175;
	cvt.u32.u16 	%r5177, %rs111;
	ld.shared.u16 	%r5178, [%r1050];
	add.s32 	%r1114, %r5178, %r5177;
	cvt.u32.u16 	%r5179, %rs112;
	ld.shared.u16 	%r5180, [%r1051];
	add.s32 	%r1115, %r5180, %r5179;
	cvt.u32.u16 	%r5181, %rs113;
	ld.shared.u16 	%r5182, [%r1052];
	add.s32 	%r1116, %r5182, %r5181;
	cvt.u32.u16 	%r5183, %rs114;
	ld.shared.u16 	%r5184, [%r1053];
	add.s32 	%r1117, %r5184, %r5183;
	cvt.u32.u16 	%r5185, %rs115;
	ld.shared.u16 	%r5186, [%r1054];
	add.s32 	%r1118, %r5186, %r5185;
	@%p307 bra 	$L__BB14_514;
	cvt.u32.u64 	%r5187, %rd226;
	shl.b32 	%r5188, %r5187, 10;
	and.b32  	%r5189, %r5188, 31744;
	add.s32 	%r5191, %r5103, %r5189;
	shr.u32 	%r5192, %r5187, 4;
	and.b32  	%r5193, %r5192, 62;
	add.s32 	%r5194, %r5191, %r5193;
	ld.shared.u16 	%r6437, [%r5194];
$L__BB14_514:
	cvt.u32.u64 	%r5195, %rd226;
	setp.gt.u32 	%p309, %r5195, 63;
	bar.sync 	0;
	@%p309 bra 	$L__BB14_516;
	cvt.s64.s32 	%rd1580, %r6437;
	st.shared.u64 	[%r1095], %rd1580;
$L__BB14_516:
	bar.sync 	0;
	bar.sync 	0;
	@%p309 bra 	$L__BB14_518;
	cvt.s64.s32 	%rd1581, %r6437;
	sub.s64 	%rd1582, %rd1822, %rd1581;
	st.shared.u64 	[%r1095+23552], %rd1582;
$L__BB14_518:
	bar.sync 	0;
	shl.b32 	%r5200, %r1096, 2;
	add.s32 	%r5202, %r5103, %r5200;
	st.shared.u32 	[%r5202], %r1008;
	shl.b32 	%r5203, %r1097, 2;
	add.s32 	%r5204, %r5103, %r5203;
	st.shared.u32 	[%r5204], %r1009;
	shl.b32 	%r5205, %r1098, 2;
	add.s32 	%r5206, %r5103, %r5205;
	st.shared.u32 	[%r5206], %r1010;
	shl.b32 	%r5207, %r1099, 2;
	add.s32 	%r5208, %r5103, %r5207;
	st.shared.u32 	[%r5208], %r1011;
	shl.b32 	%r5209, %r1100, 2;
	add.s32 	%r5210, %r5103, %r5209;
	st.shared.u32 	[%r5210], %r1012;
	shl.b32 	%r5211, %r1101, 2;
	add.s32 	%r5212, %r5103, %r5211;
	st.shared.u32 	[%r5212], %r1013;
	shl.b32 	%r5213, %r1102, 2;
	add.s32 	%r5214, %r5103, %r5213;
	st.shared.u32 	[%r5214], %r1014;
	shl.b32 	%r5215, %r1103, 2;
	add.s32 	%r5216, %r5103, %r5215;
	st.shared.u32 	[%r5216], %r1015;
	shl.b32 	%r5217, %r1104, 2;
	add.s32 	%r5218, %r5103, %r5217;
	st.shared.u32 	[%r5218], %r1016;
	shl.b32 	%r5219, %r1105, 2;
	add.s32 	%r5220, %r5103, %r5219;
	st.shared.u32 	[%r5220], %r1017;
	shl.b32 	%r5221, %r1106, 2;
	add.s32 	%r5222, %r5103, %r5221;
	st.shared.u32 	[%r5222], %r1018;
	shl.b32 	%r5223, %r1107, 2;
	add.s32 	%r5224, %r5103, %r5223;
	st.shared.u32 	[%r5224], %r1019;
	shl.b32 	%r5225, %r1108, 2;
	add.s32 	%r5226, %r5103, %r5225;
	st.shared.u32 	[%r5226], %r1020;
	shl.b32 	%r5227, %r1109, 2;
	add.s32 	%r5228, %r5103, %r5227;
	st.shared.u32 	[%r5228], %r1021;
	shl.b32 	%r5229, %r1110, 2;
	add.s32 	%r5230, %r5103, %r5229;
	st.shared.u32 	[%r5230], %r1022;
	shl.b32 	%r5231, %r1111, 2;
	add.s32 	%r5232, %r5103, %r5231;
	st.shared.u32 	[%r5232], %r1023;
	shl.b32 	%r5233, %r1112, 2;
	add.s32 	%r5234, %r5103, %r5233;
	st.shared.u32 	[%r5234], %r1024;
	shl.b32 	%r5235, %r1113, 2;
	add.s32 	%r5236, %r5103, %r5235;
	st.shared.u32 	[%r5236], %r1025;
	shl.b32 	%r5237, %r1114, 2;
	add.s32 	%r5238, %r5103, %r5237;
	st.shared.u32 	[%r5238], %r1026;
	shl.b32 	%r5239, %r1115, 2;
	add.s32 	%r5240, %r5103, %r5239;
	st.shared.u32 	[%r5240], %r1027;
	shl.b32 	%r5241, %r1116, 2;
	add.s32 	%r5242, %r5103, %r5241;
	st.shared.u32 	[%r5242], %r1028;
	shl.b32 	%r5243, %r1117, 2;
	add.s32 	%r5244, %r5103, %r5243;
	st.shared.u32 	[%r5244], %r1029;
	shl.b32 	%r5245, %r1118, 2;
	add.s32 	%r5246, %r5103, %r5245;
	st.shared.u32 	[%r5246], %r1030;
	bar.sync 	0;
	ld.shared.u32 	%r1121, [%r1094];
	// begin inline asm
	shr.b32 %r5197, %r1121, %r6348;
	// end inline asm
	setp.le.s64 	%p311, %rd1825, %rd226;
	@%p311 bra 	$L__BB14_520;
	and.b32  	%r5247, %r4793, %r5197;
	shl.b32 	%r5248, %r5247, 3;
	add.s32 	%r5250, %r5103, %r5248;
	ld.shared.u64 	%rd1583, [%r5250+23552];
	add.s64 	%rd1584, %rd1583, %rd226;
	shl.b64 	%rd1585, %rd1584, 2;
	add.s64 	%rd1586, %rd115, %rd1585;
	st.global.u32 	[%rd1586], %r1121;
$L__BB14_520:
	ld.shared.u32 	%r1123, [%r1094+1024];
	// begin inline asm
	shr.b32 %r5251, %r1123, %r6348;
	// end inline asm
	add.s32 	%r5255, %r5195, 256;
	cvt.u64.u32 	%rd1587, %r5255;
	setp.le.s64 	%p312, %rd1825, %rd1587;
	@%p312 bra 	$L__BB14_522;
	and.b32  	%r5256, %r4793, %r5251;
	shl.b32 	%r5257, %r5256, 3;
	add.s32 	%r5259, %r5103, %r5257;
	ld.shared.u64 	%rd1588, [%r5259+23552];
	add.s64 	%rd1589, %rd1588, %rd226;
	shl.b64 	%rd1590, %rd1589, 2;
	add.s64 	%rd1591, %rd115, %rd1590;
	st.global.u32 	[%rd1591+1024], %r1123;
$L__BB14_522:
	ld.shared.u32 	%r1125, [%r1094+2048];
	// begin inline asm
	shr.b32 %r5260, %r1125, %r6348;
	// end inline asm
	add.s32 	%r5264, %r5195, 512;
	cvt.u64.u32 	%rd1592, %r5264;
	setp.le.s64 	%p313, %rd1825, %rd1592;
	@%p313 bra 	$L__BB14_524;
	and.b32  	%r5265, %r4793, %r5260;
	shl.b32 	%r5266, %r5265, 3;
	add.s32 	%r5268, %r5103, %r5266;
	ld.shared.u64 	%rd1593, [%r5268+23552];
	add.s64 	%rd1594, %rd1593, %rd226;
	shl.b64 	%rd1595, %rd1594, 2;
	add.s64 	%rd1596, %rd115, %rd1595;
	st.global.u32 	[%rd1596+2048], %r1125;
$L__BB14_524:
	ld.shared.u32 	%r1127, [%r1094+3072];
	// begin inline asm
	shr.b32 %r5269, %r1127, %r6348;
	// end inline asm
	add.s32 	%r5273, %r5195, 768;
	cvt.u64.u32 	%rd1597, %r5273;
	setp.le.s64 	%p314, %rd1825, %rd1597;
	@%p314 bra 	$L__BB14_526;
	and.b32  	%r5274, %r4793, %r5269;
	shl.b32 	%r5275, %r5274, 3;
	add.s32 	%r5277, %r5103, %r5275;
	ld.shared.u64 	%rd1598, [%r5277+23552];
	add.s64 	%rd1599, %rd1598, %rd226;
	shl.b64 	%rd1600, %rd1599, 2;
	add.s64 	%rd1601, %rd115, %rd1600;
	st.global.u32 	[%rd1601+3072], %r1127;
$L__BB14_526:
	ld.shared.u32 	%r1129, [%r1094+4096];
	// begin inline asm
	shr.b32 %r5278, %r1129, %r6348;
	// end inline asm
	or.b32  	%r5282, %r5195, 1024;
	cvt.u64.u32 	%rd1602, %r5282;
	setp.le.s64 	%p315, %rd1825, %rd1602;
	@%p315 bra 	$L__BB14_528;
	and.b32  	%r5283, %r4793, %r5278;
	shl.b32 	%r5284, %r5283, 3;
	add.s32 	%r5286, %r5103, %r5284;
	ld.shared.u64 	%rd1603, [%r5286+23552];
	add.s64 	%rd1604, %rd1603, %rd226;
	shl.b64 	%rd1605, %rd1604, 2;
	add.s64 	%rd1606, %rd115, %rd1605;
	st.global.u32 	[%rd1606+4096], %r1129;
$L__BB14_528:
	ld.shared.u32 	%r1131, [%r1094+5120];
	// begin inline asm
	shr.b32 %r5287, %r1131, %r6348;
	// end inline asm
	add.s32 	%r5291, %r5195, 1280;
	cvt.u64.u32 	%rd1607, %r5291;
	setp.le.s64 	%p316, %rd1825, %rd1607;
	@%p316 bra 	$L__BB14_530;
	and.b32  	%r5292, %r4793, %r5287;
	shl.b32 	%r5293, %r5292, 3;
	add.s32 	%r5295, %r5103, %r5293;
	ld.shared.u64 	%rd1608, [%r5295+23552];
	add.s64 	%rd1609, %rd1608, %rd226;
	shl.b64 	%rd1610, %rd1609, 2;
	add.s64 	%rd1611, %rd115, %rd1610;
	st.global.u32 	[%rd1611+5120], %r1131;
$L__BB14_530:
	ld.shared.u32 	%r1133, [%r1094+6144];
	// begin inline asm
	shr.b32 %r5296, %r1133, %r6348;
	// end inline asm
	add.s32 	%r5300, %r5195, 1536;
	cvt.u64.u32 	%rd1612, %r5300;
	setp.le.s64 	%p317, %rd1825, %rd1612;
	@%p317 bra 	$L__BB14_532;
	and.b32  	%r5301, %r4793, %r5296;
	shl.b32 	%r5302, %r5301, 3;
	add.s32 	%r5304, %r5103, %r5302;
	ld.shared.u64 	%rd1613, [%r5304+23552];
	add.s64 	%rd1614, %rd1613, %rd226;
	shl.b64 	%rd1615, %rd1614, 2;
	add.s64 	%rd1616, %rd115, %rd1615;
	st.global.u32 	[%rd1616+6144], %r1133;
$L__BB14_532:
	ld.shared.u32 	%r1135, [%r1094+7168];
	// begin inline asm
	shr.b32 %r5305, %r1135, %r6348;
	// end inline asm
	add.s32 	%r5309, %r5195, 1792;
	cvt.u64.u32 	%rd1617, %r5309;
	setp.le.s64 	%p318, %rd1825, %rd1617;
	@%p318 bra 	$L__BB14_534;
	and.b32  	%r5310, %r4793, %r5305;
	shl.b32 	%r5311, %r5310, 3;
	add.s32 	%r5313, %r5103, %r5311;
	ld.shared.u64 	%rd1618, [%r5313+23552];
	add.s64 	%rd1619, %rd1618, %rd226;
	shl.b64 	%rd1620, %rd1619, 2;
	add.s64 	%rd1621, %rd115, %rd1620;
	st.global.u32 	[%rd1621+7168], %r1135;
$L__BB14_534:
	ld.shared.u32 	%r1137, [%r1094+8192];
	// begin inline asm
	shr.b32 %r5314, %r1137, %r6348;
	// end inline asm
	or.b32  	%r5318, %r5195, 2048;
	cvt.u64.u32 	%rd1622, %r5318;
	setp.le.s64 	%p319, %rd1825, %rd1622;
	@%p319 bra 	$L__BB14_536;
	and.b32  	%r5319, %r4793, %r5314;
	shl.b32 	%r5320, %r5319, 3;
	add.s32 	%r5322, %r5103, %r5320;
	ld.shared.u64 	%rd1623, [%r5322+23552];
	add.s64 	%rd1624, %rd1623, %rd226;
	shl.b64 	%rd1625, %rd1624, 2;
	add.s64 	%rd1626, %rd115, %rd1625;
	st.global.u32 	[%rd1626+8192], %r1137;
$L__BB14_536:
	ld.shared.u32 	%r1139, [%r1094+9216];
	// begin inline asm
	shr.b32 %r5323, %r1139, %r6348;
	// end inline asm
	add.s32 	%r5327, %r5195, 2304;
	cvt.u64.u32 	%rd1627, %r5327;
	setp.le.s64 	%p320, %rd1825, %rd1627;
	@%p320 bra 	$L__BB14_538;
	and.b32  	%r5328, %r4793, %r5323;
	shl.b32 	%r5329, %r5328, 3;
	add.s32 	%r5331, %r5103, %r5329;
	ld.shared.u64 	%rd1628, [%r5331+23552];
	add.s64 	%rd1629, %rd1628, %rd226;
	shl.b64 	%rd1630, %rd1629, 2;
	add.s64 	%rd1631, %rd115, %rd1630;
	st.global.u32 	[%rd1631+9216], %r1139;
$L__BB14_538:
	ld.shared.u32 	%r1141, [%r1094+10240];
	// begin inline asm
	shr.b32 %r5332, %r1141, %r6348;
	// end inline asm
	add.s32 	%r5336, %r5195, 2560;
	cvt.u64.u32 	%rd1632, %r5336;
	setp.le.s64 	%p321, %rd1825, %rd1632;
	@%p321 bra 	$L__BB14_540;
	and.b32  	%r5337, %r4793, %r5332;
	shl.b32 	%r5338, %r5337, 3;
	add.s32 	%r5340, %r5103, %r5338;
	ld.shared.u64 	%rd1633, [%r5340+23552];
	add.s64 	%rd1634, %rd1633, %rd226;
	shl.b64 	%rd1635, %rd1634, 2;
	add.s64 	%rd1636, %rd115, %rd1635;
	st.global.u32 	[%rd1636+10240], %r1141;
$L__BB14_540:
	ld.shared.u32 	%r1143, [%r1094+11264];
	// begin inline asm
	shr.b32 %r5341, %r1143, %r6348;
	// end inline asm
	add.s32 	%r5345, %r5195, 2816;
	cvt.u64.u32 	%rd1637, %r5345;
	setp.le.s64 	%p322, %rd1825, %rd1637;
	@%p322 bra 	$L__BB14_542;
	and.b32  	%r5346, %r4793, %r5341;
	shl.b32 	%r5347, %r5346, 3;
	add.s32 	%r5349, %r5103, %r5347;
	ld.shared.u64 	%rd1638, [%r5349+23552];
	add.s64 	%rd1639, %rd1638, %rd226;
	shl.b64 	%rd1640, %rd1639, 2;
	add.s64 	%rd1641, %rd115, %rd1640;
	st.global.u32 	[%rd1641+11264], %r1143;
$L__BB14_542:
	ld.shared.u32 	%r1145, [%r1094+12288];
	// begin inline asm
	shr.b32 %r5350, %r1145, %r6348;
	// end inline asm
	or.b32  	%r5354, %r5195, 3072;
	cvt.u64.u32 	%rd1642, %r5354;
	setp.le.s64 	%p323, %rd1825, %rd1642;
	@%p323 bra 	$L__BB14_544;
	and.b32  	%r5355, %r4793, %r5350;
	shl.b32 	%r5356, %r5355, 3;
	add.s32 	%r5358, %r5103, %r5356;
	ld.shared.u64 	%rd1643, [%r5358+23552];
	add.s64 	%rd1644, %rd1643, %rd226;
	shl.b64 	%rd1645, %rd1644, 2;
	add.s64 	%rd1646, %rd115, %rd1645;
	st.global.u32 	[%rd1646+12288], %r1145;
$L__BB14_544:
	ld.shared.u32 	%r1147, [%r1094+13312];
	// begin inline asm
	shr.b32 %r5359, %r1147, %r6348;
	// end inline asm
	add.s32 	%r5363, %r5195, 3328;
	cvt.u64.u32 	%rd1647, %r5363;
	setp.le.s64 	%p324, %rd1825, %rd1647;
	@%p324 bra 	$L__BB14_546;
	and.b32  	%r5364, %r4793, %r5359;
	shl.b32 	%r5365, %r5364, 3;
	add.s32 	%r5367, %r5103, %r5365;
	ld.shared.u64 	%rd1648, [%r5367+23552];
	add.s64 	%rd1649, %rd1648, %rd226;
	shl.b64 	%rd1650, %rd1649, 2;
	add.s64 	%rd1651, %rd115, %rd1650;
	st.global.u32 	[%rd1651+13312], %r1147;
$L__BB14_546:
	ld.shared.u32 	%r1149, [%r1094+14336];
	// begin inline asm
	shr.b32 %r5368, %r1149, %r6348;
	// end inline asm
	add.s32 	%r5372, %r5195, 3584;
	cvt.u64.u32 	%rd1652, %r5372;
	setp.le.s64 	%p325, %rd1825, %rd1652;
	@%p325 bra 	$L__BB14_548;
	and.b32  	%r5373, %r4793, %r5368;
	shl.b32 	%r5374, %r5373, 3;
	add.s32 	%r5376, %r5103, %r5374;
	ld.shared.u64 	%rd1653, [%r5376+23552];
	add.s64 	%rd1654, %rd1653, %rd226;
	shl.b64 	%rd1655, %rd1654, 2;
	add.s64 	%rd1656, %rd115, %rd1655;
	st.global.u32 	[%rd1656+14336], %r1149;
$L__BB14_548:
	ld.shared.u32 	%r1151, [%r1094+15360];
	// begin inline asm
	shr.b32 %r5377, %r1151, %r6348;
	// end inline asm
	add.s32 	%r5381, %r5195, 3840;
	cvt.u64.u32 	%rd1657, %r5381;
	setp.le.s64 	%p326, %rd1825, %rd1657;
	@%p326 bra 	$L__BB14_550;
	and.b32  	%r5382, %r4793, %r5377;
	shl.b32 	%r5383, %r5382, 3;
	add.s32 	%r5385, %r5103, %r5383;
	ld.shared.u64 	%rd1658, [%r5385+23552];
	add.s64 	%rd1659, %rd1658, %rd226;
	shl.b64 	%rd1660, %rd1659, 2;
	add.s64 	%rd1661, %rd115, %rd1660;
	st.global.u32 	[%rd1661+15360], %r1151;
$L__BB14_550:
	ld.shared.u32 	%r1153, [%r1094+16384];
	// begin inline asm
	shr.b32 %r5386, %r1153, %r6348;
	// end inline asm
	or.b32  	%r5390, %r5195, 4096;
	cvt.u64.u32 	%rd1662, %r5390;
	setp.le.s64 	%p327, %rd1825, %rd1662;
	@%p327 bra 	$L__BB14_552;
	and.b32  	%r5391, %r4793, %r5386;
	shl.b32 	%r5392, %r5391, 3;
	add.s32 	%r5394, %r5103, %r5392;
	ld.shared.u64 	%rd1663, [%r5394+23552];
	add.s64 	%rd1664, %rd1663, %rd226;
	shl.b64 	%rd1665, %rd1664, 2;
	add.s64 	%rd1666, %rd115, %rd1665;
	st.global.u32 	[%rd1666+16384], %r1153;
$L__BB14_552:
	ld.shared.u32 	%r1155, [%r1094+17408];
	// begin inline asm
	shr.b32 %r5395, %r1155, %r6348;
	// end inline asm
	add.s32 	%r5399, %r5195, 4352;
	cvt.u64.u32 	%rd1667, %r5399;
	setp.le.s64 	%p328, %rd1825, %rd1667;
	@%p328 bra 	$L__BB14_554;
	and.b32  	%r5400, %r4793, %r5395;
	shl.b32 	%r5401, %r5400, 3;
	add.s32 	%r5403, %r5103, %r5401;
	ld.shared.u64 	%rd1668, [%r5403+23552];
	add.s64 	%rd1669, %rd1668, %rd226;
	shl.b64 	%rd1670, %rd1669, 2;
	add.s64 	%rd1671, %rd115, %rd1670;
	st.global.u32 	[%rd1671+17408], %r1155;
$L__BB14_554:
	ld.shared.u32 	%r1157, [%r1094+18432];
	// begin inline asm
	shr.b32 %r5404, %r1157, %r6348;
	// end inline asm
	add.s32 	%r5408, %r5195, 4608;
	cvt.u64.u32 	%rd1672, %r5408;
	setp.le.s64 	%p329, %rd1825, %rd1672;
	@%p329 bra 	$L__BB14_556;
	and.b32  	%r5409, %r4793, %r5404;
	shl.b32 	%r5410, %r5409, 3;
	add.s32 	%r5412, %r5103, %r5410;
	ld.shared.u64 	%rd1673, [%r5412+23552];
	add.s64 	%rd1674, %rd1673, %rd226;
	shl.b64 	%rd1675, %rd1674, 2;
	add.s64 	%rd1676, %rd115, %rd1675;
	st.global.u32 	[%rd1676+18432], %r1157;
$L__BB14_556:
	ld.shared.u32 	%r1159, [%r1094+19456];
	// begin inline asm
	shr.b32 %r5413, %r1159, %r6348;
	// end inline asm
	add.s32 	%r5417, %r5195, 4864;
	cvt.u64.u32 	%rd1677, %r5417;
	setp.le.s64 	%p330, %rd1825, %rd1677;
	@%p330 bra 	$L__BB14_558;
	and.b32  	%r5418, %r4793, %r5413;
	shl.b32 	%r5419, %r5418, 3;
	add.s32 	%r5421, %r5103, %r5419;
	ld.shared.u64 	%rd1678, [%r5421+23552];
	add.s64 	%rd1679, %rd1678, %rd226;
	shl.b64 	%rd1680, %rd1679, 2;
	add.s64 	%rd1681, %rd115, %rd1680;
	st.global.u32 	[%rd1681+19456], %r1159;
$L__BB14_558:
	ld.shared.u32 	%r1161, [%r1094+20480];
	// begin inline asm
	shr.b32 %r5422, %r1161, %r6348;
	// end inline asm
	or.b32  	%r5426, %r5195, 5120;
	cvt.u64.u32 	%rd1682, %r5426;
	setp.le.s64 	%p331, %rd1825, %rd1682;
	@%p331 bra 	$L__BB14_560;
	and.b32  	%r5427, %r4793, %r5422;
	shl.b32 	%r5428, %r5427, 3;
	add.s32 	%r5430, %r5103, %r5428;
	ld.shared.u64 	%rd1683, [%r5430+23552];
	add.s64 	%rd1684, %rd1683, %rd226;
	shl.b64 	%rd1685, %rd1684, 2;
	add.s64 	%rd1686, %rd115, %rd1685;
	st.global.u32 	[%rd1686+20480], %r1161;
$L__BB14_560:
	ld.shared.u32 	%r1163, [%r1094+21504];
	// begin inline asm
	shr.b32 %r5431, %r1163, %r6348;
	// end inline asm
	add.s32 	%r5435, %r5195, 5376;
	cvt.u64.u32 	%rd1687, %r5435;
	setp.le.s64 	%p332, %rd1825, %rd1687;
	@%p332 bra 	$L__BB14_562;
	and.b32  	%r5436, %r4793, %r5431;
	shl.b32 	%r5437, %r5436, 3;
	add.s32 	%r5439, %r5103, %r5437;
	ld.shared.u64 	%rd1688, [%r5439+23552];
	add.s64 	%rd1689, %rd1688, %rd226;
	shl.b64 	%rd1690, %rd1689, 2;
	add.s64 	%rd1691, %rd115, %rd1690;
	st.global.u32 	[%rd1691+21504], %r1163;
$L__BB14_562:
	ld.shared.u32 	%r1165, [%r1094+22528];
	// begin inline asm
	shr.b32 %r5440, %r1165, %r6348;
	// end inline asm
	and.b32  	%r1166, %r4793, %r5440;
	add.s32 	%r5444, %r5195, 5632;
	cvt.u64.u32 	%rd1692, %r5444;
	setp.le.s64 	%p333, %rd1825, %rd1692;
	@%p333 bra 	$L__BB14_660;
	shl.b32 	%r5445, %r1166, 3;
	add.s32 	%r5447, %r5103, %r5445;
	ld.shared.u64 	%rd1693, [%r5447+23552];
	add.s64 	%rd1694, %rd1693, %rd226;
	shl.b64 	%rd1695, %rd1694, 2;
	add.s64 	%rd1696, %rd115, %rd1695;
	st.global.u32 	[%rd1696+22528], %r1165;
	bra.uni 	$L__BB14_660;
$L__BB14_564:
	setp.lt.s64 	%p203, %rd3, 5888;
	mov.b64 	%rd1818, 0;
	mov.u64 	%rd1819, %rd3;
	@%p203 bra 	$L__BB14_567;
	mov.b64 	%rd1818, 0;
$L__BB14_566:
	add.s64 	%rd1470, %rd1818, %rd118;
	shl.b64 	%rd1471, %rd1470, 2;
	add.s64 	%rd1472, %rd1776, %rd1471;
	ld.global.u32 	%r4016, [%rd1472];
	ld.global.u32 	%r4017, [%rd1472+1024];
	ld.global.u32 	%r4018, [%rd1472+2048];
	ld.global.u32 	%r4019, [%rd1472+3072];
	ld.global.u32 	%r4020, [%rd1472+4096];
	ld.global.u32 	%r4021, [%rd1472+5120];
	ld.global.u32 	%r4022, [%rd1472+6144];
	ld.global.u32 	%r4023, [%rd1472+7168];
	ld.global.u32 	%r4024, [%rd1472+8192];
	ld.global.u32 	%r4025, [%rd1472+9216];
	ld.global.u32 	%r4026, [%rd1472+10240];
	ld.global.u32 	%r4027, [%rd1472+11264];
	ld.global.u32 	%r4028, [%rd1472+12288];
	ld.global.u32 	%r4029, [%rd1472+13312];
	ld.global.u32 	%r4030, [%rd1472+14336];
	ld.global.u32 	%r4031, [%rd1472+15360];
	ld.global.u32 	%r4032, [%rd1472+16384];
	ld.global.u32 	%r4033, [%rd1472+17408];
	ld.global.u32 	%r4034, [%rd1472+18432];
	ld.global.u32 	%r4035, [%rd1472+19456];
	ld.global.u32 	%r4036, [%rd1472+20480];
	ld.global.u32 	%r4037, [%rd1472+21504];
	ld.global.u32 	%r4038, [%rd1472+22528];
	bar.sync 	0;
	add.s64 	%rd1473, %rd115, %rd1471;
	st.global.u32 	[%rd1473], %r4016;
	st.global.u32 	[%rd1473+1024], %r4017;
	st.global.u32 	[%rd1473+2048], %r4018;
	st.global.u32 	[%rd1473+3072], %r4019;
	st.global.u32 	[%rd1473+4096], %r4020;
	st.global.u32 	[%rd1473+5120], %r4021;
	st.global.u32 	[%rd1473+6144], %r4022;
	st.global.u32 	[%rd1473+7168], %r4023;
	st.global.u32 	[%rd1473+8192], %r4024;
	st.global.u32 	[%rd1473+9216], %r4025;
	st.global.u32 	[%rd1473+10240], %r4026;
	st.global.u32 	[%rd1473+11264], %r4027;
	st.global.u32 	[%rd1473+12288], %r4028;
	st.global.u32 	[%rd1473+13312], %r4029;
	st.global.u32 	[%rd1473+14336], %r4030;
	st.global.u32 	[%rd1473+15360], %r4031;
	st.global.u32 	[%rd1473+16384], %r4032;
	st.global.u32 	[%rd1473+17408], %r4033;
	st.global.u32 	[%rd1473+18432], %r4034;
	st.global.u32 	[%rd1473+19456], %r4035;
	st.global.u32 	[%rd1473+20480], %r4036;
	st.global.u32 	[%rd1473+21504], %r4037;
	st.global.u32 	[%rd1473+22528], %r4038;
	add.s64 	%rd1818, %rd1818, 5888;
	sub.s64 	%rd1819, %rd3, %rd1818;
	setp.gt.s64 	%p204, %rd1819, 5887;
	@%p204 bra 	$L__BB14_566;
$L__BB14_567:
	setp.ge.s64 	%p205, %rd1818, %rd3;
	@%p205 bra 	$L__BB14_660;
	cvt.u32.u64 	%r792, %rd1819;
	setp.ge.s32 	%p206, %r3862, %r792;
	add.s64 	%rd189, %rd1818, %rd118;
	shl.b64 	%rd1474, %rd189, 2;
	add.s64 	%rd190, %rd1776, %rd1474;
	@%p206 bra 	$L__BB14_570;
	ld.global.u32 	%r6413, [%rd190];
$L__BB14_570:
	add.s32 	%r4041, %r3862, 256;
	cvt.u64.u32 	%rd191, %r4041;
	setp.ge.s32 	%p207, %r4041, %r792;
	@%p207 bra 	$L__BB14_572;
	ld.global.u32 	%r6414, [%rd190+1024];
$L__BB14_572:
	add.s32 	%r4043, %r3862, 512;
	cvt.u64.u32 	%rd192, %r4043;
	setp.ge.s32 	%p208, %r4043, %r792;
	@%p208 bra 	$L__BB14_574;
	ld.global.u32 	%r6415, [%rd190+2048];
$L__BB14_574:
	add.s32 	%r4045, %r3862, 768;
	cvt.u64.u32 	%rd193, %r4045;
	setp.ge.s32 	%p209, %r4045, %r792;
	@%p209 bra 	$L__BB14_576;
	ld.global.u32 	%r6416, [%rd190+3072];
$L__BB14_576:
	or.b32  	%r4047, %r3862, 1024;
	cvt.u64.u32 	%rd194, %r4047;
	setp.ge.s32 	%p210, %r4047, %r792;
	@%p210 bra 	$L__BB14_578;
	ld.global.u32 	%r6417, [%rd190+4096];
$L__BB14_578:
	add.s32 	%r4049, %r3862, 1280;
	cvt.u64.u32 	%rd195, %r4049;
	setp.ge.s32 	%p211, %r4049, %r792;
	@%p211 bra 	$L__BB14_580;
	ld.global.u32 	%r6418, [%rd190+5120];
$L__BB14_580:
	add.s32 	%r4051, %r3862, 1536;
	cvt.u64.u32 	%rd196, %r4051;
	setp.ge.s32 	%p212, %r4051, %r792;
	@%p212 bra 	$L__BB14_582;
	ld.global.u32 	%r6419, [%rd190+6144];
$L__BB14_582:
	add.s32 	%r4053, %r3862, 1792;
	cvt.u64.u32 	%rd197, %r4053;
	setp.ge.s32 	%p213, %r4053, %r792;
	@%p213 bra 	$L__BB14_584;
	ld.global.u32 	%r6420, [%rd190+7168];
$L__BB14_584:
	or.b32  	%r4055, %r3862, 2048;
	cvt.u64.u32 	%rd198, %r4055;
	setp.ge.s32 	%p214, %r4055, %r792;
	@%p214 bra 	$L__BB14_586;
	ld.global.u32 	%r6421, [%rd190+8192];
$L__BB14_586:
	add.s32 	%r4057, %r3862, 2304;
	cvt.u64.u32 	%rd199, %r4057;
	setp.ge.s32 	%p215, %r4057, %r792;
	@%p215 bra 	$L__BB14_588;
	ld.global.u32 	%r6422, [%rd190+9216];
$L__BB14_588:
	add.s32 	%r4059, %r3862, 2560;
	cvt.u64.u32 	%rd200, %r4059;
	setp.ge.s32 	%p216, %r4059, %r792;
	@%p216 bra 	$L__BB14_590;
	ld.global.u32 	%r6423, [%rd190+10240];
$L__BB14_590:
	add.s32 	%r4061, %r3862, 2816;
	cvt.u64.u32 	%rd201, %r4061;
	setp.ge.s32 	%p217, %r4061, %r792;
	@%p217 bra 	$L__BB14_592;
	ld.global.u32 	%r6424, [%rd190+11264];
$L__BB14_592:
	or.b32  	%r4063, %r3862, 3072;
	cvt.u64.u32 	%rd202, %r4063;
	setp.ge.s32 	%p218, %r4063, %r792;
	@%p218 bra 	$L__BB14_594;
	ld.global.u32 	%r6425, [%rd190+12288];
$L__BB14_594:
	add.s32 	%r4065, %r3862, 3328;
	cvt.u64.u32 	%rd203, %r4065;
	setp.ge.s32 	%p219, %r4065, %r792;
	@%p219 bra 	$L__BB14_596;
	ld.global.u32 	%r6426, [%rd190+13312];
$L__BB14_596:
	add.s32 	%r4067, %r3862, 3584;
	cvt.u64.u32 	%rd204, %r4067;
	setp.ge.s32 	%p220, %r4067, %r792;
	@%p220 bra 	$L__BB14_598;
	ld.global.u32 	%r6427, [%rd190+14336];
$L__BB14_598:
	add.s32 	%r4069, %r3862, 3840;
	cvt.u64.u32 	%rd205, %r4069;
	setp.ge.s32 	%p221, %r4069, %r792;
	@%p221 bra 	$L__BB14_600;
	ld.global.u32 	%r6428, [%rd190+15360];
$L__BB14_600:
	or.b32  	%r4071, %r3862, 4096;
	cvt.u64.u32 	%rd206, %r4071;
	setp.ge.s32 	%p222, %r4071, %r792;
	@%p222 bra 	$L__BB14_602;
	ld.global.u32 	%r6429, [%rd190+16384];
$L__BB14_602:
	add.s32 	%r4073, %r3862, 4352;
	cvt.u64.u32 	%rd207, %r4073;
	setp.ge.s32 	%p223, %r4073, %r792;
	@%p223 bra 	$L__BB14_604;
	ld.global.u32 	%r6430, [%rd190+17408];
$L__BB14_604:
	add.s32 	%r4075, %r3862, 4608;
	cvt.u64.u32 	%rd208, %r4075;
	setp.ge.s32 	%p224, %r4075, %r792;
	@%p224 bra 	$L__BB14_606;
	ld.global.u32 	%r6431, [%rd190+18432];
$L__BB14_606:
	add.s32 	%r4077, %r3862, 4864;
	cvt.u64.u32 	%rd209, %r4077;
	setp.ge.s32 	%p225, %r4077, %r792;
	@%p225 bra 	$L__BB14_608;
	ld.global.u32 	%r6432, [%rd190+19456];
$L__BB14_608:
	or.b32  	%r4079, %r3862, 5120;
	cvt.u64.u32 	%rd210, %r4079;
	setp.ge.s32 	%p226, %r4079, %r792;
	@%p226 bra 	$L__BB14_610;
	ld.global.u32 	%r6433, [%rd190+20480];
$L__BB14_610:
	add.s32 	%r4081, %r3862, 5376;
	cvt.u64.u32 	%rd211, %r4081;
	setp.ge.s32 	%p227, %r4081, %r792;
	@%p227 bra 	$L__BB14_612;
	ld.global.u32 	%r6434, [%rd190+21504];
$L__BB14_612:
	add.s32 	%r4083, %r3862, 5632;
	cvt.u64.u32 	%rd212, %r4083;
	setp.ge.s32 	%p228, %r4083, %r792;
	@%p228 bra 	$L__BB14_614;
	ld.global.u32 	%r6435, [%rd190+22528];
$L__BB14_614:
	setp.ge.s32 	%p229, %r3862, %r792;
	bar.sync 	0;
	add.s64 	%rd213, %rd115, %rd1474;
	@%p229 bra 	$L__BB14_616;
	st.global.u32 	[%rd213], %r6413;
$L__BB14_616:
	cvt.u32.u64 	%r4085, %rd191;
	setp.ge.s32 	%p230, %r4085, %r792;
	@%p230 bra 	$L__BB14_618;
	st.global.u32 	[%rd213+1024], %r6414;
$L__BB14_618:
	cvt.u32.u64 	%r4086, %rd192;
	setp.ge.s32 	%p231, %r4086, %r792;
	@%p231 bra 	$L__BB14_620;
	st.global.u32 	[%rd213+2048], %r6415;
$L__BB14_620:
	cvt.u32.u64 	%r4087, %rd193;
	setp.ge.s32 	%p232, %r4087, %r792;
	@%p232 bra 	$L__BB14_622;
	st.global.u32 	[%rd213+3072], %r6416;
$L__BB14_622:
	cvt.u32.u64 	%r4088, %rd194;
	setp.ge.s32 	%p233, %r4088, %r792;
	@%p233 bra 	$L__BB14_624;
	st.global.u32 	[%rd213+4096], %r6417;
$L__BB14_624:
	cvt.u32.u64 	%r4089, %rd195;
	setp.ge.s32 	%p234, %r4089, %r792;
	@%p234 bra 	$L__BB14_626;
	st.global.u32 	[%rd213+5120], %r6418;
$L__BB14_626:
	cvt.u32.u64 	%r4090, %rd196;
	setp.ge.s32 	%p235, %r4090, %r792;
	@%p235 bra 	$L__BB14_628;
	st.global.u32 	[%rd213+6144], %r6419;
$L__BB14_628:
	cvt.u32.u64 	%r4091, %rd197;
	setp.ge.s32 	%p236, %r4091, %r792;
	@%p236 bra 	$L__BB14_630;
	st.global.u32 	[%rd213+7168], %r6420;
$L__BB14_630:
	cvt.u32.u64 	%r4092, %rd198;
	setp.ge.s32 	%p237, %r4092, %r792;
	@%p237 bra 	$L__BB14_632;
	st.global.u32 	[%rd213+8192], %r6421;
$L__BB14_632:
	cvt.u32.u64 	%r4093, %rd199;
	setp.ge.s32 	%p238, %r4093, %r792;
	@%p238 bra 	$L__BB14_634;
	st.global.u32 	[%rd213+9216], %r6422;
$L__BB14_634:
	cvt.u32.u64 	%r4094, %rd200;
	setp.ge.s32 	%p239, %r4094, %r792;
	@%p239 bra 	$L__BB14_636;
	st.global.u32 	[%rd213+10240], %r6423;
$L__BB14_636:
	cvt.u32.u64 	%r4095, %rd201;
	setp.ge.s32 	%p240, %r4095, %r792;
	@%p240 bra 	$L__BB14_638;
	st.global.u32 	[%rd213+11264], %r6424;
$L__BB14_638:
	cvt.u32.u64 	%r4096, %rd202;
	setp.ge.s32 	%p241, %r4096, %r792;
	@%p241 bra 	$L__BB14_640;
	st.global.u32 	[%rd213+12288], %r6425;
$L__BB14_640:
	cvt.u32.u64 	%r4097, %rd203;
	setp.ge.s32 	%p242, %r4097, %r792;
	@%p242 bra 	$L__BB14_642;
	st.global.u32 	[%rd213+13312], %r6426;
$L__BB14_642:
	cvt.u32.u64 	%r4098, %rd204;
	setp.ge.s32 	%p243, %r4098, %r792;
	@%p243 bra 	$L__BB14_644;
	st.global.u32 	[%rd213+14336], %r6427;
$L__BB14_644:
	cvt.u32.u64 	%r4099, %rd205;
	setp.ge.s32 	%p244, %r4099, %r792;
	@%p244 bra 	$L__BB14_646;
	st.global.u32 	[%rd213+15360], %r6428;
$L__BB14_646:
	cvt.u32.u64 	%r4100, %rd206;
	setp.ge.s32 	%p245, %r4100, %r792;
	@%p245 bra 	$L__BB14_648;
	st.global.u32 	[%rd213+16384], %r6429;
$L__BB14_648:
	cvt.u32.u64 	%r4101, %rd207;
	setp.ge.s32 	%p246, %r4101, %r792;
	@%p246 bra 	$L__BB14_650;
	st.global.u32 	[%rd213+17408], %r6430;
$L__BB14_650:
	cvt.u32.u64 	%r4102, %rd208;
	setp.ge.s32 	%p247, %r4102, %r792;
	@%p247 bra 	$L__BB14_652;
	st.global.u32 	[%rd213+18432], %r6431;
$L__BB14_652:
	cvt.u32.u64 	%r4103, %rd209;
	setp.ge.s32 	%p248, %r4103, %r792;
	@%p248 bra 	$L__BB14_654;
	st.global.u32 	[%rd213+19456], %r6432;
$L__BB14_654:
	cvt.u32.u64 	%r4104, %rd210;
	setp.ge.s32 	%p249, %r4104, %r792;
	@%p249 bra 	$L__BB14_656;
	st.global.u32 	[%rd213+20480], %r6433;
$L__BB14_656:
	cvt.u32.u64 	%r4105, %rd211;
	setp.ge.s32 	%p250, %r4105, %r792;
	@%p250 bra 	$L__BB14_658;
	st.global.u32 	[%rd213+21504], %r6434;
$L__BB14_658:
	cvt.u32.u64 	%r4106, %rd212;
	setp.ge.s32 	%p251, %r4106, %r792;
	@%p251 bra 	$L__BB14_660;
	st.global.u32 	[%rd213+22528], %r6435;
$L__BB14_660:
	add.s32 	%r6348, %r785, %r6348;
	setp.lt.u32 	%p334, %r6348, 32;
	mov.u64 	%rd1774, %rd115;
	mov.u64 	%rd1775, %rd116;
	@%p334 bra 	$L__BB14_420;
$L__BB14_661:
	ret;
$L__BB14_662:
	add.s32 	%r6268, %r6268, 6;
	shl.b32 	%r5987, %r282, 2;
	add.s32 	%r5989, %r5809, %r5987;
	st.shared.u32 	[%r5989], %r6266;
	shl.b32 	%r5990, %r283, 2;
	add.s32 	%r5991, %r5809, %r5990;
	st.shared.u32 	[%r5991], %r6265;
	shl.b32 	%r5992, %r284, 2;
	add.s32 	%r5993, %r5809, %r5992;
	st.shared.u32 	[%r5993], %r6264;
	shl.b32 	%r5994, %r285, 2;
	add.s32 	%r5995, %r5809, %r5994;
	st.shared.u32 	[%r5995], %r6263;
	shl.b32 	%r5996, %r286, 2;
	add.s32 	%r5997, %r5809, %r5996;
	st.shared.u32 	[%r5997], %r6262;
	shl.b32 	%r5998, %r287, 2;
	add.s32 	%r5999, %r5809, %r5998;
	st.shared.u32 	[%r5999], %r6261;
	shl.b32 	%r6000, %r288, 2;
	add.s32 	%r6001, %r5809, %r6000;
	st.shared.u32 	[%r6001], %r6260;
	shl.b32 	%r6002, %r289, 2;
	add.s32 	%r6003, %r5809, %r6002;
	st.shared.u32 	[%r6003], %r6259;
	shl.b32 	%r6004, %r290, 2;
	add.s32 	%r6005, %r5809, %r6004;
	st.shared.u32 	[%r6005], %r6258;
	shl.b32 	%r6006, %r291, 2;
	add.s32 	%r6007, %r5809, %r6006;
	st.shared.u32 	[%r6007], %r6257;
	shl.b32 	%r6008, %r292, 2;
	add.s32 	%r6009, %r5809, %r6008;
	st.shared.u32 	[%r6009], %r6256;
	shl.b32 	%r6010, %r293, 2;
	add.s32 	%r6011, %r5809, %r6010;
	st.shared.u32 	[%r6011], %r6255;
	shl.b32 	%r6012, %r294, 2;
	add.s32 	%r6013, %r5809, %r6012;
	st.shared.u32 	[%r6013], %r6254;
	shl.b32 	%r6014, %r295, 2;
	add.s32 	%r6015, %r5809, %r6014;
	st.shared.u32 	[%r6015], %r6253;
	shl.b32 	%r6016, %r296, 2;
	add.s32 	%r6017, %r5809, %r6016;
	st.shared.u32 	[%r6017], %r6252;
	shl.b32 	%r6018, %r297, 2;
	add.s32 	%r6019, %r5809, %r6018;
	st.shared.u32 	[%r6019], %r6251;
	shl.b32 	%r6020, %r298, 2;
	add.s32 	%r6021, %r5809, %r6020;
	st.shared.u32 	[%r6021], %r6250;
	shl.b32 	%r6022, %r299, 2;
	add.s32 	%r6023, %r5809, %r6022;
	st.shared.u32 	[%r6023], %r6249;
	shl.b32 	%r6024, %r300, 2;
	add.s32 	%r6025, %r5809, %r6024;
	st.shared.u32 	[%r6025], %r6248;
	shl.b32 	%r6026, %r301, 2;
	add.s32 	%r6027, %r5809, %r6026;
	st.shared.u32 	[%r6027], %r6247;
	shl.b32 	%r6028, %r302, 2;
	add.s32 	%r6029, %r5809, %r6028;
	st.shared.u32 	[%r6029], %r6246;
	shl.b32 	%r6030, %r303, 2;
	add.s32 	%r6031, %r5809, %r6030;
	st.shared.u32 	[%r6031], %r6245;
	shl.b32 	%r6032, %r304, 2;
	add.s32 	%r6033, %r5809, %r6032;
	st.shared.u32 	[%r6033], %r6244;
	bar.sync 	0;
	ld.shared.u32 	%r6266, [%r281];
	ld.shared.u32 	%r6265, [%r281+4];
	ld.shared.u32 	%r6264, [%r281+8];
	ld.shared.u32 	%r6263, [%r281+12];
	ld.shared.u32 	%r6262, [%r281+16];
	ld.shared.u32 	%r6261, [%r281+20];
	ld.shared.u32 	%r6260, [%r281+24];
	ld.shared.u32 	%r6259, [%r281+28];
	ld.shared.u32 	%r6258, [%r281+32];
	ld.shared.u32 	%r6257, [%r281+36];
	ld.shared.u32 	%r6256, [%r281+40];
	ld.shared.u32 	%r6255, [%r281+44];
	ld.shared.u32 	%r6254, [%r281+48];
	ld.shared.u32 	%r6253, [%r281+52];
	ld.shared.u32 	%r6252, [%r281+56];
	ld.shared.u32 	%r6251, [%r281+60];
	ld.shared.u32 	%r6250, [%r281+64];
	ld.shared.u32 	%r6249, [%r281+68];
	ld.shared.u32 	%r6248, [%r281+72];
	ld.shared.u32 	%r6247, [%r281+76];
	ld.shared.u32 	%r6246, [%r281+80];
	ld.shared.u32 	%r6245, [%r281+84];
	ld.shared.u32 	%r6244, [%r281+88];
	bar.sync 	0;
	add.s32 	%r6243, %r6243, -6;
	bra.uni 	$L__BB14_124;
$L__BB14_663:
	add.s64 	%rd1171, %rd1795, %rd118;
	shl.b64 	%rd1172, %rd1171, 2;
	add.s64 	%rd1173, %rd1777, %rd1172;
	ld.global.u32 	%r3641, [%rd1173];
	ld.global.u32 	%r3647, [%rd1173+1024];
	ld.global.u32 	%r3650, [%rd1173+2048];
	ld.global.u32 	%r3653, [%rd1173+3072];
	ld.global.u32 	%r3656, [%rd1173+4096];
	ld.global.u32 	%r3659, [%rd1173+5120];
	ld.global.u32 	%r3662, [%rd1173+6144];
	ld.global.u32 	%r3665, [%rd1173+7168];
	ld.global.u32 	%r3668, [%rd1173+8192];
	ld.global.u32 	%r3671, [%rd1173+9216];
	ld.global.u32 	%r3674, [%rd1173+10240];
	ld.global.u32 	%r3677, [%rd1173+11264];
	ld.global.u32 	%r3680, [%rd1173+12288];
	ld.global.u32 	%r3683, [%rd1173+13312];
	ld.global.u32 	%r3686, [%rd1173+14336];
	ld.global.u32 	%r3689, [%rd1173+15360];
	ld.global.u32 	%r3692, [%rd1173+16384];
	ld.global.u32 	%r3695, [%rd1173+17408];
	ld.global.u32 	%r3698, [%rd1173+18432];
	ld.global.u32 	%r3701, [%rd1173+19456];
	ld.global.u32 	%r3704, [%rd1173+20480];
	ld.global.u32 	%r3707, [%rd1173+21504];
	ld.global.u32 	%r3710, [%rd1173+22528];
	bar.sync 	0;
	// begin inline asm
	shr.b32 %r3640, %r3641, %r6348;
	// end inline asm
	mov.b32 	%r3644, 0;
	// begin inline asm
	bmsk.clamp.b32 %r3643, %r3644, %r785;
	// end inline asm
	and.b32  	%r3712, %r3643, %r3640;
	and.b32  	%r3713, %r3712, 3;
	shl.b32 	%r3714, %r3712, 8;
	and.b32  	%r3715, %r3714, -1024;
	add.s32 	%r3716, %r786, %r3715;
	add.s32 	%r3717, %r3716, %r3713;
	ld.shared.u8 	%rs310, [%r3717];
	add.s16 	%rs311, %rs310, 1;
	st.shared.u8 	[%r3717], %rs311;
	// begin inline asm
	shr.b32 %r3646, %r3647, %r6348;
	// end inline asm
	and.b32  	%r3718, %r3643, %r3646;
	and.b32  	%r3719, %r3718, 3;
	shl.b32 	%r3720, %r3718, 8;
	and.b32  	%r3721, %r3720, -1024;
	add.s32 	%r3722, %r786, %r3721;
	add.s32 	%r3723, %r3722, %r3719;
	ld.shared.u8 	%rs312, [%r3723];
	add.s16 	%rs313, %rs312, 1;
	st.shared.u8 	[%r3723], %rs313;
	// begin inline asm
	shr.b32 %r3649, %r3650, %r6348;
	// end inline asm
	and.b32  	%r3724, %r3643, %r3649;
	and.b32  	%r3725, %r3724, 3;
	shl.b32 	%r3726, %r3724, 8;
	and.b32  	%r3727, %r3726, -1024;
	add.s32 	%r3728, %r786, %r3727;
	add.s32 	%r3729, %r3728, %r3725;
	ld.shared.u8 	%rs314, [%r3729];
	add.s16 	%rs315, %rs314, 1;
	st.shared.u8 	[%r3729], %rs315;
	// begin inline asm
	shr.b32 %r3652, %r3653, %r6348;
	// end inline asm
	and.b32  	%r3730, %r3643, %r3652;
	and.b32  	%r3731, %r3730, 3;
	shl.b32 	%r3732, %r3730, 8;
	and.b32  	%r3733, %r3732, -1024;
	add.s32 	%r3734, %r786, %r3733;
	add.s32 	%r3735, %r3734, %r3731;
	ld.shared.u8 	%rs316, [%r3735];
	add.s16 	%rs317, %rs316, 1;
	st.shared.u8 	[%r3735], %rs317;
	// begin inline asm
	shr.b32 %r3655, %r3656, %r6348;
	// end inline asm
	and.b32  	%r3736, %r3643, %r3655;
	and.b32  	%r3737, %r3736, 3;
	shl.b32 	%r3738, %r3736, 8;
	and.b32  	%r3739, %r3738, -1024;
	add.s32 	%r3740, %r786, %r3739;
	add.s32 	%r3741, %r3740, %r3737;
	ld.shared.u8 	%rs318, [%r3741];
	add.s16 	%rs319, %rs318, 1;
	st.shared.u8 	[%r3741], %rs319;
	// begin inline asm
	shr.b32 %r3658, %r3659, %r6348;
	// end inline asm
	and.b32  	%r3742, %r3643, %r3658;
	and.b32  	%r3743, %r3742, 3;
	shl.b32 	%r3744, %r3742, 8;
	and.b32  	%r3745, %r3744, -1024;
	add.s32 	%r3746, %r786, %r3745;
	add.s32 	%r3747, %r3746, %r3743;
	ld.shared.u8 	%rs320, [%r3747];
	add.s16 	%rs321, %rs320, 1;
	st.shared.u8 	[%r3747], %rs321;
	// begin inline asm
	shr.b32 %r3661, %r3662, %r6348;
	// end inline asm
	and.b32  	%r3748, %r3643, %r3661;
	and.b32  	%r3749, %r3748, 3;
	shl.b32 	%r3750, %r3748, 8;
	and.b32  	%r3751, %r3750, -1024;
	add.s32 	%r3752, %r786, %r3751;
	add.s32 	%r3753, %r3752, %r3749;
	ld.shared.u8 	%rs322, [%r3753];
	add.s16 	%rs323, %rs322, 1;
	st.shared.u8 	[%r3753], %rs323;
	// begin inline asm
	shr.b32 %r3664, %r3665, %r6348;
	// end inline asm
	and.b32  	%r3754, %r3643, %r3664;
	and.b32  	%r3755, %r3754, 3;
	shl.b32 	%r3756, %r3754, 8;
	and.b32  	%r3757, %r3756, -1024;
	add.s32 	%r3758, %r786, %r3757;
	add.s32 	%r3759, %r3758, %r3755;
	ld.shared.u8 	%rs324, [%r3759];
	add.s16 	%rs325, %rs324, 1;
	st.shared.u8 	[%r3759], %rs325;
	// begin inline asm
	shr.b32 %r3667, %r3668, %r6348;
	// end inline asm
	and.b32  	%r3760, %r3643, %r3667;
	and.b32  	%r3761, %r3760, 3;
	shl.b32 	%r3762, %r3760, 8;
	and.b32  	%r3763, %r3762, -1024;
	add.s32 	%r3764, %r786, %r3763;
	add.s32 	%r3765, %r3764, %r3761;
	ld.shared.u8 	%rs326, [%r3765];
	add.s16 	%rs327, %rs326, 1;
	st.shared.u8 	[%r3765], %rs327;
	// begin inline asm
	shr.b32 %r3670, %r3671, %r6348;
	// end inline asm
	and.b32  	%r3766, %r3643, %r3670;
	and.b32  	%r3767, %r3766, 3;
	shl.b32 	%r3768, %r3766, 8;
	and.b32  	%r3769, %r3768, -1024;
	add.s32 	%r3770, %r786, %r3769;
	add.s32 	%r3771, %r3770, %r3767;
	ld.shared.u8 	%rs328, [%r3771];
	add.s16 	%rs329, %rs328, 1;
	st.shared.u8 	[%r3771], %rs329;
	// begin inline asm
	shr.b32 %r3673, %r3674, %r6348;
	// end inline asm
	and.b32  	%r3772, %r3643, %r3673;
	and.b32  	%r3773, %r3772, 3;
	shl.b32 	%r3774, %r3772, 8;
	and.b32  	%r3775, %r3774, -1024;
	add.s32 	%r3776, %r786, %r3775;
	add.s32 	%r3777, %r3776, %r3773;
	ld.shared.u8 	%rs330, [%r3777];
	add.s16 	%rs331, %rs330, 1;
	st.shared.u8 	[%r3777], %rs331;
	// begin inline asm
	shr.b32 %r3676, %r3677, %r6348;
	// end inline asm
	and.b32  	%r3778, %r3643, %r3676;
	and.b32  	%r3779, %r3778, 3;
	shl.b32 	%r3780, %r3778, 8;
	and.b32  	%r3781, %r3780, -1024;
	add.s32 	%r3782, %r786, %r3781;
	add.s32 	%r3783, %r3782, %r3779;
	ld.shared.u8 	%rs332, [%r3783];
	add.s16 	%rs333, %rs332, 1;
	st.shared.u8 	[%r3783], %rs333;
	// begin inline asm
	shr.b32 %r3679, %r3680, %r6348;
	// end inline asm
	and.b32  	%r3784, %r3643, %r3679;
	and.b32  	%r3785, %r3784, 3;
	shl.b32 	%r3786, %r3784, 8;
	and.b32  	%r3787, %r3786, -1024;
	add.s32 	%r3788, %r786, %r3787;
	add.s32 	%r3789, %r3788, %r3785;
	ld.shared.u8 	%rs334, [%r3789];
	add.s16 	%rs335, %rs334, 1;
	st.shared.u8 	[%r3789], %rs335;
	// begin inline asm
	shr.b32 %r3682, %r3683, %r6348;
	// end inline asm
	and.b32  	%r3790, %r3643, %r3682;
	and.b32  	%r3791, %r3790, 3;
	shl.b32 	%r3792, %r3790, 8;
	and.b32  	%r3793, %r3792, -1024;
	add.s32 	%r3794, %r786, %r3793;
	add.s32 	%r3795, %r3794, %r3791;
	ld.shared.u8 	%rs336, [%r3795];
	add.s16 	%rs337, %rs336, 1;
	st.shared.u8 	[%r3795], %rs337;
	// begin inline asm
	shr.b32 %r3685, %r3686, %r6348;
	// end inline asm
	and.b32  	%r3796, %r3643, %r3685;
	and.b32  	%r3797, %r3796, 3;
	shl.b32 	%r3798, %r3796, 8;
	and.b32  	%r3799, %r3798, -1024;
	add.s32 	%r3800, %r786, %r3799;
	add.s32 	%r3801, %r3800, %r3797;
	ld.shared.u8 	%rs338, [%r3801];
	add.s16 	%rs339, %rs338, 1;
	st.shared.u8 	[%r3801], %rs339;
	// begin inline asm
	shr.b32 %r3688, %r3689, %r6348;
	// end inline asm
	and.b32  	%r3802, %r3643, %r3688;
	and.b32  	%r3803, %r3802, 3;
	shl.b32 	%r3804, %r3802, 8;
	and.b32  	%r3805, %r3804, -1024;
	add.s32 	%r3806, %r786, %r3805;
	add.s32 	%r3807, %r3806, %r3803;
	ld.shared.u8 	%rs340, [%r3807];
	add.s16 	%rs341, %rs340, 1;
	st.shared.u8 	[%r3807], %rs341;
	// begin inline asm
	shr.b32 %r3691, %r3692, %r6348;
	// end inline asm
	and.b32  	%r3808, %r3643, %r3691;
	and.b32  	%r3809, %r3808, 3;
	shl.b32 	%r3810, %r3808, 8;
	and.b32  	%r3811, %r3810, -1024;
	add.s32 	%r3812, %r786, %r3811;
	add.s32 	%r3813, %r3812, %r3809;
	ld.shared.u8 	%rs342, [%r3813];
	add.s16 	%rs343, %rs342, 1;
	st.shared.u8 	[%r3813], %rs343;
	// begin inline asm
	shr.b32 %r3694, %r3695, %r6348;
	// end inline asm
	and.b32  	%r3814, %r3643, %r3694;
	and.b32  	%r3815, %r3814, 3;
	shl.b32 	%r3816, %r3814, 8;
	and.b32  	%r3817, %r3816, -1024;
	add.s32 	%r3818, %r786, %r3817;
	add.s32 	%r3819, %r3818, %r3815;
	ld.shared.u8 	%rs344, [%r3819];
	add.s16 	%rs345, %rs344, 1;
	st.shared.u8 	[%r3819], %rs345;
	// begin inline asm
	shr.b32 %r3697, %r3698, %r6348;
	// end inline asm
	and.b32  	%r3820, %r3643, %r3697;
	and.b32  	%r3821, %r3820, 3;
	shl.b32 	%r3822, %r3820, 8;
	and.b32  	%r3823, %r3822, -1024;
	add.s32 	%r3824, %r786, %r3823;
	add.s32 	%r3825, %r3824, %r3821;
	ld.shared.u8 	%rs346, [%r3825];
	add.s16 	%rs347, %rs346, 1;
	st.shared.u8 	[%r3825], %rs347;
	// begin inline asm
	shr.b32 %r3700, %r3701, %r6348;
	// end inline asm
	and.b32  	%r3826, %r3643, %r3700;
	and.b32  	%r3827, %r3826, 3;
	shl.b32 	%r3828, %r3826, 8;
	and.b32  	%r3829, %r3828, -1024;
	add.s32 	%r3830, %r786, %r3829;
	add.s32 	%r3831, %r3830, %r3827;
	ld.shared.u8 	%rs348, [%r3831];
	add.s16 	%rs349, %rs348, 1;
	st.shared.u8 	[%r3831], %rs349;
	// begin inline asm
	shr.b32 %r3703, %r3704, %r6348;
	// end inline asm
	and.b32  	%r3832, %r3643, %r3703;
	and.b32  	%r3833, %r3832, 3;
	shl.b32 	%r3834, %r3832, 8;
	and.b32  	%r3835, %r3834, -1024;
	add.s32 	%r3836, %r786, %r3835;
	add.s32 	%r3837, %r3836, %r3833;
	ld.shared.u8 	%rs350, [%r3837];
	add.s16 	%rs351, %rs350, 1;
	st.shared.u8 	[%r3837], %rs351;
	// begin inline asm
	shr.b32 %r3706, %r3707, %r6348;
	// end inline asm
	and.b32  	%r3838, %r3643, %r3706;
	and.b32  	%r3839, %r3838, 3;
	shl.b32 	%r3840, %r3838, 8;
	and.b32  	%r3841, %r3840, -1024;
	add.s32 	%r3842, %r786, %r3841;
	add.s32 	%r3843, %r3842, %r3839;
	ld.shared.u8 	%rs352, [%r3843];
	add.s16 	%rs353, %rs352, 1;
	st.shared.u8 	[%r3843], %rs353;
	// begin inline asm
	shr.b32 %r3709, %r3710, %r6348;
	// end inline asm
	and.b32  	%r3844, %r3643, %r3709;
	and.b32  	%r3845, %r3844, 3;
	shl.b32 	%r3846, %r3844, 8;
	and.b32  	%r3847, %r3846, -1024;
	add.s32 	%r3848, %r786, %r3847;
	add.s32 	%r3849, %r3848, %r3845;
	ld.shared.u8 	%rs354, [%r3849];
	add.s16 	%rs355, %rs354, 1;
	st.shared.u8 	[%r3849], %rs355;
	add.s64 	%rd1795, %rd1795, 5888;
	sub.s64 	%rd1806, %rd3, %rd1795;
	setp.gt.s64 	%p182, %rd1806, 5887;
	@%p182 bra 	$L__BB14_663;
	bra.uni 	$L__BB14_430;

}


// ===== COMPILED SASS (sm_100) =====

	.target	sm_100

	.elftype	@"ET_EXEC"


//--------------------- .note.nv.tkinfo           --------------------------
	.section	.note.nv.tkinfo,"",@"SHT_NOTE"
	.sectionflags	@"SHF_NOTE_NV_TKINFO"
	.tkinfo
        /*0018*/ 	.word	0x00000002
        /*0030*/ 	.string	""
        /*0030*/ 	.string	"ptxas"
        /*0030*/ 	.string	"Cuda compilation tools, release 13.0, V13.0.88"
        /*0030*/ 	.string	"Build cuda_13.0.r13.0/compiler.36424714_0"
        /*0030*/ 	.string	"-arch sm_100 -m 64 "



//--------------------- .note.nv.cuinfo           --------------------------
	.section	.note.nv.cuinfo,"",@"SHT_NOTE"
	.sectionflags	@"SHF_NOTE_NV_CUINFO"
        /*0018*/ 	.short	0x0002
        /*001a*/ 	.short	0x0064
        /*001c*/ 	.short	0x0082
	.zero		2


//--------------------- .nv.info                  --------------------------
	.section	.nv.info,"",@"SHT_CUDA_INFO"
	.align	4


	//----- nvinfo : EIATTR_REGCOUNT
	.align		4
        /*0000*/ 	.byte	0x04, 0x2f
        /*0002*/ 	.short	(.L_41 - .L_40)
	.align		4
.L_40:
        /*0004*/ 	.word	index@(_Z13tc_GPU_kernelPKjS0_PKmmjPmj)
        /*0008*/ 	.word	0x00000023


	//----- nvinfo : EIATTR_FRAME_SIZE
	.align		4
.L_41:
        /*000c*/ 	.byte	0x04, 0x11
        /*000e*/ 	.short	(.L_43 - .L_42)
	.align		4
.L_42:
        /*0010*/ 	.word	index@($__internal_0_$__cuda_sm20_dsqrt_rn_f64_mediumpath_v1)
        /*0014*/ 	.word	0x00000000


	//----- nvinfo : EIATTR_FRAME_SIZE
	.align		4
.L_43:
        /*0018*/ 	.byte	0x04, 0x11
        /*001a*/ 	.short	(.L_45 - .L_44)
	.align		4
.L_44:
        /*001c*/ 	.word	index@(_Z13tc_GPU_kernelPKjS0_PKmmjPmj)
        /*0020*/ 	.word	0x00000000


	//----- nvinfo : EIATTR_REGCOUNT
	.align		4
.L_45:
        /*0024*/ 	.byte	0x04, 0x2f
        /*0026*/ 	.short	(.L_47 - .L_46)
	.align		4
.L_46:
        /*0028*/ 	.word	index@(_ZN3cub18CUB_300001_SM_10006detail11EmptyKernelIvEEvv)
        /*002c*/ 	.word	0x00000004


	//----- nvinfo : EIATTR_FRAME_SIZE
	.align		4
.L_47:
        /*0030*/ 	.byte	0x04, 0x11
        /*0032*/ 	.short	(.L_49 - .L_48)
	.align		4
.L_48:
        /*0034*/ 	.word	index@(_ZN3cub18CUB_300001_SM_10006detail11EmptyKernelIvEEvv)
        /*0038*/ 	.word	0x00000000


	//----- nvinfo : EIATTR_REGCOUNT
	.align		4
.L_49:
        /*003c*/ 	.byte	0x04, 0x2f
        /*003e*/ 	.short	(.L_51 - .L_50)
	.align		4
.L_50:
        /*0040*/ 	.word	index@(_ZN3cub18CUB_300001_SM_10006detail10radix_sort31DeviceRadixSortSingleTileKernelINS1_5radix10policy_hubI6edge_tNS0_8NullTypeEjE10Policy1000ELNS0_9SortOrderE0ES6_S7_j17edge_decomposer_tEEvPKT1_PSC_PKT2_PSG_T3_iiT4_)
        /*0044*/ 	.word	0x0000005f


	//----- nvinfo : EIATTR_FRAME_SIZE
	.align		4
.L_51:
        /*0048*/ 	.byte	0x04, 0x11
        /*004a*/ 	.short	(.L_53 - .L_52)
	.align		4
.L_52:
        /*004c*/ 	.word	index@(_ZN3cub18CUB_300001_SM_10006detail10radix_sort31DeviceRadixSortSingleTileKernelINS1_5radix10policy_hubI6edge_tNS0_8NullTypeEjE10Policy1000ELNS0_9SortOrderE0ES6_S7_j17edge_decomposer_tEEvPKT1_PSC_PKT2_PSG_T3_iiT4_)
        /*0050*/ 	.word	0x00000000


	//----- nvinfo : EIATTR_REGCOUNT
	.align		4
.L_53:
        /*0054*/ 	.byte	0x04, 0x2f
        /*0056*/ 	.short	(.L_55 - .L_54)
	.align		4
.L_54:
        /*0058*/ 	.word	index@(_ZN3cub18CUB_300001_SM_10006detail10radix_sort30DeviceRadixSortHistogramKernelINS1_5radix10policy_hubI6edge_tNS0_8NullTypeEjE10Policy1000ELNS0_9SortOrderE0ES6_j17edge_decomposer_tEEvPT2_PKT1_SC_iiT3_)
        /*005c*/ 	.word	0x00000030


	//----- nvinfo : EIATTR_FRAME_SIZE
	.align		4
.L_55:
        /*0060*/ 	.byte	0x04, 0x11
        /*0062*/ 	.short	(.L_57 - .L_56)
	.align		4
.L_56:
        /*0064*/ 	.word	index@(_ZN3cub18CUB_300001_SM_10006detail10radix_sort30DeviceRadixSortHistogramKernelINS1_5radix10policy_hubI6edge_tNS0_8NullTypeEjE10Policy1000ELNS0_9SortOrderE0ES6_j17edge_decomposer_tEEvPT2_PKT1_SC_iiT3_)
        /*0068*/ 	.word	0x00000000


	//----- nvinfo : EIATTR_REGCOUNT
	.align		4
.L_57:
        /*006c*/ 	.byte	0x04, 0x2f
        /*006e*/ 	.short	(.L_59 - .L_58)
	.align		4
.L_58:
        /*0070*/ 	.word	index@(_ZN3cub18CUB_300001_SM_10006detail10radix_sort33DeviceRadixSortExclusiveSumKernelINS1_5radix10policy_hubI6edge_tNS0_8NullTypeEjE10Policy1000EjEEvPT0_)
        /*0074*/ 	.word	0x00000018


	//----- nvinfo : EIATTR_FRAME_SIZE
	.align		4
.L_59:
        /*0078*/ 	.byte	0x04, 0x11
        /*007a*/ 	.short	(.L_61 - .L_60)
	.align		4
.L_60:
        /*007c*/ 	.word	index@(_ZN3cub18CUB_300001_SM_10006detail10radix_sort33DeviceRadixSortExclusiveSumKernelINS1_5radix10policy_hubI6edge_tNS0_8NullTypeEjE10Policy1000EjEEvPT0_)
        /*0080*/ 	.word	0x00000000


	//----- nvinfo : EIATTR_REGCOUNT
	.align		4
.L_61:
        /*0084*/ 	.byte	0x04, 0x2f
        /*0086*/ 	.short	(.L_63 - .L_62)
	.align		4
.L_62:
        /*0088*/ 	.word	index@(_ZN3cub18CUB_300001_SM_10006detail10radix_sort29DeviceRadixSortOnesweepKernelINS1_5radix10policy_hubI6edge_tNS0_8NullTypeEjE10Policy1000ELNS0_9SortOrderE0ES6_S7_jii17edge_decomposer_tEEvPT5_SD_PT3_PKSE_PT1_PKSI_PT2_PKSM_T4_iiT6_)
        /*008c*/ 	.word	0x0000004c


	//----- nvinfo : EIATTR_FRAME_SIZE
	.align		4
.L_63:
        /*0090*/ 	.byte	0x04, 0x11
        /*0092*/ 	.short	(.L_65 - .L_64)
	.align		4
.L_64:
        /*0094*/ 	.word	index@(_ZN3cub18CUB_300001_SM_10006detail10radix_sort29DeviceRadixSortOnesweepKernelINS1_5radix10policy_hubI6edge_tNS0_8NullTypeEjE10Policy1000ELNS0_9SortOrderE0ES6_S7_jii17edge_decomposer_tEEvPT5_SD_PT3_PKSE_PT1_PKSI_PT2_PKSM_T4_iiT6_)
        /*0098*/ 	.word	0x00000000


	//----- nvinfo : EIATTR_REGCOUNT
	.align		4
.L_65:
        /*009c*/ 	.byte	0x04, 0x2f
        /*009e*/ 	.short	(.L_67 - .L_66)
	.align		4
.L_66:
        /*00a0*/ 	.word	index@(_ZN3cub18CUB_300001_SM_10006detail10radix_sort31DeviceRadixSortSingleTileKernelINS1_5radix10policy_hubI19preprocess_vertex_tNS0_8NullTypeEjE10Policy1000ELNS0_9SortOrderE0ES6_S7_j30preprocess_vertex_decomposer_tEEvPKT1_PSC_PKT2_PSG_T3_iiT4_)
        /*00a4*/ 	.word	0x0000005f


	//----- nvinfo : EIATTR_FRAME_SIZE
	.align		4
.L_67:
        /*00a8*/ 	.byte	0x04, 0x11
        /*00aa*/ 	.short	(.L_69 - .L_68)
	.align		4
.L_68:
        /*00ac*/ 	.word	index@(_ZN3cub18CUB_300001_SM_10006detail10radix_sort31DeviceRadixSortSingleTileKernelINS1_5radix10policy_hubI19preprocess_vertex_tNS0_8NullTypeEjE10Policy1000ELNS0_9SortOrderE0ES6_S7_j30preprocess_vertex_decomposer_tEEvPKT1_PSC_PKT2_PSG_T3_iiT4_)
        /*00b0*/ 	.word	0x00000000


	//----- nvinfo : EIATTR_REGCOUNT
	.align		4
.L_69:
        /*00b4*/ 	.byte	0x04, 0x2f
        /*00b6*/ 	.short	(.L_71 - .L_70)
	.align		4
.L_70:
        /*00b8*/ 	.word	index@(_ZN3cub18CUB_300001_SM_10006detail10radix_sort30DeviceRadixSortHistogramKernelINS1_5radix10policy_hubI19preprocess_vertex_tNS0_8NullTypeEjE10Policy1000ELNS0_9SortOrderE0ES6_j30preprocess_vertex_decomposer_tEEvPT2_PKT1_SC_iiT3_)
        /*00bc*/ 	.word	0x00000038


	//----- nvinfo : EIATTR_FRAME_SIZE
	.align		4
.L_71:
        /*00c0*/ 	.byte	0x04, 0x11
        /*00c2*/ 	.short	(.L_73 - .L_72)
	.align		4
.L_72:
        /*00c4*/ 	.word	index@(_ZN3cub18CUB_300001_SM_10006detail10radix_sort30DeviceRadixSortHistogramKernelINS1_5radix10policy_hubI19preprocess_vertex_tNS0_8NullTypeEjE10Policy1000ELNS0_9SortOrderE0ES6_j30preprocess_vertex_decomposer_tEEvPT2_PKT1_SC_iiT3_)
        /*00c8*/ 	.word	0x00000000


	//----- nvinfo : EIATTR_REGCOUNT
	.align		4
.L_73:
        /*00cc*/ 	.byte	0x04, 0x2f
        /*00ce*/ 	.short	(.L_75 - .L_74)
	.align		4
.L_74:
        /*00d0*/ 	.word	index@(_ZN3cub18CUB_300001_SM_10006detail10radix_sort33DeviceRadixSortExclusiveSumKernelINS1_5radix10policy_hubI19preprocess_vertex_tNS0_8NullTypeEjE10Policy1000EjEEvPT0_)
        /*00d4*/ 	.word	0x00000018


	//----- nvinfo : EIATTR_FRAME_SIZE
	.align		4
.L_75:
        /*00d8*/ 	.byte	0x04, 0x11
        /*00da*/ 	.short	(.L_77 - .L_76)
	.align		4
.L_76:
        /*00dc*/ 	.word	index@(_ZN3cub18CUB_300001_SM_10006detail10radix_sort33DeviceRadixSortExclusiveSumKernelINS1_5radix10policy_hubI19preprocess_vertex_tNS0_8NullTypeEjE10Policy1000EjEEvPT0_)
        /*00e0*/ 	.word	0x00000000


	//----- nvinfo : EIATTR_REGCOUNT
	.align		4
.L_77:
        /*00e4*/ 	.byte	0x04, 0x2f
        /*00e6*/ 	.short	(.L_79 - .L_78)
	.align		4
.L_78:
        /*00e8*/ 	.word	index@(_ZN3cub18CUB_300001_SM_10006detail10radix_sort29DeviceRadixSortOnesweepKernelINS1_5radix10policy_hubI19preprocess_vertex_tNS0_8NullTypeEjE10Policy1000ELNS0_9SortOrderE0ES6_S7_jii30preprocess_vertex_decomposer_tEEvPT5_SD_PT3_PKSE_PT1_PKSI_PT2_PKSM_T4_iiT6_)
        /*00ec*/ 	.word	0x00000050


	//----- nvinfo : EIATTR_FRAME_SIZE
	.align		4
.L_79:
        /*00f0*/ 	.byte	0x04, 0x11
        /*00f2*/ 	.short	(.L_81 - .L_80)
	.align		4
.L_80:
        /*00f4*/ 	.word	index@(_ZN3cub18CUB_300001_SM_10006detail10radix_sort29DeviceRadixSortOnesweepKernelINS1_5radix10policy_hubI19preprocess_vertex_tNS0_8NullTypeEjE10Policy1000ELNS0_9SortOrderE0ES6_S7_jii30preprocess_vertex_decomposer_tEEvPT5_SD_PT3_PKSE_PT1_PKSI_PT2_PKSM_T4_iiT6_)
        /*00f8*/ 	.word	0x00000000


	//----- nvinfo : EIATTR_REGCOUNT
	.align		4
.L_81:
        /*00fc*/ 	.byte	0x04, 0x2f
        /*00fe*/ 	.short	(.L_83 - .L_82)
	.align		4
.L_82:
        /*0100*/ 	.word	index@(_ZN3cub18CUB_300001_SM_10006detail19three_way_partition33DeviceThreeWayPartitionInitKernelINS0_13ScanTileStateImLb1EEEPjEEvT_iT0_)
        /*0104*/ 	.word	0x00000010


	//----- nvinfo : EIATTR_FRAME_SIZE
	.align		4
.L_83:
        /*0108*/ 	.byte	0x04, 0x11
        /*010a*/ 	.short	(.L_85 - .L_84)
	.align		4
.L_84:
        /*010c*/ 	.word	index@(_ZN3cub18CUB_300001_SM_10006detail19three_way_partition33DeviceThreeWayPartitionInitKernelINS0_13ScanTileStateImLb1EEEPjEEvT_iT0_)
        /*0110*/ 	.word	0x00000000


	//----- nvinfo : EIATTR_REGCOUNT
	.align		4
.L_85:
        /*0114*/ 	.byte	0x04, 0x2f
        /*0116*/ 	.short	(.L_87 - .L_86)
	.align		4
.L_86:
        /*0118*/ 	.word	index@(_ZN3cub18CUB_300001_SM_10006detail19three_way_partition29DeviceThreeWayPartitionKernelINS2_10policy_hubIjiE10Policy1000EN6thrust24THRUST_300001_SM_1000_NS17counting_iteratorIjNS8_11use_defaultESA_SA_EEPjSC_NS8_16reverse_iteratorISC_EESC_NS0_13ScanTileStateImLb1EEENS0_21DispatchSegmentedSortILNS0_9SortOrderE0EjNS0_8NullTypeElSC_SC_NS1_14segmented_sort10policy_hubIjSJ_EEE22LargeSegmentsSelectorTENSN_22SmallSegmentsSelectorTEiNS2_19streaming_context_tIlEEEEvT0_T1_T2_T3_T4_T5_T6_T7_T8_iT9_)
        /*011c*/ 	.word	0x0000005a


	//----- nvinfo : EIATTR_FRAME_SIZE
	.align		4
.L_87:
        /*0120*/ 	.byte	0x04, 0x11
        /*0122*/ 	.short	(.L_89 - .L_88)
	.align		4
.L_88:
        /*0124*/ 	.word	index@(_ZN3cub18CUB_300001_SM_10006detail19three_way_partition29DeviceThreeWayPartitionKernelINS2_10policy_hubIjiE10Policy1000EN6thrust24THRUST_300001_SM_1000_NS17counting_iteratorIjNS8_11use_defaultESA_SA_EEPjSC_NS8_16reverse_iteratorISC_EESC_NS0_13ScanTileStateImLb1EEENS0_21DispatchSegmentedSortILNS0_9SortOrderE0EjNS0_8NullTypeElSC_SC_NS1_14segmented_sort10policy_hubIjSJ_EEE22LargeSegmentsSelectorTENSN_22SmallSegmentsSelectorTEiNS2_19streaming_context_tIlEEEEvT0_T1_T2_T3_T4_T5_T6_T7_T8_iT9_)
        /*0128*/ 	.word	0x00000000


	//----- nvinfo : EIATTR_REGCOUNT
	.align		4
.L_89:
        /*012c*/ 	.byte	0x04, 0x2f
        /*012e*/ 	.short	(.L_91 - .L_90)
	.align		4
.L_90:
        /*0130*/ 	.word	index@(_ZN3cub18CUB_300001_SM_10006detail14segmented_sort30DeviceSegmentedSortKernelLargeILNS0_9SortOrderE0ENS2_10policy_hubIjNS0_8NullTypeEE9Policy860EjS6_PjS9_lEEvPKjPKT1_PSC_NS1_20device_double_bufferISC_EEPKT2_PSI_NSG_ISI_EET3_T4_)
        /*0134*/ 	.word	0x000000d8


	//----- nvinfo : EIATTR_FRAME_SIZE
	.align		4
.L_91:
        /*0138*/ 	.byte	0x04, 0x11
        /*013a*/ 	.short	(.L_93 - .L_92)
	.align		4
.L_92:
        /*013c*/ 	.word	index@(_ZN3cub18CUB_300001_SM_10006detail14segmented_sort30DeviceSegmentedSortKernelLargeILNS0_9SortOrderE0ENS2_10policy_hubIjNS0_8NullTypeEE9Policy860EjS6_PjS9_lEEvPKjPKT1_PSC_NS1_20device_double_bufferISC_EEPKT2_PSI_NSG_ISI_EET3_T4_)
        /*0140*/ 	.word	0x00000000


	//----- nvinfo : EIATTR_REGCOUNT
	.align		4
.L_93:
        /*0144*/ 	.byte	0x04, 0x2f
        /*0146*/ 	.short	(.L_95 - .L_94)
	.align		4
.L_94:
        /*0148*/ 	.word	index@(_ZN3cub18CUB_300001_SM_10006detail14segmented_sort30DeviceSegmentedSortKernelSmallILNS0_9SortOrderE0ENS2_10policy_hubIjNS0_8NullTypeEE9Policy860EjS6_PjS9_lEEvjjjPKjSB_PKT1_PSC_PKT2_PSG_T3_T4_)
        /*014c*/ 	.word	0x00000020


	//----- nvinfo : EIATTR_FRAME_SIZE
	.align		4
.L_95:
        /*0150*/ 	.byte	0x04, 0x11
        /*0152*/ 	.short	(.L_97 - .L_96)
	.align		4
.L_96:
        /*0154*/ 	.word	index@(_ZN3cub18CUB_300001_SM_10006detail14segmented_sort30DeviceSegmentedSortKernelSmallILNS0_9SortOrderE0ENS2_10policy_hubIjNS0_8NullTypeEE9Policy860EjS6_PjS9_lEEvjjjPKjSB_PKT1_PSC_PKT2_PSG_T3_T4_)
        /*0158*/ 	.word	0x00000000


	//----- nvinfo : EIATTR_REGCOUNT
	.align		4
.L_97:
        /*015c*/ 	.byte	0x04, 0x2f
        /*015e*/ 	.short	(.L_99 - .L_98)
	.align		4
.L_98:
        /*0160*/ 	.word	index@(_ZN3cub18CUB_300001_SM_10006detail14segmented_sort33DeviceSegmentedSortFallbackKernelILNS0_9SortOrderE0ENS2_10policy_hubIjNS0_8NullTypeEE9Policy860EjS6_PjS9_lEEvPKT1_PSA_NS1_20device_double_bufferISA_EEPKT2_PSG_NSE_ISG_EET3_T4_)
        /*0164*/ 	.word	0x000000d3


	//----- nvinfo : EIATTR_FRAME_SIZE
	.align		4
.L_99:
        /*0168*/ 	.byte	0x04, 0x11
        /*016a*/ 	.short	(.L_101 - .L_100)
	.align		4
.L_100:
        /*016c*/ 	.word	index@(_ZN3cub18CUB_300001_SM_10006detail14segmented_sort33DeviceSegmentedSortFallbackKernelILNS0_9SortOrderE0ENS2_10policy_hubIjNS0_8NullTypeEE9Policy860EjS6_PjS9_lEEvPKT1_PSA_NS1_20device_double_bufferISA_EEPKT2_PSG_NSE_ISG_EET3_T4_)
        /*0170*/ 	.word	0x00000000


	//----- nvinfo : EIATTR_MIN_STACK_SIZE
	.align		4
.L_101:
        /*0174*/ 	.byte	0x04, 0x12
        /*0176*/ 	.short	(.L_103 - .L_102)
	.align		4
.L_102:
        /*0178*/ 	.word	index@(_ZN3cub18CUB_300001_SM_10006detail14segmented_sort33DeviceSegmentedSortFallbackKernelILNS0_9SortOrderE0ENS2_10policy_hubIjNS0_8NullTypeEE9Policy860EjS6_PjS9_lEEvPKT1_PSA_NS1_20device_double_bufferISA_EEPKT2_PSG_NSE_ISG_EET3_T4_)
        /*017c*/ 	.word	0x00000000


	//----- nvinfo : EIATTR_MIN_STACK_SIZE
	.align		4
.L_103:
        /*0180*/ 	.byte	0x04, 0x12
        /*0182*/ 	.short	(.L_105 - .L_104)
	.align		4
.L_104:
        /*0184*/ 	.word	index@(_ZN3cub18CUB_300001_SM_10006detail14segmented_sort30DeviceSegmentedSortKernelSmallILNS0_9SortOrderE0ENS2_10policy_hubIjNS0_8NullTypeEE9Policy860EjS6_PjS9_lEEvjjjPKjSB_PKT1_PSC_PKT2_PSG_T3_T4_)
        /*0188*/ 	.word	0x00000000


	//----- nvinfo : EIATTR_MIN_STACK_SIZE
	.align		4
.L_105:
        /*018c*/ 	.byte	0x04, 0x12
        /*018e*/ 	.short	(.L_107 - .L_106)
	.align		4
.L_106:
        /*0190*/ 	.word	index@(_ZN3cub18CUB_300001_SM_10006detail14segmented_sort30DeviceSegmentedSortKernelLargeILNS0_9SortOrderE0ENS2_10policy_hubIjNS0_8NullTypeEE9Policy860EjS6_PjS9_lEEvPKjPKT1_PSC_NS1_20device_double_bufferISC_EEPKT2_PSI_NSG_ISI_EET3_T4_)
        /*0194*/ 	.word	0x00000000


	//----- nvinfo : EIATTR_MIN_STACK_SIZE
	.align		4
.L_107:
        /*0198*/ 	.byte	0x04, 0x12
        /*019a*/ 	.short	(.L_109 - .L_108)
	.align		4
.L_108:
        /*019c*/ 	.word	index@(_ZN3cub18CUB_300001_SM_10006detail19three_way_partition29DeviceThreeWayPartitionKernelINS2_10policy_hubIjiE10Policy1000EN6thrust24THRUST_300001_SM_1000_NS17counting_iteratorIjNS8_11use_defaultESA_SA_EEPjSC_NS8_16reverse_iteratorISC_EESC_NS0_13ScanTileStateImLb1EEENS0_21DispatchSegmentedSortILNS0_9SortOrderE0EjNS0_8NullTypeElSC_SC_NS1_14segmented_sort10policy_hubIjSJ_EEE22LargeSegmentsSelectorTENSN_22SmallSegmentsSelectorTEiNS2_19streaming_context_tIlEEEEvT0_T1_T2_T3_T4_T5_T6_T7_T8_iT9_)
        /*01a0*/ 	.word	0x00000000


	//----- nvinfo : EIATTR_MIN_STACK_SIZE
	.align		4
.L_109:
        /*01a4*/ 	.byte	0x04, 0x12
        /*01a6*/ 	.short	(.L_111 - .L_110)
	.align		4
.L_110:
        /*01a8*/ 	.word	index@(_ZN3cub18CUB_300001_SM_10006detail19three_way_partition33DeviceThreeWayPartitionInitKernelINS0_13ScanTileStateImLb1EEEPjEEvT_iT0_)
        /*01ac*/ 	.word	0x00000000


	//----- nvinfo : EIATTR_MIN_STACK_SIZE
	.align		4
.L_111:
        /*01b0*/ 	.byte	0x04, 0x12
        /*01b2*/ 	.short	(.L_113 - .L_112)
	.align		4
.L_112:
        /*01b4*/ 	.word	index@(_ZN3cub18CUB_300001_SM_10006detail10radix_sort29DeviceRadixSortOnesweepKernelINS1_5radix10policy_hubI19preprocess_vertex_tNS0_8NullTypeEjE10Policy1000ELNS0_9SortOrderE0ES6_S7_jii30preprocess_vertex_decomposer_tEEvPT5_SD_PT3_PKSE_PT1_PKSI_PT2_PKSM_T4_iiT6_)
        /*01b8*/ 	.word	0x00000000


	//----- nvinfo : EIATTR_MIN_STACK_SIZE
	.align		4
.L_113:
        /*01bc*/ 	.byte	0x04, 0x12
        /*01be*/ 	.short	(.L_115 - .L_114)
	.align		4
.L_114:
        /*01c0*/ 	.word	index@(_ZN3cub18CUB_300001_SM_10006detail10radix_sort33DeviceRadixSortExclusiveSumKernelINS1_5radix10policy_hubI19preprocess_vertex_tNS0_8NullTypeEjE10Policy1000EjEEvPT0_)
        /*01c4*/ 	.word	0x00000000


	//----- nvinfo : EIATTR_MIN_STACK_SIZE
	.align		4
.L_115:
        /*01c8*/ 	.byte	0x04, 0x12
        /*01ca*/ 	.short	(.L_117 - .L_116)
	.align		4
.L_116:
        /*01cc*/ 	.word	index@(_ZN3cub18CUB_300001_SM_10006detail10radix_sort30DeviceRadixSortHistogramKernelINS1_5radix10policy_hubI19preprocess_vertex_tNS0_8NullTypeEjE10Policy1000ELNS0_9SortOrderE0ES6_j30preprocess_vertex_decomposer_tEEvPT2_PKT1_SC_iiT3_)
        /*01d0*/ 	.word	0x00000000


	//----- nvinfo : EIATTR_MIN_STACK_SIZE
	.align		4
.L_117:
        /*01d4*/ 	.byte	0x04, 0x12
        /*01d6*/ 	.short	(.L_119 - .L_118)
	.align		4
.L_118:
        /*01d8*/ 	.word	index@(_ZN3cub18CUB_300001_SM_10006detail10radix_sort31DeviceRadixSortSingleTileKernelINS1_5radix10policy_hubI19preprocess_vertex_tNS0_8NullTypeEjE10Policy1000ELNS0_9SortOrderE0ES6_S7_j30preprocess_vertex_decomposer_tEEvPKT1_PSC_PKT2_PSG_T3_iiT4_)
        /*01dc*/ 	.word	0x00000000


	//----- nvinfo : EIATTR_MIN_STACK_SIZE
	.align		4
.L_119:
        /*01e0*/ 	.byte	0x04, 0x12
        /*01e2*/ 	.short	(.L_121 - .L_120)
	.align		4
.L_120:
        /*01e4*/ 	.word	index@(_ZN3cub18CUB_300001_SM_10006detail10radix_sort29DeviceRadixSortOnesweepKernelINS1_5radix10policy_hubI6edge_tNS0_8NullTypeEjE10Policy1000ELNS0_9SortOrderE0ES6_S7_jii17edge_decomposer_tEEvPT5_SD_PT3_PKSE_PT1_PKSI_PT2_PKSM_T4_iiT6_)
        /*01e8*/ 	.word	0x00000000


	//----- nvinfo : EIATTR_MIN_STACK_SIZE
	.align		4
.L_121:
        /*01ec*/ 	.byte	0x04, 0x12
        /*01ee*/ 	.short	(.L_123 - .L_122)
	.align		4
.L_122:
        /*01f0*/ 	.word	index@(_ZN3cub18CUB_300001_SM_10006detail10radix_sort33DeviceRadixSortExclusiveSumKernelINS1_5radix10policy_hubI6edge_tNS0_8NullTypeEjE10Policy1000EjEEvPT0_)
        /*01f4*/ 	.word	0x00000000


	//----- nvinfo : EIATTR_MIN_STACK_SIZE
	.align		4
.L_123:
        /*01f8*/ 	.byte	0x04, 0x12
        /*01fa*/ 	.short	(.L_125 - .L_124)
	.align		4
.L_124:
        /*01fc*/ 	.word	index@(_ZN3cub18CUB_300001_SM_10006detail10radix_sort30DeviceRadixSortHistogramKernelINS1_5radix10policy_hubI6edge_tNS0_8NullTypeEjE10Policy1000ELNS0_9SortOrderE0ES6_j17edge_decomposer_tEEvPT2_PKT1_SC_iiT3_)
        /*0200*/ 	.word	0x00000000


	//----- nvinfo : EIATTR_MIN_STACK_SIZE
	.align		4
.L_125:
        /*0204*/ 	.byte	0x04, 0x12
        /*0206*/ 	.short	(.L_127 - .L_126)
	.align		4
.L_126:
        /*0208*/ 	.word	index@(_ZN3cub18CUB_300001_SM_10006detail10radix_sort31DeviceRadixSortSingleTileKernelINS1_5radix10policy_hubI6edge_tNS0_8NullTypeEjE10Policy1000ELNS0_9SortOrderE0ES6_S7_j17edge_decomposer_tEEvPKT1_PSC_PKT2_PSG_T3_iiT4_)
        /*020c*/ 	.word	0x00000000


	//----- nvinfo : EIATTR_MIN_STACK_SIZE
	.align		4
.L_127:
        /*0210*/ 	.byte	0x04, 0x12
        /*0212*/ 	.short	(.L_129 - .L_128)
	.align		4
.L_128:
        /*0214*/ 	.word	index@(_ZN3cub18CUB_300001_SM_10006detail11EmptyKernelIvEEvv)
        /*0218*/ 	.word	0x00000000


	//----- nvinfo : EIATTR_MIN_STACK_SIZE
	.align		4
.L_129:
        /*021c*/ 	.byte	0x04, 0x12
        /*021e*/ 	.short	(.L_131 - .L_130)
	.align		4
.L_130:
        /*0220*/ 	.word	index@(_Z13tc_GPU_kernelPKjS0_PKmmjPmj)
        /*0224*/ 	.word	0x00000000
.L_131:


//--------------------- .nv.compat                --------------------------
	.section	.nv.compat,"",@"SHT_CUDA_COMPAT_INFO"
	.align	4
        /*0000*/ 	.byte	0x02, 0x09, 0x00, 0x00, 0x02, 0x02, 0x01, 0x00, 0x02, 0x05, 0x05, 0x00, 0x03, 0x07, 0x01, 0x01
        /*0010*/ 	.byte	0x02, 0x03, 0x00, 0x00, 0x02, 0x06, 0x01, 0x00, 0x04, 0x0b, 0x08, 0x00, 0x01, 0x00, 0x00, 0x00
        /*0020*/ 	.byte	0x00, 0x00, 0x00, 0x00


//--------------------- .nv.info._ZN3cub18CUB_300001_SM_10006detail14segmented_sort33DeviceSegmentedSortFallbackKernelILNS0_9SortOrderE0ENS2_10policy_hubIjNS0_8NullTypeEE9Policy860EjS6_PjS9_lEEvPKT1_PSA_NS1_20device_double_bufferISA_EEPKT2_PSG_NSE_ISG_EET3_T4_ --------------------------
	.section	.nv.info._ZN3cub18CUB_300001_SM_10006detail14segmented_sort33DeviceSegmentedSortFallbackKernelILNS0_9SortOrderE0ENS2_10policy_hubIjNS0_8NullTypeEE9Policy860EjS6_PjS9_lEEvPKT1_PSA_NS1_20device_double_bufferISA_EEPKT2_PSG_NSE_ISG_EET3_T4_,"",@"SHT_CUDA_INFO"
	.sectionflags	@""
	.align	4


	//----- nvinfo : EIATTR_CUDA_API_VERSION
	.align		4
        /*0000*/ 	.byte	0x04, 0x37
        /*0002*/ 	.short	(.L_133 - .L_132)
.L_132:
        /*0004*/ 	.word	0x00000082


	//----- nvinfo : EIATTR_KPARAM_INFO
	.align		4
.L_133:
        /*0008*/ 	.byte	0x04, 0x17
        /*000a*/ 	.short	(.L_135 - .L_134)
.L_134:
        /*000c*/ 	.word	0x00000000
        /*0010*/ 	.short	0x0007
        /*0012*/ 	.short	0x0048
        /*0014*/ 	.byte	0x00, 0xf5, 0x21, 0x00


	//----- nvinfo : EIATTR_KPARAM_INFO
	.align		4
.L_135:
        /*0018*/ 	.byte	0x04, 0x17
        /*001a*/ 	.short	(.L_137 - .L_136)
.L_136:
        /*001c*/ 	.word	0x00000000
        /*0020*/ 	.short	0x0006
        /*0022*/ 	.short	0x0040
        /*0024*/ 	.byte	0x00, 0xf5, 0x21, 0x00


	//----- nvinfo : EIATTR_KPARAM_INFO
	.align		4
.L_137:
        /*0028*/ 	.byte	0x04, 0x17
        /*002a*/ 	.short	(.L_139 - .L_138)
.L_138:
        /*002c*/ 	.word	0x00000000
        /*0030*/ 	.short	0x0005
        /*0032*/ 	.short	0x0030
        /*0034*/ 	.byte	0x00, 0xf0, 0x41, 0x00


	//----- nvinfo : EIATTR_KPARAM_INFO
	.align		4
.L_139:
        /*0038*/ 	.byte	0x04, 0x17
        /*003a*/ 	.short	(.L_141 - .L_140)
.L_140:
        /*003c*/ 	.word	0x00000000
        /*0040*/ 	.short	0x0004
        /*0042*/ 	.short	0x0028
        /*0044*/ 	.byte	0x00, 0xf5, 0x21, 0x00


	//----- nvinfo : EIATTR_KPARAM_INFO
	.align		4
.L_141:
        /*0048*/ 	.byte	0x04, 0x17
        /*004a*/ 	.short	(.L_143 - .L_142)
.L_142:
        /*004c*/ 	.word	0x00000000
        /*0050*/ 	.short	0x0003
        /*0052*/ 	.short	0x0020
        /*0054*/ 	.byte	0x00, 0xf5, 0x21, 0x00


	//----- nvinfo : EIATTR_KPARAM_INFO
	.align		4
.L_143:
        /*0058*/ 	.byte	0x04, 0x17
        /*005a*/ 	.short	(.L_145 - .L_144)
.L_144:
        /*005c*/ 	.word	0x00000000
        /*0060*/ 	.short	0x0002
        /*0062*/ 	.short	0x0010
        /*0064*/ 	.byte	0x00, 0xf0, 0x41, 0x00


	//----- nvinfo : EIATTR_KPARAM_INFO
	.align		4
.L_145:
        /*0068*/ 	.byte	0x04, 0x17
        /*006a*/ 	.short	(.L_147 - .L_146)
.L_146:
        /*006c*/ 	.word	0x00000000
        /*0070*/ 	.short	0x0001
        /*0072*/ 	.short	0x0008
        /*0074*/ 	.byte	0x00, 0xf5, 0x21, 0x00


	//----- nvinfo : EIATTR_KPARAM_INFO
	.align		4
.L_147:
        /*0078*/ 	.byte	0x04, 0x17
        /*007a*/ 	.short	(.L_149 - .L_148)
.L_148:
        /*007c*/ 	.word	0x00000000
        /*0080*/ 	.short	0x0000
        /*0082*/ 	.short	0x0000
        /*0084*/ 	.byte	0x00, 0xf5, 0x21, 0x00


	//----- nvinfo : EIATTR_SPARSE_MMA_MASK
	.align		4
.L_149:
        /*0088*/ 	.byte	0x03, 0x50
        /*008a*/ 	.short	0x0000


	//----- nvinfo : EIATTR_MAXREG_COUNT
	.align		4
        /*008c*/ 	.byte	0x03, 0x1b
        /*008e*/ 	.short	0x00ff


	//----- nvinfo : EIATTR_NUM_BARRIERS
	.align		4
        /*0090*/ 	.byte	0x02, 0x4c
        /*0092*/ 	.byte	0x01
	.zero		1


	//----- nvinfo : EIATTR_MERCURY_ISA_VERSION
	.align		4
        /*0094*/ 	.byte	0x03, 0x5f
        /*0096*/ 	.short	0x0101


	//----- nvinfo : EIATTR_INT_WARP_WIDE_INSTR_OFFSETS
	.align		4
        /*0098*/ 	.byte	0x04, 0x31
        /*009a*/ 	.short	(.L_151 - .L_150)


	//   ....[0]....
.L_150:
        /*009c*/ 	.word	0x00000650


	//   ....[1]....
        /*00a0*/ 	.word	0x000006d0


	//   ....[2]....
        /*00a4*/ 	.word	0x000006e0


	//   ....[3]....
        /*00a8*/ 	.word	0x00000b50


	//   ....[4]....
        /*00ac*/ 	.word	0x00000b60


	//   ....[5]....
        /*00b0*/ 	.word	0x00000b70


	//   ....[6]....
        /*00b4*/ 	.word	0x00001430


	//   ....[7]....
        /*00b8*/ 	.word	0x00001440


	//   ....[8]....
        /*00bc*/ 	.word	0x00001450


	//----- nvinfo : EIATTR_COOP_GROUP_MASK_REGIDS
	.align		4
.L_151:
        /*00c0*/ 	.byte	0x04, 0x29
        /*00c2*/ 	.short	(.L_153 - .L_152)


	//   ....[0]....
.L_152:
        /*00c4*/ 	.word	0x05000008


	//   ....[1]....
        /*00c8*/ 	.word	0x05000008


	//   ....[2]....
        /*00cc*/ 	.word	0x05000008


	//   ....[3]....
        /*00d0*/ 	.word	0x05000008


	//   ....[4]....
        /*00d4*/ 	.word	0x05000008


	//   ....[5]....
        /*00d8*/ 	.word	0xffffffff


	//   ....[6]....
        /*00dc*/ 	.word	0xffffffff


	//   ....[7]....
        /*00e0*/ 	.word	0xffffffff


	//   ....[8]....
        /*00e4*/ 	.word	0xffffffff


	//   ....[9]....
        /*00e8*/ 	.word	0xffffffff


	//   ....[10]....
        /*00ec*/ 	.word	0xffffffff


	//   ....[11]....
        /*00f0*/ 	.word	0xffffffff


	//   ....[12]....
        /*00f4*/ 	.word	0xffffffff


	//   ....[13]....
        /*00f8*/ 	.word	0xffffffff


	//   ....[14]....
        /*00fc*/ 	.word	0xffffffff


	//   ....[15]....
        /*0100*/ 	.word	0xffffffff


	//   ....[16]....
        /*0104*/ 	.word	0xffffffff


	//   ....[17]....
        /*0108*/ 	.word	0xffffffff


	//   ....[18]....
        /*010c*/ 	.word	0xffffffff


	//   ....[19]....
        /*0110*/ 	.word	0xffffffff


	//   ....[20]....
        /*0114*/ 	.word	0xffffffff


	//   ....[21]....
        /*0118*/ 	.word	0xffffffff


	//   ....[22]....
        /*011c*/ 	.word	0xffffffff


	//   ....[23]....
        /*0120*/ 	.word	0xffffffff


	//   ....[24]....
        /*0124*/ 	.word	0xffffffff


	//   ....[25]....
        /*0128*/ 	.word	0xffffffff


	//   ....[26]....
        /*012c*/ 	.word	0xffffffff


	//   ....[27]....
        /*0130*/ 	.word	0xffffffff


	//   ....[28]....
        /*0134*/ 	.word	0xffffffff


	//   ....[29]....
        /*0138*/ 	.word	0xffffffff


	//   ....[30]....
        /*013c*/ 	.word	0xffffffff


	//   ....[31]....
        /*0140*/ 	.word	0xffffffff


	//   ....[32]....
        /*0144*/ 	.word	0xffffffff


	//   ....[33]....
        /*0148*/ 	.word	0xffffffff


	//   ....[34]....
        /*014c*/ 	.word	0xffffffff


	//   ....[35]....
        /*0150*/ 	.word	0xffffffff


	//   ....[36]....
        /*0154*/ 	.word	0xffffffff


	//   ....[37]....
        /*0158*/ 	.word	0xffffffff


	//   ....[38]....
        /*015c*/ 	.word	0xffffffff


	//   ....[39]....
        /*0160*/ 	.word	0xffffffff


	//   ....[40]....
        /*0164*/ 	.word	0xffffffff


	//   ....[41]....
        /*0168*/ 	.word	0xffffffff


	//   ....[42]....
        /*016c*/ 	.word	0xffffffff


	//   ....[43]....
        /*0170*/ 	.word	0xffffffff


	//   ....[44]....
        /*0174*/ 	.word	0xffffffff


	//   ....[45]....
        /*0178*/ 	.word	0xffffffff


	//   ....[46]....
        /*017c*/ 	.word	0xffffffff


	//   ....[47]....
        /*0180*/ 	.word	0xffffffff


	//   ....[48]....
        /*0184*/ 	.word	0xffffffff


	//   ....[49]....
        /*0188*/ 	.word	0xffffffff


	//   ....[50]....
        /*018c*/ 	.word	0xffffffff


	//   ....[51]....
        /*0190*/ 	.word	0xffffffff


	//   ....[52]....
        /*0194*/ 	.word	0x0500004a


	//   ....[53]....
        /*0198*/ 	.word	0x0500004a


	//   ....[54]....
        /*019c*/ 	.word	0x0500004a


	//   ....[55]....
        /*01a0*/ 	.word	0x0500004a


	//   ....[56]....
        /*01a4*/ 	.word	0x0500004a


	//   ....[57]....
        /*01a8*/ 	.word	0x0500004a


	//   ....[58]....
        /*01ac*/ 	.word	0x0500004a


	//   ....[59]....
        /*01b0*/ 	.word	0x0500004a


	//   ....[60]....
        /*01b4*/ 	.word	0x0500004a


	//   ....[61]....
        /*01b8*/ 	.word	0x0500004a


	//   ....[62]....
        /*01bc*/ 	.word	0x0500004a


	//   ....[63]....
        /*01c0*/ 	.word	0x0500004a


	//   ....[64]....
        /*01c4*/ 	.word	0x0500004a


	//   ....[65]....
        /*01c8*/ 	.word	0x0500004a


	//   ....[66]....
        /*01cc*/ 	.word	0x0500004a


	//   ....[67]....
        /*01d0*/ 	.word	0x0500004a


	//   ....[68]....
        /*01d4*/ 	.word	0x0500004a


	//   ....[69]....
        /*01d8*/ 	.word	0x0500004a


	//   ....[70]....
        /*01dc*/ 	.word	0x0500004a


	//   ....[71]....
        /*01e0*/ 	.word	0x0500004a


	//   ....[72]....
        /*01e4*/ 	.word	0x0500004a


	//   ....[73]....
        /*01e8*/ 	.word	0x0500004a


	//   ....[74]....
        /*01ec*/ 	.word	0x0500004a


	//   ....[75]....
        /*01f0*/ 	.word	0x0500004a


	//   ....[76]....
        /*01f4*/ 	.word	0x0500004a


	//   ....[77]....
        /*01f8*/ 	.word	0x0500004a


	//   ....[78]....
        /*01fc*/ 	.word	0x0500004a


	//   ....[79]....
        /*0200*/ 	.word	0x0500004a


	//----- nvinfo : EIATTR_COOP_GROUP_INSTR_OFFSETS
	.align		4
.L_153:
        /*0204*/ 	.byte	0x04, 0x28
        /*0206*/ 	.short	(.L_155 - .L_154)


	//   ....[0]....
.L_154:
        /*0208*/ 	.word	0x00000640


	//   ....[1]....
        /*020c*/ 	.word	0x00000750


	//   ....[2]....
        /*0210*/ 	.word	0x00000ba0


	//   ....[3]....
        /*0214*/ 	.word	0x00000c40


	//   ....[4]....
        /*0218*/ 	.word	0x00001480


	//   ....[5]....
        /*021c*/ 	.word	0x00003500


	//   ....[6]....
        /*0220*/ 	.word	0x00003520


	//   ....[7]....
        /*0224*/ 	.word	0x00003540


	//   ....[8]....
        /*0228*/ 	.word	0x00003560


	//   ....[9]....
        /*022c*/ 	.word	0x00003580


	//   ....[10]....
        /*0230*/ 	.word	0x000096a0


	//   ....[11]....
        /*0234*/ 	.word	0x000096c0


	//   ....[12]....
        /*0238*/ 	.word	0x00009710


	//   ....[13]....
        /*023c*/ 	.word	0x00009730


	//   ....[14]....
        /*0240*/ 	.word	0x00009780


	//   ....[15]....
        /*0244*/ 	.word	0x000097a0


	//   ....[16]....
        /*0248*/ 	.word	0x000097e0


	//   ....[17]....
        /*024c*/ 	.word	0x00009810


	//   ....[18]....
        /*0250*/ 	.word	0x00009850


	//   ....[19]....
        /*0254*/ 	.word	0x00009870


	//   ....[20]....
        /*0258*/ 	.word	0x0000b3f0


	//   ....[21]....
        /*025c*/ 	.word	0x0000b420


	//   ....[22]....
        /*0260*/ 	.word	0x0000b480


	//   ....[23]....
        /*0264*/ 	.word	0x0000b4b0


	//   ....[24]....
        /*0268*/ 	.word	0x0000b4d0


	//   ....[25]....
        /*026c*/ 	.word	0x0000d0c0


	//   ....[26]....
        /*0270*/ 	.word	0x0000ee30


	//   ....[27]....
        /*0274*/ 	.word	0x0000ee50


	//   ....[28]....
        /*0278*/ 	.word	0x0000ee70


	//   ....[29]....
        /*027c*/ 	.word	0x0000ee90


	//   ....[30]....
        /*0280*/ 	.word	0x0000eeb0


	//   ....[31]....
        /*0284*/ 	.word	0x00016e60


	//   ....[32]....
        /*0288*/ 	.word	0x00016e70


	//   ....[33]....
        /*028c*/ 	.word	0x00016ec0


	//   ....[34]....
        /*0290*/ 	.word	0x00016ed0


	//   ....[35]....
        /*0294*/ 	.word	0x00016f10


	//   ....[36]....
        /*0298*/ 	.word	0x00016f30


	//   ....[37]....
        /*029c*/ 	.word	0x00016f70


	//   ....[38]....
        /*02a0*/ 	.word	0x00016f90


	//   ....[39]....
        /*02a4*/ 	.word	0x00016fd0


	//   ....[40]....
        /*02a8*/ 	.word	0x00016ff0


	//   ....[41]....
        /*02ac*/ 	.word	0x00018d60


	//   ....[42]....
        /*02b0*/ 	.word	0x00018d90


	//   ....[43]....
        /*02b4*/ 	.word	0x00018db0


	//   ....[44]....
        /*02b8*/ 	.word	0x00018dd0


	//   ....[45]....
        /*02bc*/ 	.word	0x00018df0


	//   ....[46]....
        /*02c0*/ 	.word	0x0001ab00


	//   ....[47]....
        /*02c4*/ 	.word	0x0001c990


	//   ....[48]....
        /*02c8*/ 	.word	0x0001c9b0


	//   ....[49]....
        /*02cc*/ 	.word	0x0001c9d0


	//   ....[50]....
        /*02d0*/ 	.word	0x0001c9f0


	//   ....[51]....
        /*02d4*/ 	.word	0x0001ca10


	//   ....[52]....
        /*02d8*/ 	.word	0x0001fcc0


	//   ....[53]....
        /*02dc*/ 	.word	0x0001fd30


	//   ....[54]....
        /*02e0*/ 	.word	0x0001fe20


	//   ....[55]....
        /*02e4*/ 	.word	0x0001fe90


	//   ....[56]....
        /*02e8*/ 	.word	0x0001ff30


	//   ....[57]....
        /*02ec*/ 	.word	0x0001ff80


	//   ....[58]....
        /*02f0*/ 	.word	0x00020030


	//   ....[59]....
        /*02f4*/ 	.word	0x00020080


	//   ....[60]....
        /*02f8*/ 	.word	0x00020130


	//   ....[61]....
        /*02fc*/ 	.word	0x00020180


	//   ....[62]....
        /*0300*/ 	.word	0x00020230


	//   ....[63]....
        /*0304*/ 	.word	0x00020280


	//   ....[64]....
        /*0308*/ 	.word	0x00020320


	//   ....[65]....
        /*030c*/ 	.word	0x00020370


	//   ....[66]....
        /*0310*/ 	.word	0x00020400


	//   ....[67]....
        /*0314*/ 	.word	0x00020490


	//   ....[68]....
        /*0318*/ 	.word	0x00020520


	//   ....[69]....
        /*031c*/ 	.word	0x00020570


	//   ....[70]....
        /*0320*/ 	.word	0x00020600


	//   ....[71]....
        /*0324*/ 	.word	0x00020650


	//   ....[72]....
        /*0328*/ 	.word	0x000206e0


	//   ....[73]....
        /*032c*/ 	.word	0x00020730


	//   ....[74]....
        /*0330*/ 	.word	0x000207c0


	//   ....[75]....
        /*0334*/ 	.word	0x00020810


	//   ....[76]....
        /*0338*/ 	.word	0x000208a0


	//   ....[77]....
        /*033c*/ 	.word	0x000208f0


	//   ....[78]....
        /*0340*/ 	.word	0x00020970


	//   ....[79]....
        /*0344*/ 	.word	0x00020a00


	//----- nvinfo : EIATTR_VRC_CTA_INIT_COUNT
	.align		4
.L_155:
        /*0348*/ 	.byte	0x02, 0x4a
	.zero		1
	.zero		1


	//----- nvinfo : EIATTR_EXIT_INSTR_OFFSETS
	.align		4
        /*034c*/ 	.byte	0x04, 0x1c
        /*034e*/ 	.short	(.L_157 - .L_156)


	//   ....[0]....
.L_156:
        /*0350*/ 	.word	0x000000d0


	//   ....[1]....
        /*0354*/ 	.word	0x00000150


	//   ....[2]....
        /*0358*/ 	.word	0x000002a0


	//   ....[3]....
        /*035c*/ 	.word	0x000002d0


	//   ....[4]....
        /*0360*/ 	.word	0x000002f0


	//   ....[5]....
        /*0364*/ 	.word	0x00000350


	//   ....[6]....
        /*0368*/ 	.word	0x00000380


	//   ....[7]....
        /*036c*/ 	.word	0x00001570


	//   ....[8]....
        /*0370*/ 	.word	0x00001590


	//   ....[9]....
        /*0374*/ 	.word	0x00004cb0


	//   ....[10]....
        /*0378*/ 	.word	0x00004ce0


	//   ....[11]....
        /*037c*/ 	.word	0x0001fc80


	//----- nvinfo : EIATTR_MAX_THREADS
	.align		4
.L_157:
        /*0380*/ 	.byte	0x04, 0x05
        /*0382*/ 	.short	(.L_159 - .L_158)
.L_158:
        /*0384*/ 	.word	0x00000100
        /*0388*/ 	.word	0x00000001
        /*038c*/ 	.word	0x00000001


	//----- nvinfo : EIATTR_CRS_STACK_SIZE
	.align		4
.L_159:
        /*0390*/ 	.byte	0x04, 0x1e
        /*0392*/ 	.short	(.L_161 - .L_160)
.L_160:
        /*0394*/ 	.word	0x00000000


	//----- nvinfo : EIATTR_CBANK_PARAM_SIZE
	.align		4
.L_161:
        /*0398*/ 	.byte	0x03, 0x19
        /*039a*/ 	.short	0x0050


	//----- nvinfo : EIATTR_PARAM_CBANK
	.align		4
        /*039c*/ 	.byte	0x04, 0x0a
        /*039e*/ 	.short	(.L_163 - .L_162)
	.align		4
.L_162:
        /*03a0*/ 	.word	index@(.nv.constant0._ZN3cub18CUB_300001_SM_10006detail14segmented_sort33DeviceSegmentedSortFallbackKernelILNS0_9SortOrderE0ENS2_10policy_hubIjNS0_8NullTypeEE9Policy860EjS6_PjS9_lEEvPKT1_PSA_NS1_20device_double_bufferISA_EEPKT2_PSG_NSE_ISG_EET3_T4_)
        /*03a4*/ 	.short	0x0380
        /*03a6*/ 	.short	0x0050


	//----- nvinfo : EIATTR_SW_WAR
	.align		4
.L_163:
        /*03a8*/ 	.byte	0x04, 0x36
        /*03aa*/ 	.short	(.L_165 - .L_164)
.L_164:
        /*03ac*/ 	.word	0x00000008
.L_165:


//--------------------- .nv.info._ZN3cub18CUB_300001_SM_10006detail14segmented_sort30DeviceSegmentedSortKernelSmallILNS0_9SortOrderE0ENS2_10policy_hubIjNS0_8NullTypeEE9Policy860EjS6_PjS9_lEEvjjjPKjSB_PKT1_PSC_PKT2_PSG_T3_T4_ --------------------------
	.section	.nv.info._ZN3cub18CUB_300001_SM_10006detail14segmented_sort30DeviceSegmentedSortKernelSmallILNS0_9SortOrderE0ENS2_10policy_hubIjNS0_8NullTypeEE9Policy860EjS6_PjS9_lEEvjjjPKjSB_PKT1_PSC_PKT2_PSG_T3_T4_,"",@"SHT_CUDA_INFO"
	.sectionflags	@""
	.align	4


	//----- nvinfo : EIATTR_CUDA_API_VERSION
	.align		4
        /*0000*/ 	.byte	0x04, 0x37
        /*0002*/ 	.short	(.L_167 - .L_166)
.L_166:
        /*0004*/ 	.word	0x00000082


	//----- nvinfo : EIATTR_KPARAM_INFO
	.align		4
.L_167:
        /*0008*/ 	.byte	0x04, 0x17
        /*000a*/ 	.short	(.L_169 - .L_168)
.L_168:
        /*000c*/ 	.word	0x00000000
        /*0010*/ 	.short	0x000a
        /*0012*/ 	.short	0x0048
        /*0014*/ 	.byte	0x00, 0xf5, 0x21, 0x00


	//----- nvinfo : EIATTR_KPARAM_INFO
	.align		4
.L_169:
        /*0018*/ 	.byte	0x04, 0x17
        /*001a*/ 	.short	(.L_171 - .L_170)
.L_170:
        /*001c*/ 	.word	0x00000000
        /*0020*/ 	.short	0x0009
        /*0022*/ 	.short	0x0040
        /*0024*/ 	.byte	0x00, 0xf5, 0x21, 0x00


	//----- nvinfo : EIATTR_KPARAM_INFO
	.align		4
.L_171:
        /*0028*/ 	.byte	0x04, 0x17
        /*002a*/ 	.short	(.L_173 - .L_172)
.L_172:
        /*002c*/ 	.word	0x00000000
        /*0030*/ 	.short	0x0008
        /*0032*/ 	.short	0x0038
        /*0034*/ 	.byte	0x00, 0xf5, 0x21, 0x00


	//----- nvinfo : EIATTR_KPARAM_INFO
	.align		4
.L_173:
        /*0038*/ 	.byte	0x04, 0x17
        /*003a*/ 	.short	(.L_175 - .L_174)
.L_174:
        /*003c*/ 	.word	0x00000000
        /*0040*/ 	.short	0x0007
        /*0042*/ 	.short	0x0030
        /*0044*/ 	.byte	0x00, 0xf5, 0x21, 0x00


	//----- nvinfo : EIATTR_KPARAM_INFO
	.align		4
.L_175:
        /*0048*/ 	.byte	0x04, 0x17
        /*004a*/ 	.short	(.L_177 - .L_176)
.L_176:
        /*004c*/ 	.word	0x00000000
        /*0050*/ 	.short	0x0006
        /*0052*/ 	.short	0x0028
        /*0054*/ 	.byte	0x00, 0xf5, 0x21, 0x00


	//----- nvinfo : EIATTR_KPARAM_INFO
	.align		4
.L_177:
        /*0058*/ 	.byte	0x04, 0x17
        /*005a*/ 	.short	(.L_179 - .L_178)
.L_178:
        /*005c*/ 	.word	0x00000000
        /*0060*/ 	.short	0x0005
        /*0062*/ 	.short	0x0020
        /*0064*/ 	.byte	0x00, 0xf5, 0x21, 0x00


	//----- nvinfo : EIATTR_KPARAM_INFO
	.align		4
.L_179:
        /*0068*/ 	.byte	0x04, 0x17
        /*006a*/ 	.short	(.L_181 - .L_180)
.L_180:
        /*006c*/ 	.word	0x00000000
        /*0070*/ 	.short	0x0004
        /*0072*/ 	.short	0x0018
        /*0074*/ 	.byte	0x00, 0xf5, 0x21, 0x00


	//----- nvinfo : EIATTR_KPARAM_INFO
	.align		4
.L_181:
        /*0078*/ 	.byte	0x04, 0x17
        /*007a*/ 	.short	(.L_183 - .L_182)
.L_182:
        /*007c*/ 	.word	0x00000000
        /*0080*/ 	.short	0x0003
        /*0082*/ 	.short	0x0010
        /*0084*/ 	.byte	0x00, 0xf5, 0x21, 0x00


	//----- nvinfo : EIATTR_KPARAM_INFO
	.align		4
.L_183:
        /*0088*/ 	.byte	0x04, 0x17
        /*008a*/ 	.short	(.L_185 - .L_184)
.L_184:
        /*008c*/ 	.word	0x00000000
        /*0090*/ 	.short	0x0002
        /*0092*/ 	.short	0x0008
        /*0094*/ 	.byte	0x00, 0xf0, 0x11, 0x00


	//----- nvinfo : EIATTR_KPARAM_INFO
	.align		4
.L_185:
        /*0098*/ 	.byte	0x04, 0x17
        /*009a*/ 	.short	(.L_187 - .L_186)
.L_186:
        /*009c*/ 	.word	0x00000000
        /*00a0*/ 	.short	0x0001
        /*00a2*/ 	.short	0x0004
        /*00a4*/ 	.byte	0x00, 0xf0, 0x11, 0x00


	//----- nvinfo : EIATTR_KPARAM_INFO
	.align		4
.L_187:
        /*00a8*/ 	.byte	0x04, 0x17
        /*00aa*/ 	.short	(.L_189 - .L_188)
.L_188:
        /*00ac*/ 	.word	0x00000000
        /*00b0*/ 	.short	0x0000
        /*00b2*/ 	.short	0x0000
        /*00b4*/ 	.byte	0x00, 0xf0, 0x11, 0x00


	//----- nvinfo : EIATTR_SPARSE_MMA_MASK
	.align		4
.L_189:
        /*00b8*/ 	.byte	0x03, 0x50
        /*00ba*/ 	.short	0x0000


	//----- nvinfo : EIATTR_MAXREG_COUNT
	.align		4
        /*00bc*/ 	.byte	0x03, 0x1b
        /*00be*/ 	.short	0x00ff


	//----- nvinfo : EIATTR_MERCURY_ISA_VERSION
	.align		4
        /*00c0*/ 	.byte	0x03, 0x5f
        /*00c2*/ 	.short	0x0101


	//----- nvinfo : EIATTR_INT_WARP_WIDE_INSTR_OFFSETS
	.align		4
        /*00c4*/ 	.byte	0x04, 0x31
        /*00c6*/ 	.short	(.L_191 - .L_190)


	//   ....[0]....
.L_190:
        /*00c8*/ 	.word	0x00000580


	//   ....[1]....
        /*00cc*/ 	.word	0x00000590


	//   ....[2]....
        /*00d0*/ 	.word	0x000005c0


	//   ....[3]....
        /*00d4*/ 	.word	0x00000b60


	//   ....[4]....
        /*00d8*/ 	.word	0x00000b70


	//   ....[5]....
        /*00dc*/ 	.word	0x00000b80


	//   ....[6]....
        /*00e0*/ 	.word	0x00001430


	//   ....[7]....
        /*00e4*/ 	.word	0x00001440


	//   ....[8]....
        /*00e8*/ 	.word	0x00001450


	//   ....[9]....
        /*00ec*/ 	.word	0x00001b10


	//   ....[10]....
        /*00f0*/ 	.word	0x00001b30


	//   ....[11]....
        /*00f4*/ 	.word	0x00001b40


	//   ....[12]....
        /*00f8*/ 	.word	0x00002390


	//   ....[13]....
        /*00fc*/ 	.word	0x000023a0


	//   ....[14]....
        /*0100*/ 	.word	0x000023b0


	//   ....[15]....
        /*0104*/ 	.word	0x000026c0


	//   ....[16]....
        /*0108*/ 	.word	0x00002d80


	//   ....[17]....
        /*010c*/ 	.word	0x00002d90


	//----- nvinfo : EIATTR_COOP_GROUP_MASK_REGIDS
	.align		4
.L_191:
        /*0110*/ 	.byte	0x04, 0x29
        /*0112*/ 	.short	(.L_193 - .L_192)


	//   ....[0]....
.L_192:
        /*0114*/ 	.word	0x05000004


	//   ....[1]....
        /*0118*/ 	.word	0x05000004


	//   ....[2]....
        /*011c*/ 	.word	0x05000004


	//   ....[3]....
        /*0120*/ 	.word	0x05000004


	//   ....[4]....
        /*0124*/ 	.word	0x05000004


	//   ....[5]....
        /*0128*/ 	.word	0x05000004


	//   ....[6]....
        /*012c*/ 	.word	0x05000004


	//   ....[7]....
        /*0130*/ 	.word	0x05000004


	//   ....[8]....
        /*0134*/ 	.word	0x05000004


	//   ....[9]....
        /*0138*/ 	.word	0x0500000c


	//   ....[10]....
        /*013c*/ 	.word	0x05000004


	//   ....[11]....
        /*0140*/ 	.word	0x05000004


	//   ....[12]....
        /*0144*/ 	.word	0x05000004


	//   ....[13]....
        /*0148*/ 	.word	0x05000004


	//   ....[14]....
        /*014c*/ 	.word	0x05000004


	//   ....[15]....
        /*0150*/ 	.word	0x05000004


	//   ....[16]....
        /*0154*/ 	.word	0x05000004


	//   ....[17]....
        /*0158*/ 	.word	0x05000004


	//   ....[18]....
        /*015c*/ 	.word	0x05000004


	//   ....[19]....
        /*0160*/ 	.word	0x05000004


	//----- nvinfo : EIATTR_COOP_GROUP_INSTR_OFFSETS
	.align		4
.L_193:
        /*0164*/ 	.byte	0x04, 0x28
        /*0166*/ 	.short	(.L_195 - .L_194)


	//   ....[0]....
.L_194:
        /*0168*/ 	.word	0x00000680


	//   ....[1]....
        /*016c*/ 	.word	0x00000770


	//   ....[2]....
        /*0170*/ 	.word	0x00000bb0


	//   ....[3]....
        /*0174*/ 	.word	0x00000c50


	//   ....[4]....
        /*0178*/ 	.word	0x00001480


	//   ....[5]....
        /*017c*/ 	.word	0x00001c40


	//   ....[6]....
        /*0180*/ 	.word	0x00001d80


	//   ....[7]....
        /*0184*/ 	.word	0x000023e0


	//   ....[8]....
        /*0188*/ 	.word	0x00002480


	//   ....[9]....
        /*018c*/ 	.word	0x00002de0


	//   ....[10]....
        /*0190*/ 	.word	0x00002f60


	//   ....[11]....
        /*0194*/ 	.word	0x00003050


	//   ....[12]....
        /*0198*/ 	.word	0x000030f0


	//   ....[13]....
        /*019c*/ 	.word	0x000031d0


	//   ....[14]....
        /*01a0*/ 	.word	0x00003230


	//   ....[15]....
        /*01a4*/ 	.word	0x000032a0


	//   ....[16]....
        /*01a8*/ 	.word	0x000033e0


	//   ....[17]....
        /*01ac*/ 	.word	0x00003480


	//   ....[18]....
        /*01b0*/ 	.word	0x00003560


	//   ....[19]....
        /*01b4*/ 	.word	0x000035d0


	//----- nvinfo : EIATTR_VRC_CTA_INIT_COUNT
	.align		4
.L_195:
        /*01b8*/ 	.byte	0x02, 0x4a
	.zero		1
	.zero		1


	//----- nvinfo : EIATTR_EXIT_INSTR_OFFSETS
	.align		4
        /*01bc*/ 	.byte	0x04, 0x1c
        /*01be*/ 	.short	(.L_197 - .L_196)


	//   ....[0]....
.L_196:
        /*01c0*/ 	.word	0x000000c0


	//   ....[1]....
        /*01c4*/ 	.word	0x00000250


	//   ....[2]....
        /*01c8*/ 	.word	0x000002b0


	//   ....[3]....
        /*01cc*/ 	.word	0x000002e0


	//   ....[4]....
        /*01d0*/ 	.word	0x00000300


	//   ....[5]....
        /*01d4*/ 	.word	0x00000360


	//   ....[6]....
        /*01d8*/ 	.word	0x00000390


	//   ....[7]....
        /*01dc*/ 	.word	0x00001570


	//   ....[8]....
        /*01e0*/ 	.word	0x00001590


	//   ....[9]....
        /*01e4*/ 	.word	0x00001600


	//   ....[10]....
        /*01e8*/ 	.word	0x00001790


	//   ....[11]....
        /*01ec*/ 	.word	0x000017f0


	//   ....[12]....
        /*01f0*/ 	.word	0x00001820


	//   ....[13]....
        /*01f4*/ 	.word	0x00001840


	//   ....[14]....
        /*01f8*/ 	.word	0x000018a0


	//   ....[15]....
        /*01fc*/ 	.word	0x000018d0


	//   ....[16]....
        /*0200*/ 	.word	0x00002f00


	//   ....[17]....
        /*0204*/ 	.word	0x00002f20


	//----- nvinfo : EIATTR_MAX_THREADS
	.align		4
.L_197:
        /*0208*/ 	.byte	0x04, 0x05
        /*020a*/ 	.short	(.L_199 - .L_198)
.L_198:
        /*020c*/ 	.word	0x00000100
        /*0210*/ 	.word	0x00000001
        /*0214*/ 	.word	0x00000001


	//----- nvinfo : EIATTR_CRS_STACK_SIZE
	.align		4
.L_199:
        /*0218*/ 	.byte	0x04, 0x1e
        /*021a*/ 	.short	(.L_201 - .L_200)
.L_200:
        /*021c*/ 	.word	0x00000000


	//----- nvinfo : EIATTR_CBANK_PARAM_SIZE
	.align		4
.L_201:
        /*0220*/ 	.byte	0x03, 0x19
        /*0222*/ 	.short	0x0050


	//----- nvinfo : EIATTR_PARAM_CBANK
	.align		4
        /*0224*/ 	.byte	0x04, 0x0a
        /*0226*/ 	.short	(.L_203 - .L_202)
	.align		4
.L_202:
        /*0228*/ 	.word	index@(.nv.constant0._ZN3cub18CUB_300001_SM_10006detail14segmented_sort30DeviceSegmentedSortKernelSmallILNS0_9SortOrderE0ENS2_10policy_hubIjNS0_8NullTypeEE9Policy860EjS6_PjS9_lEEvjjjPKjSB_PKT1_PSC_PKT2_PSG_T3_T4_)
        /*022c*/ 	.short	0x0380
        /*022e*/ 	.short	0x0050


	//----- nvinfo : EIATTR_SW_WAR
	.align		4
.L_203:
        /*0230*/ 	.byte	0x04, 0x36
        /*0232*/ 	.short	(.L_205 - .L_204)
.L_204:
        /*0234*/ 	.word	0x00000008
.L_205:


//--------------------- .nv.info._ZN3cub18CUB_300001_SM_10006detail14segmented_sort30DeviceSegmentedSortKernelLargeILNS0_9SortOrderE0ENS2_10policy_hubIjNS0_8NullTypeEE9Policy860EjS6_PjS9_lEEvPKjPKT1_PSC_NS1_20device_double_bufferISC_EEPKT2_PSI_NSG_ISI_EET3_T4_ --------------------------
	.section	.nv.info._ZN3cub18CUB_300001_SM_10006detail14segmented_sort30DeviceSegmentedSortKernelLargeILNS0_9SortOrderE0ENS2_10policy_hubIjNS0_8NullTypeEE9Policy860EjS6_PjS9_lEEvPKjPKT1_PSC_NS1_20device_double_bufferISC_EEPKT2_PSI_NSG_ISI_EET3_T4_,"",@"SHT_CUDA_INFO"
	.sectionflags	@""
	.align	4


	//----- nvinfo : EIATTR_CUDA_API_VERSION
	.align		4
        /*0000*/ 	.byte	0x04, 0x37
        /*0002*/ 	.short	(.L_207 - .L_206)
.L_206:
        /*0004*/ 	.word	0x00000082


	//----- nvinfo : EIATTR_KPARAM_INFO
	.align		4
.L_207:
        /*0008*/ 	.byte	0x04, 0x17
        /*000a*/ 	.short	(.L_209 - .L_208)
.L_208:
        /*000c*/ 	.word	0x00000000
        /*0010*/ 	.short	0x0008
        /*0012*/ 	.short	0x0050
        /*0014*/ 	.byte	0x00, 0xf5, 0x21, 0x00


	//----- nvinfo : EIATTR_KPARAM_INFO
	.align		4
.L_209:
        /*0018*/ 	.byte	0x04, 0x17
        /*001a*/ 	.short	(.L_211 - .L_210)
.L_210:
        /*001c*/ 	.word	0x00000000
        /*0020*/ 	.short	0x0007
        /*0022*/ 	.short	0x0048
        /*0024*/ 	.byte	0x00, 0xf5, 0x21, 0x00


	//----- nvinfo : EIATTR_KPARAM_INFO
	.align		4
.L_211:
        /*0028*/ 	.byte	0x04, 0x17
        /*002a*/ 	.short	(.L_213 - .L_212)
.L_212:
        /*002c*/ 	.word	0x00000000
        /*0030*/ 	.short	0x0006
        /*0032*/ 	.short	0x0038
        /*0034*/ 	.byte	0x00, 0xf0, 0x41, 0x00


	//----- nvinfo : EIATTR_KPARAM_INFO
	.align		4
.L_213:
        /*0038*/ 	.byte	0x04, 0x17
        /*003a*/ 	.short	(.L_215 - .L_214)
.L_214:
        /*003c*/ 	.word	0x00000000
        /*0040*/ 	.short	0x0005
        /*0042*/ 	.short	0x0030
        /*0044*/ 	.byte	0x00, 0xf5, 0x21, 0x00


	//----- nvinfo : EIATTR_KPARAM_INFO
	.align		4
.L_215:
        /*0048*/ 	.byte	0x04, 0x17
        /*004a*/ 	.short	(.L_217 - .L_216)
.L_216:
        /*004c*/ 	.word	0x00000000
        /*0050*/ 	.short	0x0004
        /*0052*/ 	.short	0x0028
        /*0054*/ 	.byte	0x00, 0xf5, 0x21, 0x00


	//----- nvinfo : EIATTR_KPARAM_INFO
	.align		4
.L_217:
        /*0058*/ 	.byte	0x04, 0x17
        /*005a*/ 	.short	(.L_219 - .L_218)
.L_218:
        /*005c*/ 	.word	0x00000000
        /*0060*/ 	.short	0x0003
        /*0062*/ 	.short	0x0018
        /*0064*/ 	.byte	0x00, 0xf0, 0x41, 0x00


	//----- nvinfo : EIATTR_KPARAM_INFO
	.align		4
.L_219:
        /*0068*/ 	.byte	0x04, 0x17
        /*006a*/ 	.short	(.L_221 - .L_220)
.L_220:
        /*006c*/ 	.word	0x00000000
        /*0070*/ 	.short	0x0002
        /*0072*/ 	.short	0x0010
        /*0074*/ 	.byte	0x00, 0xf5, 0x21, 0x00


	//----- nvinfo : EIATTR_KPARAM_INFO
	.align		4
.L_221:
        /*0078*/ 	.byte	0x04, 0x17
        /*007a*/ 	.short	(.L_223 - .L_222)
.L_222:
        /*007c*/ 	.word	0x00000000
        /*0080*/ 	.short	0x0001
        /*0082*/ 	.short	0x0008
        /*0084*/ 	.byte	0x00, 0xf5, 0x21, 0x00


	//----- nvinfo : EIATTR_KPARAM_INFO
	.align		4
.L_223:
        /*0088*/ 	.byte	0x04, 0x17
        /*008a*/ 	.short	(.L_225 - .L_224)
.L_224:
        /*008c*/ 	.word	0x00000000
        /*0090*/ 	.short	0x0000
        /*0092*/ 	.short	0x0000
        /*0094*/ 	.byte	0x00, 0xf5, 0x21, 0x00


	//----- nvinfo : EIATTR_SPARSE_MMA_MASK
	.align		4
.L_225:
        /*0098*/ 	.byte	0x03, 0x50
        /*009a*/ 	.short	0x0000


	//----- nvinfo : EIATTR_MAXREG_COUNT
	.align		4
        /*009c*/ 	.byte	0x03, 0x1b
        /*009e*/ 	.short	0x00ff


	//----- nvinfo : EIATTR_NUM_BARRIERS
	.align		4
        /*00a0*/ 	.byte	0x02, 0x4c
        /*00a2*/ 	.byte	0x01
	.zero		1


	//----- nvinfo : EIATTR_MERCURY_ISA_VERSION
	.align		4
        /*00a4*/ 	.byte	0x03, 0x5f
        /*00a6*/ 	.short	0x0101


	//----- nvinfo : EIATTR_COOP_GROUP_MASK_REGIDS
	.align		4
        /*00a8*/ 	.byte	0x04, 0x29
        /*00aa*/ 	.short	(.L_227 - .L_226)


	//   ....[0]....
.L_226:
        /*00ac*/ 	.word	0xffffffff


	//   ....[1]....
        /*00b0*/ 	.word	0xffffffff


	//   ....[2]....
        /*00b4*/ 	.word	0xffffffff


	//   ....[3]....
        /*00b8*/ 	.word	0xffffffff


	//   ....[4]....
        /*00bc*/ 	.word	0xffffffff


	//   ....[5]....
        /*00c0*/ 	.word	0xffffffff


	//   ....[6]....
        /*00c4*/ 	.word	0xffffffff


	//   ....[7]....
        /*00c8*/ 	.word	0xffffffff


	//   ....[8]....
        /*00cc*/ 	.word	0xffffffff


	//   ....[9]....
        /*00d0*/ 	.word	0xffffffff


	//   ....[10]....
        /*00d4*/ 	.word	0xffffffff


	//   ....[11]....
        /*00d8*/ 	.word	0xffffffff


	//   ....[12]....
        /*00dc*/ 	.word	0xffffffff


	//   ....[13]....
        /*00e0*/ 	.word	0xffffffff


	//   ....[14]....
        /*00e4*/ 	.word	0xffffffff


	//   ....[15]....
        /*00e8*/ 	.word	0xffffffff


	//   ....[16]....
        /*00ec*/ 	.word	0xffffffff


	//   ....[17]....
        /*00f0*/ 	.word	0xffffffff


	//   ....[18]....
        /*00f4*/ 	.word	0xffffffff


	//   ....[19]....
        /*00f8*/ 	.word	0xffffffff


	//   ....[20]....
        /*00fc*/ 	.word	0xffffffff


	//   ....[21]....
        /*0100*/ 	.word	0xffffffff


	//   ....[22]....
        /*0104*/ 	.word	0xffffffff


	//   ....[23]....
        /*0108*/ 	.word	0xffffffff


	//   ....[24]....
        /*010c*/ 	.word	0xffffffff


	//   ....[25]....
        /*0110*/ 	.word	0xffffffff


	//   ....[26]....
        /*0114*/ 	.word	0xffffffff


	//   ....[27]....
        /*0118*/ 	.word	0xffffffff


	//   ....[28]....
        /*011c*/ 	.word	0xffffffff


	//   ....[29]....
        /*0120*/ 	.word	0xffffffff


	//   ....[30]....
        /*0124*/ 	.word	0xffffffff


	//   ....[31]....
        /*0128*/ 	.word	0xffffffff


	//   ....[32]....
        /*012c*/ 	.word	0xffffffff


	//   ....[33]....
        /*0130*/ 	.word	0xffffffff


	//   ....[34]....
        /*0134*/ 	.word	0xffffffff


	//   ....[35]....
        /*0138*/ 	.word	0xffffffff


	//   ....[36]....
        /*013c*/ 	.word	0xffffffff


	//   ....[37]....
        /*0140*/ 	.word	0xffffffff


	//   ....[38]....
        /*0144*/ 	.word	0xffffffff


	//   ....[39]....
        /*0148*/ 	.word	0xffffffff


	//   ....[40]....
        /*014c*/ 	.word	0xffffffff


	//   ....[41]....
        /*0150*/ 	.word	0xffffffff


	//   ....[42]....
        /*0154*/ 	.word	0xffffffff


	//   ....[43]....
        /*0158*/ 	.word	0xffffffff


	//   ....[44]....
        /*015c*/ 	.word	0xffffffff


	//   ....[45]....
        /*0160*/ 	.word	0xffffffff


	//   ....[46]....
        /*0164*/ 	.word	0xffffffff


	//   ....[47]....
        /*0168*/ 	.word	0x05000044


	//   ....[48]....
        /*016c*/ 	.word	0x05000044


	//   ....[49]....
        /*0170*/ 	.word	0x05000044


	//   ....[50]....
        /*0174*/ 	.word	0x05000044


	//   ....[51]....
        /*0178*/ 	.word	0x05000044


	//   ....[52]....
        /*017c*/ 	.word	0x05000044


	//   ....[53]....
        /*0180*/ 	.word	0x05000044


	//   ....[54]....
        /*0184*/ 	.word	0x05000044


	//   ....[55]....
        /*0188*/ 	.word	0x05000044


	//   ....[56]....
        /*018c*/ 	.word	0x05000044


	//   ....[57]....
        /*0190*/ 	.word	0x05000044


	//   ....[58]....
        /*0194*/ 	.word	0x05000044


	//   ....[59]....
        /*0198*/ 	.word	0x05000044


	//   ....[60]....
        /*019c*/ 	.word	0x05000044


	//   ....[61]....
        /*01a0*/ 	.word	0x05000044


	//   ....[62]....
        /*01a4*/ 	.word	0x05000044


	//   ....[63]....
        /*01a8*/ 	.word	0x05000044


	//   ....[64]....
        /*01ac*/ 	.word	0x05000044


	//   ....[65]....
        /*01b0*/ 	.word	0x05000044


	//   ....[66]....
        /*01b4*/ 	.word	0x05000044


	//   ....[67]....
        /*01b8*/ 	.word	0x05000044


	//   ....[68]....
        /*01bc*/ 	.word	0x05000044


	//   ....[69]....
        /*01c0*/ 	.word	0x05000044


	//   ....[70]....
        /*01c4*/ 	.word	0x05000044


	//----- nvinfo : EIATTR_COOP_GROUP_INSTR_OFFSETS
	.align		4
.L_227:
        /*01c8*/ 	.byte	0x04, 0x28
        /*01ca*/ 	.short	(.L_229 - .L_228)


	//   ....[0]....
.L_228:
        /*01cc*/ 	.word	0x00002030


	//   ....[1]....
        /*01d0*/ 	.word	0x00002050


	//   ....[2]....
        /*01d4*/ 	.word	0x00002070


	//   ....[3]....
        /*01d8*/ 	.word	0x00002090


	//   ....[4]....
        /*01dc*/ 	.word	0x000020b0


	//   ....[5]....
        /*01e0*/ 	.word	0x000081e0


	//   ....[6]....
        /*01e4*/ 	.word	0x00008200


	//   ....[7]....
        /*01e8*/ 	.word	0x00008250


	//   ....[8]....
        /*01ec*/ 	.word	0x00008270


	//   ....[9]....
        /*01f0*/ 	.word	0x000082c0


	//   ....[10]....
        /*01f4*/ 	.word	0x000082e0


	//   ....[11]....
        /*01f8*/ 	.word	0x00008320


	//   ....[12]....
        /*01fc*/ 	.word	0x00008350


	//   ....[13]....
        /*0200*/ 	.word	0x00008390


	//   ....[14]....
        /*0204*/ 	.word	0x000083b0


	//   ....[15]....
        /*0208*/ 	.word	0x00009f40


	//   ....[16]....
        /*020c*/ 	.word	0x00009fa0


	//   ....[17]....
        /*0210*/ 	.word	0x0000a010


	//   ....[18]....
        /*0214*/ 	.word	0x0000a030


	//   ....[19]....
        /*0218*/ 	.word	0x0000a050


	//   ....[20]....
        /*021c*/ 	.word	0x0000bc20


	//   ....[21]....
        /*0220*/ 	.word	0x0000d850


	//   ....[22]....
        /*0224*/ 	.word	0x0000d870


	//   ....[23]....
        /*0228*/ 	.word	0x0000d890


	//   ....[24]....
        /*022c*/ 	.word	0x0000d8b0


	//   ....[25]....
        /*0230*/ 	.word	0x0000d8d0


	//   ....[26]....
        /*0234*/ 	.word	0x00015790


	//   ....[27]....
        /*0238*/ 	.word	0x000157a0


	//   ....[28]....
        /*023c*/ 	.word	0x000157f0


	//   ....[29]....
        /*0240*/ 	.word	0x00015800


	//   ....[30]....
        /*0244*/ 	.word	0x00015840


	//   ....[31]....
        /*0248*/ 	.word	0x00015860


	//   ....[32]....
        /*024c*/ 	.word	0x000158a0


	//   ....[33]....
        /*0250*/ 	.word	0x000158c0


	//   ....[34]....
        /*0254*/ 	.word	0x00015900


	//   ....[35]....
        /*0258*/ 	.word	0x00015920


	//   ....[36]....
        /*025c*/ 	.word	0x000184c0


	//   ....[37]....
        /*0260*/ 	.word	0x00018500


	//   ....[38]....
        /*0264*/ 	.word	0x00018520


	//   ....[39]....
        /*0268*/ 	.word	0x00018540


	//   ....[40]....
        /*026c*/ 	.word	0x00018560


	//   ....[41]....
        /*0270*/ 	.word	0x0001a280


	//   ....[42]....
        /*0274*/ 	.word	0x0001c010


	//   ....[43]....
        /*0278*/ 	.word	0x0001c030


	//   ....[44]....
        /*027c*/ 	.word	0x0001c050


	//   ....[45]....
        /*0280*/ 	.word	0x0001c070


	//   ....[46]....
        /*0284*/ 	.word	0x0001c090


	//   ....[47]....
        /*0288*/ 	.word	0x0001e430


	//   ....[48]....
        /*028c*/ 	.word	0x0001e480


	//   ....[49]....
        /*0290*/ 	.word	0x0001e530


	//   ....[50]....
        /*0294*/ 	.word	0x0001e580


	//   ....[51]....
        /*0298*/ 	.word	0x0001e600


	//   ....[52]....
        /*029c*/ 	.word	0x0001e680


	//   ....[53]....
        /*02a0*/ 	.word	0x0001e700


	//   ....[54]....
        /*02a4*/ 	.word	0x0001e780


	//   ....[55]....
        /*02a8*/ 	.word	0x0001e800


	//   ....[56]....
        /*02ac*/ 	.word	0x0001e870


	//   ....[57]....
        /*02b0*/ 	.word	0x0001e900


	//   ....[58]....
        /*02b4*/ 	.word	0x0001e990


	//   ....[59]....
        /*02b8*/ 	.word	0x0001ea20


	//   ....[60]....
        /*02bc*/ 	.word	0x0001ea70


	//   ....[61]....
        /*02c0*/ 	.word	0x0001eb00


	//   ....[62]....
        /*02c4*/ 	.word	0x0001eb50


	//   ....[63]....
        /*02c8*/ 	.word	0x0001ebe0


	//   ....[64]....
        /*02cc*/ 	.word	0x0001ec30


	//   ....[65]....
        /*02d0*/ 	.word	0x0001ecc0


	//   ....[66]....
        /*02d4*/ 	.word	0x0001ed10


	//   ....[67]....
        /*02d8*/ 	.word	0x0001eda0


	//   ....[68]....
        /*02dc*/ 	.word	0x0001edf0


	//   ....[69]....
        /*02e0*/ 	.word	0x0001ee70


	//   ....[70]....
        /*02e4*/ 	.word	0x0001ef00


	//----- nvinfo : EIATTR_VRC_CTA_INIT_COUNT
	.align		4
.L_229:
        /*02e8*/ 	.byte	0x02, 0x4a
	.zero		1
	.zero		1


	//----- nvinfo : EIATTR_EXIT_INSTR_OFFSETS
	.align		4
        /*02ec*/ 	.byte	0x04, 0x1c
        /*02ee*/ 	.short	(.L_231 - .L_230)


	//   ....[0]....
.L_230:
        /*02f0*/ 	.word	0x00003800


	//   ....[1]....
        /*02f4*/ 	.word	0x00003830


	//   ....[2]....
        /*02f8*/ 	.word	0x0001e3c0


	//----- nvinfo : EIATTR_MAX_THREADS
	.align		4
.L_231:
        /*02fc*/ 	.byte	0x04, 0x05
        /*02fe*/ 	.short	(.L_233 - .L_232)
.L_232:
        /*0300*/ 	.word	0x00000100
        /*0304*/ 	.word	0x00000001
        /*0308*/ 	.word	0x00000001


	//----- nvinfo : EIATTR_CRS_STACK_SIZE
	.align		4
.L_233:
        /*030c*/ 	.byte	0x04, 0x1e
        /*030e*/ 	.short	(.L_235 - .L_234)
.L_234:
        /*0310*/ 	.word	0x00000000


	//----- nvinfo : EIATTR_CBANK_PARAM_SIZE
	.align		4
.L_235:
        /*0314*/ 	.byte	0x03, 0x19
        /*0316*/ 	.short	0x0058


	//----- nvinfo : EIATTR_PARAM_CBANK
	.align		4
        /*0318*/ 	.byte	0x04, 0x0a
        /*031a*/ 	.short	(.L_237 - .L_236)
	.align		4
.L_236:
        /*031c*/ 	.word	index@(.nv.constant0._ZN3cub18CUB_300001_SM_10006detail14segmented_sort30DeviceSegmentedSortKernelLargeILNS0_9SortOrderE0ENS2_10policy_hubIjNS0_8NullTypeEE9Policy860EjS6_PjS9_lEEvPKjPKT1_PSC_NS1_20device_double_bufferISC_EEPKT2_PSI_NSG_ISI_EET3_T4_)
        /*0320*/ 	.short	0x0380
        /*0322*/ 	.short	0x0058


	//----- nvinfo : EIATTR_SW_WAR
	.align		4
.L_237:
        /*0324*/ 	.byte	0x04, 0x36
        /*0326*/ 	.short	(.L_239 - .L_238)
.L_238:
        /*0328*/ 	.word	0x00000008
.L_239:


//--------------------- .nv.info._ZN3cub18CUB_300001_SM_10006detail19three_way_partition29DeviceThreeWayPartitionKernelINS2_10policy_hubIjiE10Policy1000EN6thrust24THRUST_300001_SM_1000_NS17counting_iteratorIjNS8_11use_defaultESA_SA_EEPjSC_NS8_16reverse_iteratorISC_EESC_NS0_13ScanTileStateImLb1EEENS0_21DispatchSegmentedSortILNS0_9SortOrderE0EjNS0_8NullTypeElSC_SC_NS1_14segmented_sort10policy_hubIjSJ_EEE22LargeSegmentsSelectorTENSN_22SmallSegmentsSelectorTEiNS2_19streaming_context_tIlEEEEvT0_T1_T2_T3_T4_T5_T6_T7_T8_iT9_ --------------------------
	.section	.nv.info._ZN3cub18CUB_300001_SM_10006detail19three_way_partition29DeviceThreeWayPartitionKernelINS2_10policy_hubIjiE10Policy1000EN6thrust24THRUST_300001_SM_1000_NS17counting_iteratorIjNS8_11use_defaultESA_SA_EEPjSC_NS8_16reverse_iteratorISC_EESC_NS0_13ScanTileStateImLb1EEENS0_21DispatchSegmentedSortILNS0_9SortOrderE0EjNS0_8NullTypeElSC_SC_NS1_14segmented_sort10policy_hubIjSJ_EEE22LargeSegmentsSelectorTENSN_22SmallSegmentsSelectorTEiNS2_19streaming_context_tIlEEEEvT0_T1_T2_T3_T4_T5_T6_T7_T8_iT9_,"",@"SHT_CUDA_INFO"
	.sectionflags	@""
	.align	4


	//----- nvinfo : EIATTR_CUDA_API_VERSION
	.align		4
        /*0000*/ 	.byte	0x04, 0x37
        /*0002*/ 	.short	(.L_241 - .L_240)
.L_240:
        /*0004*/ 	.word	0x00000082


	//----- nvinfo : EIATTR_KPARAM_INFO
	.align		4
.L_241:
        /*0008*/ 	.byte	0x04, 0x17
        /*000a*/ 	.short	(.L_243 - .L_242)
.L_242:
        /*000c*/ 	.word	0x00000000
        /*0010*/ 	.short	0x000a
        /*0012*/ 	.short	0x0078
        /*0014*/ 	.byte	0x00, 0xf0, 0x81, 0x00


	//----- nvinfo : EIATTR_KPARAM_INFO
	.align		4
.L_243:
        /*0018*/ 	.byte	0x04, 0x17
        /*001a*/ 	.short	(.L_245 - .L_244)
.L_244:
        /*001c*/ 	.word	0x00000000
        /*0020*/ 	.short	0x0009
        /*0022*/ 	.short	0x0074
        /*0024*/ 	.byte	0x00, 0xf0, 0x11, 0x00


	//----- nvinfo : EIATTR_KPARAM_INFO
	.align		4
.L_245:
        /*0028*/ 	.byte	0x04, 0x17
        /*002a*/ 	.short	(.L_247 - .L_246)
.L_246:
        /*002c*/ 	.word	0x00000000
        /*0030*/ 	.short	0x0008
        /*0032*/ 	.short	0x0070
        /*0034*/ 	.byte	0x00, 0xf0, 0x11, 0x00


	//----- nvinfo : EIATTR_KPARAM_INFO
	.align		4
.L_247:
        /*0038*/ 	.byte	0x04, 0x17
        /*003a*/ 	.short	(.L_249 - .L_248)
.L_248:
        /*003c*/ 	.word	0x00000000
        /*0040*/ 	.short	0x0007
        /*0042*/ 	.short	0x0050
        /*0044*/ 	.byte	0x00, 0xf0, 0x81, 0x00


	//----- nvinfo : EIATTR_KPARAM_INFO
	.align		4
.L_249:
        /*0048*/ 	.byte	0x04, 0x17
        /*004a*/ 	.short	(.L_251 - .L_250)
.L_250:
        /*004c*/ 	.word	0x00000000
        /*0050*/ 	.short	0x0006
        /*0052*/ 	.short	0x0030
        /*0054*/ 	.byte	0x00, 0xf0, 0x81, 0x00


	//----- nvinfo : EIATTR_KPARAM_INFO
	.align		4
.L_251:
        /*0058*/ 	.byte	0x04, 0x17
        /*005a*/ 	.short	(.L_253 - .L_252)
.L_252:
        /*005c*/ 	.word	0x00000000
        /*0060*/ 	.short	0x0005
        /*0062*/ 	.short	0x0028
        /*0064*/ 	.byte	0x00, 0xf0, 0x21, 0x00


	//----- nvinfo : EIATTR_KPARAM_INFO
	.align		4
.L_253:
        /*0068*/ 	.byte	0x04, 0x17
        /*006a*/ 	.short	(.L_255 - .L_254)
.L_254:
        /*006c*/ 	.word	0x00000000
        /*0070*/ 	.short	0x0004
        /*0072*/ 	.short	0x0020
        /*0074*/ 	.byte	0x00, 0xf5, 0x21, 0x00


	//----- nvinfo : EIATTR_KPARAM_INFO
	.align		4
.L_255:
        /*0078*/ 	.byte	0x04, 0x17
        /*007a*/ 	.short	(.L_257 - .L_256)
.L_256:
        /*007c*/ 	.word	0x00000000
        /*0080*/ 	.short	0x0003
        /*0082*/ 	.short	0x0018
        /*0084*/ 	.byte	0x00, 0xf0, 0x21, 0x00


	//----- nvinfo : EIATTR_KPARAM_INFO
	.align		4
.L_257:
        /*0088*/ 	.byte	0x04, 0x17
        /*008a*/ 	.short	(.L_259 - .L_258)
.L_258:
        /*008c*/ 	.word	0x00000000
        /*0090*/ 	.short	0x0002
        /*0092*/ 	.short	0x0010
        /*0094*/ 	.byte	0x00, 0xf5, 0x21, 0x00


	//----- nvinfo : EIATTR_KPARAM_INFO
	.align		4
.L_259:
        /*0098*/ 	.byte	0x04, 0x17
        /*009a*/ 	.short	(.L_261 - .L_260)
.L_260:
        /*009c*/ 	.word	0x00000000
        /*00a0*/ 	.short	0x0001
        /*00a2*/ 	.short	0x0008
        /*00a4*/ 	.byte	0x00, 0xf5, 0x21, 0x00


	//----- nvinfo : EIATTR_KPARAM_INFO
	.align		4
.L_261:
        /*00a8*/ 	.byte	0x04, 0x17
        /*00aa*/ 	.short	(.L_263 - .L_262)
.L_262:
        /*00ac*/ 	.word	0x00000000
        /*00b0*/ 	.short	0x0000
        /*00b2*/ 	.short	0x0000
        /*00b4*/ 	.byte	0x00, 0xf0, 0x11, 0x00


	//----- nvinfo : EIATTR_SPARSE_MMA_MASK
	.align		4
.L_263:
        /*00b8*/ 	.byte	0x03, 0x50
        /*00ba*/ 	.short	0x0000


	//----- nvinfo : EIATTR_MAXREG_COUNT
	.align		4
        /*00bc*/ 	.byte	0x03, 0x1b
        /*00be*/ 	.short	0x0080


	//----- nvinfo : EIATTR_NUM_BARRIERS
	.align		4
        /*00c0*/ 	.byte	0x02, 0x4c
        /*00c2*/ 	.byte	0x01
	.zero		1


	//----- nvinfo : EIATTR_MERCURY_ISA_VERSION
	.align		4
        /*00c4*/ 	.byte	0x03, 0x5f
        /*00c6*/ 	.short	0x0101


	//----- nvinfo : EIATTR_COOP_GROUP_MASK_REGIDS
	.align		4
        /*00c8*/ 	.byte	0x04, 0x29
        /*00ca*/ 	.short	(.L_265 - .L_264)


	//   ....[0]....
.L_264:
        /*00cc*/ 	.word	0xffffffff


	//   ....[1]....
        /*00d0*/ 	.word	0xffffffff


	//   ....[2]....
        /*00d4*/ 	.word	0xffffffff


	//   ....[3]....
        /*00d8*/ 	.word	0xffffffff


	//   ....[4]....
        /*00dc*/ 	.word	0xffffffff


	//   ....[5]....
        /*00e0*/ 	.word	0xffffffff


	//   ....[6]....
        /*00e4*/ 	.word	0xffffffff


	//   ....[7]....
        /*00e8*/ 	.word	0xffffffff


	//   ....[8]....
        /*00ec*/ 	.word	0xffffffff


	//   ....[9]....
        /*00f0*/ 	.word	0xffffffff


	//   ....[10]....
        /*00f4*/ 	.word	0xffffffff


	//   ....[11]....
        /*00f8*/ 	.word	0xffffffff


	//   ....[12]....
        /*00fc*/ 	.word	0xffffffff


	//   ....[13]....
        /*0100*/ 	.word	0xffffffff


	//   ....[14]....
        /*0104*/ 	.word	0xffffffff


	//   ....[15]....
        /*0108*/ 	.word	0xffffffff


	//   ....[16]....
        /*010c*/ 	.word	0xffffffff


	//   ....[17]....
        /*0110*/ 	.word	0xffffffff


	//   ....[18]....
        /*0114*/ 	.word	0xffffffff


	//   ....[19]....
        /*0118*/ 	.word	0xffffffff


	//   ....[20]....
        /*011c*/ 	.word	0xffffffff


	//   ....[21]....
        /*0120*/ 	.word	0xffffffff


	//   ....[22]....
        /*0124*/ 	.word	0xffffffff


	//   ....[23]....
        /*0128*/ 	.word	0xffffffff


	//   ....[24]....
        /*012c*/ 	.word	0xffffffff


	//   ....[25]....
        /*0130*/ 	.word	0xffffffff


	//   ....[26]....
        /*0134*/ 	.word	0xffffffff


	//   ....[27]....
        /*0138*/ 	.word	0xffffffff


	//   ....[28]....
        /*013c*/ 	.word	0xffffffff


	//   ....[29]....
        /*0140*/ 	.word	0xffffffff


	//   ....[30]....
        /*0144*/ 	.word	0xffffffff


	//   ....[31]....
        /*0148*/ 	.word	0xffffffff


	//   ....[32]....
        /*014c*/ 	.word	0xffffffff


	//   ....[33]....
        /*0150*/ 	.word	0xffffffff


	//   ....[34]....
        /*0154*/ 	.word	0xffffffff


	//   ....[35]....
        /*0158*/ 	.word	0xffffffff


	//   ....[36]....
        /*015c*/ 	.word	0xffffffff


	//   ....[37]....
        /*0160*/ 	.word	0xffffffff


	//   ....[38]....
        /*0164*/ 	.word	0xffffffff


	//   ....[39]....
        /*0168*/ 	.word	0xffffffff


	//   ....[40]....
        /*016c*/ 	.word	0xffffffff


	//   ....[41]....
        /*0170*/ 	.word	0xffffffff


	//   ....[42]....
        /*0174*/ 	.word	0xffffffff


	//   ....[43]....
        /*0178*/ 	.word	0xffffffff


	//   ....[44]....
        /*017c*/ 	.word	0xffffffff


	//   ....[45]....
        /*0180*/ 	.word	0xffffffff


	//   ....[46]....
        /*0184*/ 	.word	0xffffffff


	//   ....[47]....
        /*0188*/ 	.word	0xffffffff


	//   ....[48]....
        /*018c*/ 	.word	0xffffffff


	//   ....[49]....
        /*0190*/ 	.word	0xffffffff


	//   ....[50]....
        /*0194*/ 	.word	0xffffffff


	//   ....[51]....
        /*0198*/ 	.word	0xffffffff


	//   ....[52]....
        /*019c*/ 	.word	0xffffffff


	//   ....[53]....
        /*01a0*/ 	.word	0xffffffff


	//   ....[54]....
        /*01a4*/ 	.word	0xffffffff


	//   ....[55]....
        /*01a8*/ 	.word	0xffffffff


	//   ....[56]....
        /*01ac*/ 	.word	0xffffffff


	//   ....[57]....
        /*01b0*/ 	.word	0xffffffff


	//   ....[58]....
        /*01b4*/ 	.word	0xffffffff


	//   ....[59]....
        /*01b8*/ 	.word	0xffffffff


	//   ....[60]....
        /*01bc*/ 	.word	0xffffffff


	//   ....[61]....
        /*01c0*/ 	.word	0xffffffff


	//   ....[62]....
        /*01c4*/ 	.word	0xffffffff


	//   ....[63]....
        /*01c8*/ 	.word	0xffffffff


	//   ....[64]....
        /*01cc*/ 	.word	0xffffffff


	//   ....[65]....
        /*01d0*/ 	.word	0xffffffff


	//   ....[66]....
        /*01d4*/ 	.word	0xffffffff


	//   ....[67]....
        /*01d8*/ 	.word	0xffffffff


	//   ....[68]....
        /*01dc*/ 	.word	0xffffffff


	//   ....[69]....
        /*01e0*/ 	.word	0xffffffff


	//   ....[70]....
        /*01e4*/ 	.word	0xffffffff


	//   ....[71]....
        /*01e8*/ 	.word	0xffffffff


	//   ....[72]....
        /*01ec*/ 	.word	0xffffffff


	//   ....[73]....
        /*01f0*/ 	.word	0xffffffff


	//   ....[74]....
        /*01f4*/ 	.word	0xffffffff


	//   ....[75]....
        /*01f8*/ 	.word	0xffffffff


	//   ....[76]....
        /*01fc*/ 	.word	0xffffffff


	//   ....[77]....
        /*0200*/ 	.word	0xffffffff


	//   ....[78]....
        /*0204*/ 	.word	0xffffffff


	//   ....[79]....
        /*0208*/ 	.word	0xffffffff


	//   ....[80]....
        /*020c*/ 	.word	0xffffffff


	//   ....[81]....
        /*0210*/ 	.word	0xffffffff


	//   ....[82]....
        /*0214*/ 	.word	0xffffffff


	//   ....[83]....
        /*0218*/ 	.word	0xffffffff


	//   ....[84]....
        /*021c*/ 	.word	0xffffffff


	//   ....[85]....
        /*0220*/ 	.word	0xffffffff


	//   ....[86]....
        /*0224*/ 	.word	0xffffffff


	//   ....[87]....
        /*0228*/ 	.word	0xffffffff


	//   ....[88]....
        /*022c*/ 	.word	0xffffffff


	//   ....[89]....
        /*0230*/ 	.word	0xffffffff


	//   ....[90]....
        /*0234*/ 	.word	0xffffffff


	//   ....[91]....
        /*0238*/ 	.word	0xffffffff


	//   ....[92]....
        /*023c*/ 	.word	0xffffffff


	//   ....[93]....
        /*0240*/ 	.word	0xffffffff


	//   ....[94]....
        /*0244*/ 	.word	0xffffffff


	//   ....[95]....
        /*0248*/ 	.word	0xffffffff


	//   ....[96]....
        /*024c*/ 	.word	0x05000008


	//   ....[97]....
        /*0250*/ 	.word	0x05000008


	//   ....[98]....
        /*0254*/ 	.word	0x05000008


	//   ....[99]....
        /*0258*/ 	.word	0x05000008


	//   ....[100]....
        /*025c*/ 	.word	0x05000008


	//   ....[101]....
        /*0260*/ 	.word	0x05000008


	//   ....[102]....
        /*0264*/ 	.word	0x05000008


	//   ....[103]....
        /*0268*/ 	.word	0x05000008


	//   ....[104]....
        /*026c*/ 	.word	0x05000008


	//   ....[105]....
        /*0270*/ 	.word	0x05000008


	//   ....[106]....
        /*0274*/ 	.word	0x05000008


	//   ....[107]....
        /*0278*/ 	.word	0x05000008


	//   ....[108]....
        /*027c*/ 	.word	0x05000008


	//   ....[109]....
        /*0280*/ 	.word	0x05000008


	//   ....[110]....
        /*0284*/ 	.word	0x05000008


	//   ....[111]....
        /*0288*/ 	.word	0x05000008


	//   ....[112]....
        /*028c*/ 	.word	0x05000008


	//   ....[113]....
        /*0290*/ 	.word	0x05000008


	//   ....[114]....
        /*0294*/ 	.word	0x05000008


	//   ....[115]....
        /*0298*/ 	.word	0x05000008


	//   ....[116]....
        /*029c*/ 	.word	0x05000008


	//   ....[117]....
        /*02a0*/ 	.word	0x05000008


	//   ....[118]....
        /*02a4*/ 	.word	0x05000008


	//   ....[119]....
        /*02a8*/ 	.word	0x05000008


	//   ....[120]....
        /*02ac*/ 	.word	0x05000008


	//   ....[121]....
        /*02b0*/ 	.word	0x05000008


	//   ....[122]....
        /*02b4*/ 	.word	0x05000008


	//   ....[123]....
        /*02b8*/ 	.word	0x05000008


	//   ....[124]....
        /*02bc*/ 	.word	0x05000008


	//   ....[125]....
        /*02c0*/ 	.word	0x05000008


	//   ....[126]....
        /*02c4*/ 	.word	0x05000008


	//   ....[127]....
        /*02c8*/ 	.word	0x05000008


	//   ....[128]....
        /*02cc*/ 	.word	0x05000008


	//   ....[129]....
        /*02d0*/ 	.word	0x05000008


	//   ....[130]....
        /*02d4*/ 	.word	0x05000008


	//   ....[131]....
        /*02d8*/ 	.word	0x05000008


	//   ....[132]....
        /*02dc*/ 	.word	0x05000008


	//   ....[133]....
        /*02e0*/ 	.word	0x05000008


	//   ....[134]....
        /*02e4*/ 	.word	0x05000008


	//   ....[135]....
        /*02e8*/ 	.word	0x05000008


	//   ....[136]....
        /*02ec*/ 	.word	0x05000008


	//   ....[137]....
        /*02f0*/ 	.word	0x05000008


	//   ....[138]....
        /*02f4*/ 	.word	0x05000008


	//   ....[139]....
        /*02f8*/ 	.word	0x05000008


	//   ....[140]....
        /*02fc*/ 	.word	0x05000008


	//   ....[141]....
        /*0300*/ 	.word	0x05000008


	//   ....[142]....
        /*0304*/ 	.word	0x05000008


	//   ....[143]....
        /*0308*/ 	.word	0x05000008


	//   ....[144]....
        /*030c*/ 	.word	0x05000008


	//   ....[145]....
        /*0310*/ 	.word	0x05000008


	//   ....[146]....
        /*0314*/ 	.word	0x05000008


	//   ....[147]....
        /*0318*/ 	.word	0x05000008


	//   ....[148]....
        /*031c*/ 	.word	0x05000008


	//   ....[149]....
        /*0320*/ 	.word	0x05000008


	//   ....[150]....
        /*0324*/ 	.word	0x05000008


	//   ....[151]....
        /*0328*/ 	.word	0x05000008


	//----- nvinfo : EIATTR_COOP_GROUP_INSTR_OFFSETS
	.align		4
.L_265:
        /*032c*/ 	.byte	0x04, 0x28
        /*032e*/ 	.short	(.L_267 - .L_266)


	//   ....[0]....
.L_266:
        /*0330*/ 	.word	0x00001c30


	//   ....[1]....
        /*0334*/ 	.word	0x00001c40


	//   ....[2]....
        /*0338*/ 	.word	0x00001c90


	//   ....[3]....
        /*033c*/ 	.word	0x00001cb0


	//   ....[4]....
        /*0340*/ 	.word	0x00001d00


	//   ....[5]....
        /*0344*/ 	.word	0x00001d20


	//   ....[6]....
        /*0348*/ 	.word	0x00001d70


	//   ....[7]....
        /*034c*/ 	.word	0x00001d90


	//   ....[8]....
        /*0350*/ 	.word	0x00001de0


	//   ....[9]....
        /*0354*/ 	.word	0x00001e00


	//   ....[10]....
        /*0358*/ 	.word	0x00005350


	//   ....[11]....
        /*035c*/ 	.word	0x00005360


	//   ....[12]....
        /*0360*/ 	.word	0x000053b0


	//   ....[13]....
        /*0364*/ 	.word	0x000053d0


	//   ....[14]....
        /*0368*/ 	.word	0x00005420


	//   ....[15]....
        /*036c*/ 	.word	0x00005440


	//   ....[16]....
        /*0370*/ 	.word	0x00005490


	//   ....[17]....
        /*0374*/ 	.word	0x000054b0


	//   ....[18]....
        /*0378*/ 	.word	0x00005500


	//   ....[19]....
        /*037c*/ 	.word	0x00005520


	//   ....[20]....
        /*0380*/ 	.word	0x00005cf0


	//   ....[21]....
        /*0384*/ 	.word	0x00005ed0


	//   ....[22]....
        /*0388*/ 	.word	0x00005f40


	//   ....[23]....
        /*038c*/ 	.word	0x00005fd0


	//   ....[24]....
        /*0390*/ 	.word	0x00005ff0


	//   ....[25]....
        /*0394*/ 	.word	0x00006040


	//   ....[26]....
        /*0398*/ 	.word	0x00006070


	//   ....[27]....
        /*039c*/ 	.word	0x000060b0


	//   ....[28]....
        /*03a0*/ 	.word	0x000060f0


	//   ....[29]....
        /*03a4*/ 	.word	0x00006130


	//   ....[30]....
        /*03a8*/ 	.word	0x00006160


	//   ....[31]....
        /*03ac*/ 	.word	0x000061b0


	//   ....[32]....
        /*03b0*/ 	.word	0x00006220


	//   ....[33]....
        /*03b4*/ 	.word	0x00006250


	//   ....[34]....
        /*03b8*/ 	.word	0x00006340


	//   ....[35]....
        /*03bc*/ 	.word	0x00006520


	//   ....[36]....
        /*03c0*/ 	.word	0x00006580


	//   ....[37]....
        /*03c4*/ 	.word	0x000065f0


	//   ....[38]....
        /*03c8*/ 	.word	0x00006610


	//   ....[39]....
        /*03cc*/ 	.word	0x00006660


	//   ....[40]....
        /*03d0*/ 	.word	0x00006690


	//   ....[41]....
        /*03d4*/ 	.word	0x000066e0


	//   ....[42]....
        /*03d8*/ 	.word	0x00006710


	//   ....[43]....
        /*03dc*/ 	.word	0x00006770


	//   ....[44]....
        /*03e0*/ 	.word	0x00006780


	//   ....[45]....
        /*03e4*/ 	.word	0x000067d0


	//   ....[46]....
        /*03e8*/ 	.word	0x00006820


	//   ....[47]....
        /*03ec*/ 	.word	0x00006830


	//   ....[48]....
        /*03f0*/ 	.word	0x0000a000


	//   ....[49]....
        /*03f4*/ 	.word	0x0000a020


	//   ....[50]....
        /*03f8*/ 	.word	0x0000a070


	//   ....[51]....
        /*03fc*/ 	.word	0x0000a090


	//   ....[52]....
        /*0400*/ 	.word	0x0000a0d0


	//   ....[53]....
        /*0404*/ 	.word	0x0000a100


	//   ....[54]....
        /*0408*/ 	.word	0x0000a140


	//   ....[55]....
        /*040c*/ 	.word	0x0000a170


	//   ....[56]....
        /*0410*/ 	.word	0x0000a1b0


	//   ....[57]....
        /*0414*/ 	.word	0x0000a1e0


	//   ....[58]....
        /*0418*/ 	.word	0x0000e210


	//   ....[59]....
        /*041c*/ 	.word	0x0000e230


	//   ....[60]....
        /*0420*/ 	.word	0x0000e280


	//   ....[61]....
        /*0424*/ 	.word	0x0000e2a0


	//   ....[62]....
        /*0428*/ 	.word	0x0000e2e0


	//   ....[63]....
        /*042c*/ 	.word	0x0000e310


	//   ....[64]....
        /*0430*/ 	.word	0x0000e350


	//   ....[65]....
        /*0434*/ 	.word	0x0000e380


	//   ....[66]....
        /*0438*/ 	.word	0x0000e3c0


	//   ....[67]....
        /*043c*/ 	.word	0x0000e400


	//   ....[68]....
        /*0440*/ 	.word	0x0000eb80


	//   ....[69]....
        /*0444*/ 	.word	0x0000ed60


	//   ....[70]....
        /*0448*/ 	.word	0x0000edd0


	//   ....[71]....
        /*044c*/ 	.word	0x0000ee60


	//   ....[72]....
        /*0450*/ 	.word	0x0000ee80


	//   ....[73]....
        /*0454*/ 	.word	0x0000eed0


	//   ....[74]....
        /*0458*/ 	.word	0x0000ef00


	//   ....[75]....
        /*045c*/ 	.word	0x0000ef40


	//   ....[76]....
        /*0460*/ 	.word	0x0000ef80


	//   ....[77]....
        /*0464*/ 	.word	0x0000efc0


	//   ....[78]....
        /*0468*/ 	.word	0x0000eff0


	//   ....[79]....
        /*046c*/ 	.word	0x0000f040


	//   ....[80]....
        /*0470*/ 	.word	0x0000f0b0


	//   ....[81]....
        /*0474*/ 	.word	0x0000f0e0


	//   ....[82]....
        /*0478*/ 	.word	0x0000f1d0


	//   ....[83]....
        /*047c*/ 	.word	0x0000f3b0


	//   ....[84]....
        /*0480*/ 	.word	0x0000f410


	//   ....[85]....
        /*0484*/ 	.word	0x0000f480


	//   ....[86]....
        /*0488*/ 	.word	0x0000f4a0


	//   ....[87]....
        /*048c*/ 	.word	0x0000f4f0


	//   ....[88]....
        /*0490*/ 	.word	0x0000f520


	//   ....[89]....
        /*0494*/ 	.word	0x0000f570


	//   ....[90]....
        /*0498*/ 	.word	0x0000f5a0


	//   ....[91]....
        /*049c*/ 	.word	0x0000f600


	//   ....[92]....
        /*04a0*/ 	.word	0x0000f610


	//   ....[93]....
        /*04a4*/ 	.word	0x0000f660


	//   ....[94]....
        /*04a8*/ 	.word	0x0000f6b0


	//   ....[95]....
        /*04ac*/ 	.word	0x0000f6c0


	//   ....[96]....
        /*04b0*/ 	.word	0x000117f0


	//   ....[97]....
        /*04b4*/ 	.word	0x00011870


	//   ....[98]....
        /*04b8*/ 	.word	0x00011900


	//   ....[99]....
        /*04bc*/ 	.word	0x000119d0


	//   ....[100]....
        /*04c0*/ 	.word	0x00011a20


	//   ....[101]....
        /*04c4*/ 	.word	0x00011af0


	//   ....[102]....
        /*04c8*/ 	.word	0x00011b50


	//   ....[103]....
        /*04cc*/ 	.word	0x00011bb0


	//   ....[104]....
        /*04d0*/ 	.word	0x00011c40


	//   ....[105]....
        /*04d4*/ 	.word	0x00011ca0


	//   ....[106]....
        /*04d8*/ 	.word	0x00011d30


	//   ....[107]....
        /*04dc*/ 	.word	0x00011dd0


	//   ....[108]....
        /*04e0*/ 	.word	0x00011e20


	//   ....[109]....
        /*04e4*/ 	.word	0x00011f10


	//   ....[110]....
        /*04e8*/ 	.word	0x00011f80


	//   ....[111]....
        /*04ec*/ 	.word	0x00012000


	//   ....[112]....
        /*04f0*/ 	.word	0x00012080


	//   ....[113]....
        /*04f4*/ 	.word	0x00012140


	//   ....[114]....
        /*04f8*/ 	.word	0x00012190


	//   ....[115]....
        /*04fc*/ 	.word	0x00012260


	//   ....[116]....
        /*0500*/ 	.word	0x000122b0


	//   ....[117]....
        /*0504*/ 	.word	0x00012320


	//   ....[118]....
        /*0508*/ 	.word	0x000123b0


	//   ....[119]....
        /*050c*/ 	.word	0x00012410


	//   ....[120]....
        /*0510*/ 	.word	0x000124a0


	//   ....[121]....
        /*0514*/ 	.word	0x00012540


	//   ....[122]....
        /*0518*/ 	.word	0x00012590


	//   ....[123]....
        /*051c*/ 	.word	0x00012630


	//   ....[124]....
        /*0520*/ 	.word	0x000126a0


	//   ....[125]....
        /*0524*/ 	.word	0x00012720


	//   ....[126]....
        /*0528*/ 	.word	0x000127b0


	//   ....[127]....
        /*052c*/ 	.word	0x00012860


	//   ....[128]....
        /*0530*/ 	.word	0x000128b0


	//   ....[129]....
        /*0534*/ 	.word	0x00012980


	//   ....[130]....
        /*0538*/ 	.word	0x000129e0


	//   ....[131]....
        /*053c*/ 	.word	0x00012a40


	//   ....[132]....
        /*0540*/ 	.word	0x00012af0


	//   ....[133]....
        /*0544*/ 	.word	0x00012b50


	//   ....[134]....
        /*0548*/ 	.word	0x00012be0


	//   ....[135]....
        /*054c*/ 	.word	0x00012c80


	//   ....[136]....
        /*0550*/ 	.word	0x00012cd0


	//   ....[137]....
        /*0554*/ 	.word	0x00012dc0


	//   ....[138]....
        /*0558*/ 	.word	0x00012e30


	//   ....[139]....
        /*055c*/ 	.word	0x00012eb0


	//   ....[140]....
        /*0560*/ 	.word	0x00012f30


	//   ....[141]....
        /*0564*/ 	.word	0x00012ff0


	//   ....[142]....
        /*0568*/ 	.word	0x00013040


	//   ....[143]....
        /*056c*/ 	.word	0x00013110


	//   ....[144]....
        /*0570*/ 	.word	0x00013160


	//   ....[145]....
        /*0574*/ 	.word	0x000131d0


	//   ....[146]....
        /*0578*/ 	.word	0x00013260


	//   ....[147]....
        /*057c*/ 	.word	0x000132c0


	//   ....[148]....
        /*0580*/ 	.word	0x00013350


	//   ....[149]....
        /*0584*/ 	.word	0x000133f0


	//   ....[150]....
        /*0588*/ 	.word	0x00013440


	//   ....[151]....
        /*058c*/ 	.word	0x000134e0


	//----- nvinfo : EIATTR_VRC_CTA_INIT_COUNT
	.align		4
.L_267:
        /*0590*/ 	.byte	0x02, 0x4a
	.zero		1
	.zero		1


	//----- nvinfo : EIATTR_EXIT_INSTR_OFFSETS
	.align		4
        /*0594*/ 	.byte	0x04, 0x1c
        /*0596*/ 	.short	(.L_269 - .L_268)


	//   ....[0]....
.L_268:
        /*0598*/ 	.word	0x00003780


	//   ....[1]....
        /*059c*/ 	.word	0x000037a0


	//   ....[2]....
        /*05a0*/ 	.word	0x000037c0


	//   ....[3]....
        /*05a4*/ 	.word	0x00007f60


	//   ....[4]....
        /*05a8*/ 	.word	0x00007f80


	//   ....[5]....
        /*05ac*/ 	.word	0x00007fa0


	//   ....[6]....
        /*05b0*/ 	.word	0x000114d0


	//   ....[7]....
        /*05b4*/ 	.word	0x00011600


	//   ....[8]....
        /*05b8*/ 	.word	0x000117a0


	//----- nvinfo : EIATTR_MAX_THREADS
	.align		4
.L_269:
        /*05bc*/ 	.byte	0x04, 0x05
        /*05be*/ 	.short	(.L_271 - .L_270)
.L_270:
        /*05c0*/ 	.word	0x00000200
        /*05c4*/ 	.word	0x00000001
        /*05c8*/ 	.word	0x00000001


	//----- nvinfo : EIATTR_CRS_STACK_SIZE
	.align		4
.L_271:
        /*05cc*/ 	.byte	0x04, 0x1e
        /*05ce*/ 	.short	(.L_273 - .L_272)
.L_272:
        /*05d0*/ 	.word	0x00000000


	//----- nvinfo : EIATTR_CBANK_PARAM_SIZE
	.align		4
.L_273:
        /*05d4*/ 	.byte	0x03, 0x19
        /*05d6*/ 	.short	0x0098


	//----- nvinfo : EIATTR_PARAM_CBANK
	.align		4
        /*05d8*/ 	.byte	0x04, 0x0a
        /*05da*/ 	.short	(.L_275 - .L_274)
	.align		4
.L_274:
        /*05dc*/ 	.word	index@(.nv.constant0._ZN3cub18CUB_300001_SM_10006detail19three_way_partition29DeviceThreeWayPartitionKernelINS2_10policy_hubIjiE10Policy1000EN6thrust24THRUST_300001_SM_1000_NS17counting_iteratorIjNS8_11use_defaultESA_SA_EEPjSC_NS8_16reverse_iteratorISC_EESC_NS0_13ScanTileStateImLb1EEENS0_21DispatchSegmentedSortILNS0_9SortOrderE0EjNS0_8NullTypeElSC_SC_NS1_14segmented_sort10policy_hubIjSJ_EEE22LargeSegmentsSelectorTENSN_22SmallSegmentsSelectorTEiNS2_19streaming_context_tIlEEEEvT0_T1_T2_T3_T4_T5_T6_T7_T8_iT9_)
        /*05e0*/ 	.short	0x0380
        /*05e2*/ 	.short	0x0098


	//----- nvinfo : EIATTR_SW_WAR
	.align		4
.L_275:
        /*05e4*/ 	.byte	0x04, 0x36
        /*05e6*/ 	.short	(.L_277 - .L_276)
.L_276:
        /*05e8*/ 	.word	0x00000008
.L_277:


//--------------------- .nv.info._ZN3cub18CUB_300001_SM_10006detail19three_way_partition33DeviceThreeWayPartitionInitKernelINS0_13ScanTileStateImLb1EEEPjEEvT_iT0_ --------------------------
	.section	.nv.info._ZN3cub18CUB_300001_SM_10006detail19three_way_partition33DeviceThreeWayPartitionInitKernelINS0_13ScanTileStateImLb1EEEPjEEvT_iT0_,"",@"SHT_CUDA_INFO"
	.sectionflags	@""
	.align	4


	//----- nvinfo : EIATTR_CUDA_API_VERSION
	.align		4
        /*0000*/ 	.byte	0x04, 0x37
        /*0002*/ 	.short	(.L_279 - .L_278)
.L_278:
        /*0004*/ 	.word	0x00000082


	//----- nvinfo : EIATTR_KPARAM_INFO
	.align		4
.L_279:
        /*0008*/ 	.byte	0x04, 0x17
        /*000a*/ 	.short	(.L_281 - .L_280)
.L_280:
        /*000c*/ 	.word	0x00000000
        /*0010*/ 	.short	0x0002
        /*0012*/ 	.short	0x0010
        /*0014*/ 	.byte	0x00, 0xf5, 0x21, 0x00


	//----- nvinfo : EIATTR_KPARAM_INFO
	.align		4
.L_281:
        /*0018*/ 	.byte	0x04, 0x17
        /*001a*/ 	.short	(.L_283 - .L_282)
.L_282:
        /*001c*/ 	.word	0x00000000
        /*0020*/ 	.short	0x0001
        /*0022*/ 	.short	0x0008
        /*0024*/ 	.byte	0x00, 0xf0, 0x11, 0x00


	//----- nvinfo : EIATTR_KPARAM_INFO
	.align		4
.L_283:
        /*0028*/ 	.byte	0x04, 0x17
        /*002a*/ 	.short	(.L_285 - .L_284)
.L_284:
        /*002c*/ 	.word	0x00000000
        /*0030*/ 	.short	0x0000
        /*0032*/ 	.short	0x0000
        /*0034*/ 	.byte	0x00, 0xf0, 0x21, 0x00


	//----- nvinfo : EIATTR_SPARSE_MMA_MASK
	.align		4
.L_285:
        /*0038*/ 	.byte	0x03, 0x50
        /*003a*/ 	.short	0x0000


	//----- nvinfo : EIATTR_MAXREG_COUNT
	.align		4
        /*003c*/ 	.byte	0x03, 0x1b
        /*003e*/ 	.short	0x00ff


	//----- nvinfo : EIATTR_MERCURY_ISA_VERSION
	.align		4
        /*0040*/ 	.byte	0x03, 0x5f
        /*0042*/ 	.short	0x0101


	//----- nvinfo : EIATTR_VRC_CTA_INIT_COUNT
	.align		4
        /*0044*/ 	.byte	0x02, 0x4a
	.zero		1
	.zero		1


	//----- nvinfo : EIATTR_EXIT_INSTR_OFFSETS
	.align		4
        /*0048*/ 	.byte	0x04, 0x1c
        /*004a*/ 	.short	(.L_287 - .L_286)


	//   ....[0]....
.L_286:
        /*004c*/ 	.word	0x00000150


	//   ....[1]....
        /*0050*/ 	.word	0x00000190


	//----- nvinfo : EIATTR_CBANK_PARAM_SIZE
	.align		4
.L_287:
        /*0054*/ 	.byte	0x03, 0x19
        /*0056*/ 	.short	0x0018


	//----- nvinfo : EIATTR_PARAM_CBANK
	.align		4
        /*0058*/ 	.byte	0x04, 0x0a
        /*005a*/ 	.short	(.L_289 - .L_288)
	.align		4
.L_288:
        /*005c*/ 	.word	index@(.nv.constant0._ZN3cub18CUB_300001_SM_10006detail19three_way_partition33DeviceThreeWayPartitionInitKernelINS0_13ScanTileStateImLb1EEEPjEEvT_iT0_)
        /*0060*/ 	.short	0x0380
        /*0062*/ 	.short	0x0018


	//----- nvinfo : EIATTR_SW_WAR
	.align		4
.L_289:
        /*0064*/ 	.byte	0x04, 0x36
        /*0066*/ 	.short	(.L_291 - .L_290)
.L_290:
        /*0068*/ 	.word	0x00000008
.L_291:


//--------------------- .nv.info._ZN3cub18CUB_300001_SM_10006detail10radix_sort29DeviceRadixSortOnesweepKernelINS1_5radix10policy_hubI19preprocess_vertex_tNS0_8NullTypeEjE10Policy1000ELNS0_9SortOrderE0ES6_S7_jii30preprocess_vertex_decomposer_tEEvPT5_SD_PT3_PKSE_PT1_PKSI_PT2_PKSM_T4_iiT6_ --------------------------
	.section	.nv.info._ZN3cub18CUB_300001_SM_10006detail10radix_sort29DeviceRadixSortOnesweepKernelINS1_5radix10policy_hubI19preprocess_vertex_tNS0_8NullTypeEjE10Policy1000ELNS0_9SortOrderE0ES6_S7_jii30preprocess_vertex_decomposer_tEEvPT5_SD_PT3_PKSE_PT1_PKSI_PT2_PKSM_T4_iiT6_,"",@"SHT_CUDA_INFO"
	.sectionflags	@""
	.align	4


	//----- nvinfo : EIATTR_CUDA_API_VERSION
	.align		4
        /*0000*/ 	.byte	0x04, 0x37
        /*0002*/ 	.short	(.L_293 - .L_292)
.L_292:
        /*0004*/ 	.word	0x00000082


	//----- nvinfo : EIATTR_KPARAM_INFO
	.align		4
.L_293:
        /*0008*/ 	.byte	0x04, 0x17
        /*000a*/ 	.short	(.L_295 - .L_294)
.L_294:
        /*000c*/ 	.word	0x00000000
        /*0010*/ 	.short	0x000b
        /*0012*/ 	.short	0x004c
        /*0014*/ 	.byte	0x00, 0xf0, 0x05, 0x00


	//----- nvinfo : EIATTR_KPARAM_INFO
	.align		4
.L_295:
        /*0018*/ 	.byte	0x04, 0x17
        /*001a*/ 	.short	(.L_297 - .L_296)
.L_296:
        /*001c*/ 	.word	0x00000000
        /*0020*/ 	.short	0x000a
        /*0022*/ 	.short	0x0048
        /*0024*/ 	.byte	0x00, 0xf0, 0x11, 0x00


	//----- nvinfo : EIATTR_KPARAM_INFO
	.align		4
.L_297:
        /*0028*/ 	.byte	0x04, 0x17
        /*002a*/ 	.short	(.L_299 - .L_298)
.L_298:
        /*002c*/ 	.word	0x00000000
        /*0030*/ 	.short	0x0009
        /*0032*/ 	.short	0x0044
        /*0034*/ 	.byte	0x00, 0xf0, 0x11, 0x00


	//----- nvinfo : EIATTR_KPARAM_INFO
	.align		4
.L_299:
        /*0038*/ 	.byte	0x04, 0x17
        /*003a*/ 	.short	(.L_301 - .L_300)
.L_300:
        /*003c*/ 	.word	0x00000000
        /*0040*/ 	.short	0x0008
        /*0042*/ 	.short	0x0040
        /*0044*/ 	.byte	0x00, 0xf0, 0x11, 0x00


	//----- nvinfo : EIATTR_KPARAM_INFO
	.align		4
.L_301:
        /*0048*/ 	.byte	0x04, 0x17
        /*004a*/ 	.short	(.L_303 - .L_302)
.L_302:
        /*004c*/ 	.word	0x00000000
        /*0050*/ 	.short	0x0007
        /*0052*/ 	.short	0x0038
        /*0054*/ 	.byte	0x00, 0xf5, 0x21, 0x00


	//----- nvinfo : EIATTR_KPARAM_INFO
	.align		4
.L_303:
        /*0058*/ 	.byte	0x04, 0x17
        /*005a*/ 	.short	(.L_305 - .L_304)
.L_304:
        /*005c*/ 	.word	0x00000000
        /*0060*/ 	.short	0x0006
        /*0062*/ 	.short	0x0030
        /*0064*/ 	.byte	0x00, 0xf5, 0x21, 0x00


	//----- nvinfo : EIATTR_KPARAM_INFO
	.align		4
.L_305:
        /*0068*/ 	.byte	0x04, 0x17
        /*006a*/ 	.short	(.L_307 - .L_306)
.L_306:
        /*006c*/ 	.word	0x00000000
        /*0070*/ 	.short	0x0005
        /*0072*/ 	.short	0x0028
        /*0074*/ 	.byte	0x00, 0xf5, 0x21, 0x00


	//----- nvinfo : EIATTR_KPARAM_INFO
	.align		4
.L_307:
        /*0078*/ 	.byte	0x04, 0x17
        /*007a*/ 	.short	(.L_309 - .L_308)
.L_308:
        /*007c*/ 	.word	0x00000000
        /*0080*/ 	.short	0x0004
        /*0082*/ 	.short	0x0020
        /*0084*/ 	.byte	0x00, 0xf5, 0x21, 0x00


	//----- nvinfo : EIATTR_KPARAM_INFO
	.align		4
.L_309:
        /*0088*/ 	.byte	0x04, 0x17
        /*008a*/ 	.short	(.L_311 - .L_310)
.L_310:
        /*008c*/ 	.word	0x00000000
        /*0090*/ 	.short	0x0003
        /*0092*/ 	.short	0x0018
        /*0094*/ 	.byte	0x00, 0xf5, 0x21, 0x00


	//----- nvinfo : EIATTR_KPARAM_INFO
	.align		4
.L_311:
        /*0098*/ 	.byte	0x04, 0x17
        /*009a*/ 	.short	(.L_313 - .L_312)
.L_312:
        /*009c*/ 	.word	0x00000000
        /*00a0*/ 	.short	0x0002
        /*00a2*/ 	.short	0x0010
        /*00a4*/ 	.byte	0x00, 0xf5, 0x21, 0x00


	//----- nvinfo : EIATTR_KPARAM_INFO
	.align		4
.L_313:
        /*00a8*/ 	.byte	0x04, 0x17
        /*00aa*/ 	.short	(.L_315 - .L_314)
.L_314:
        /*00ac*/ 	.word	0x00000000
        /*00b0*/ 	.short	0x0001
        /*00b2*/ 	.short	0x0008
        /*00b4*/ 	.byte	0x00, 0xf5, 0x21, 0x00


	//----- nvinfo : EIATTR_KPARAM_INFO
	.align		4
.L_315:
        /*00b8*/ 	.byte	0x04, 0x17
        /*00ba*/ 	.short	(.L_317 - .L_316)
.L_316:
        /*00bc*/ 	.word	0x00000000
        /*00c0*/ 	.short	0x0000
        /*00c2*/ 	.short	0x0000
        /*00c4*/ 	.byte	0x00, 0xf5, 0x21, 0x00


	//----- nvinfo : EIATTR_SPARSE_MMA_MASK
	.align		4
.L_317:
        /*00c8*/ 	.byte	0x03, 0x50
        /*00ca*/ 	.short	0x0000


	//----- nvinfo : EIATTR_MAXREG_COUNT
	.align		4
        /*00cc*/ 	.byte	0x03, 0x1b
        /*00ce*/ 	.short	0x00a8


	//----- nvinfo : EIATTR_NUM_BARRIERS
	.align		4
        /*00d0*/ 	.byte	0x02, 0x4c
        /*00d2*/ 	.byte	0x01
	.zero		1


	//----- nvinfo : EIATTR_MERCURY_ISA_VERSION
	.align		4
        /*00d4*/ 	.byte	0x03, 0x5f
        /*00d6*/ 	.short	0x0101


	//----- nvinfo : EIATTR_COOP_GROUP_MASK_REGIDS
	.align		4
        /*00d8*/ 	.byte	0x04, 0x29
        /*00da*/ 	.short	(.L_319 - .L_318)


	//   ....[0]....
.L_318:
        /*00dc*/ 	.word	0xffffffff


	//   ....[1]....
        /*00e0*/ 	.word	0x05000034


	//   ....[2]....
        /*00e4*/ 	.word	0xffffffff


	//   ....[3]....
        /*00e8*/ 	.word	0xffffffff


	//   ....[4]....
        /*00ec*/ 	.word	0xffffffff


	//   ....[5]....
        /*00f0*/ 	.word	0xffffffff


	//   ....[6]....
        /*00f4*/ 	.word	0xffffffff


	//   ....[7]....
        /*00f8*/ 	.word	0xffffffff


	//   ....[8]....
        /*00fc*/ 	.word	0xffffffff


	//   ....[9]....
        /*0100*/ 	.word	0xffffffff


	//   ....[10]....
        /*0104*/ 	.word	0xffffffff


	//   ....[11]....
        /*0108*/ 	.word	0xffffffff


	//   ....[12]....
        /*010c*/ 	.word	0xffffffff


	//   ....[13]....
        /*0110*/ 	.word	0xffffffff


	//   ....[14]....
        /*0114*/ 	.word	0xffffffff


	//   ....[15]....
        /*0118*/ 	.word	0xffffffff


	//   ....[16]....
        /*011c*/ 	.word	0xffffffff


	//   ....[17]....
        /*0120*/ 	.word	0xffffffff


	//   ....[18]....
        /*0124*/ 	.word	0xffffffff


	//   ....[19]....
        /*0128*/ 	.word	0xffffffff


	//   ....[20]....
        /*012c*/ 	.word	0xffffffff


	//   ....[21]....
        /*0130*/ 	.word	0xffffffff


	//   ....[22]....
        /*0134*/ 	.word	0xffffffff


	//   ....[23]....
        /*0138*/ 	.word	0xffffffff


	//   ....[24]....
        /*013c*/ 	.word	0xffffffff


	//   ....[25]....
        /*0140*/ 	.word	0xffffffff


	//   ....[26]....
        /*0144*/ 	.word	0xffffffff


	//   ....[27]....
        /*0148*/ 	.word	0xffffffff


	//   ....[28]....
        /*014c*/ 	.word	0xffffffff


	//   ....[29]....
        /*0150*/ 	.word	0xffffffff


	//   ....[30]....
        /*0154*/ 	.word	0xffffffff


	//   ....[31]....
        /*0158*/ 	.word	0xffffffff


	//   ....[32]....
        /*015c*/ 	.word	0xffffffff


	//   ....[33]....
        /*0160*/ 	.word	0xffffffff


	//   ....[34]....
        /*0164*/ 	.word	0xffffffff


	//   ....[35]....
        /*0168*/ 	.word	0xffffffff


	//   ....[36]....
        /*016c*/ 	.word	0xffffffff


	//   ....[37]....
        /*0170*/ 	.word	0xffffffff


	//   ....[38]....
        /*0174*/ 	.word	0xffffffff


	//   ....[39]....
        /*0178*/ 	.word	0xffffffff


	//   ....[40]....
        /*017c*/ 	.word	0xffffffff


	//   ....[41]....
        /*0180*/ 	.word	0xffffffff


	//   ....[42]....
        /*0184*/ 	.word	0xffffffff


	//   ....[43]....
        /*0188*/ 	.word	0xffffffff


	//   ....[44]....
        /*018c*/ 	.word	0xffffffff


	//   ....[45]....
        /*0190*/ 	.word	0xffffffff


	//   ....[46]....
        /*0194*/ 	.word	0xffffffff


	//   ....[47]....
        /*0198*/ 	.word	0xffffffff


	//   ....[48]....
        /*019c*/ 	.word	0xffffffff


	//   ....[49]....
        /*01a0*/ 	.word	0xffffffff


	//   ....[50]....
        /*01a4*/ 	.word	0xffffffff


	//   ....[51]....
        /*01a8*/ 	.word	0xffffffff


	//   ....[52]....
        /*01ac*/ 	.word	0x05000000


	//   ....[53]....
        /*01b0*/ 	.word	0xffffffff


	//   ....[54]....
        /*01b4*/ 	.word	0xffffffff


	//   ....[55]....
        /*01b8*/ 	.word	0xffffffff


	//   ....[56]....
        /*01bc*/ 	.word	0xffffffff


	//   ....[57]....
        /*01c0*/ 	.word	0xffffffff


	//   ....[58]....
        /*01c4*/ 	.word	0xffffffff


	//   ....[59]....
        /*01c8*/ 	.word	0xffffffff


	//   ....[60]....
        /*01cc*/ 	.word	0xffffffff


	//   ....[61]....
        /*01d0*/ 	.word	0xffffffff


	//   ....[62]....
        /*01d4*/ 	.word	0xffffffff


	//   ....[63]....
        /*01d8*/ 	.word	0x05000049


	//   ....[64]....
        /*01dc*/ 	.word	0x05000049


	//   ....[65]....
        /*01e0*/ 	.word	0x05000049


	//   ....[66]....
        /*01e4*/ 	.word	0x05000049


	//   ....[67]....
        /*01e8*/ 	.word	0x05000049


	//----- nvinfo : EIATTR_COOP_GROUP_INSTR_OFFSETS
	.align		4
.L_319:
        /*01ec*/ 	.byte	0x04, 0x28
        /*01ee*/ 	.short	(.L_321 - .L_320)


	//   ....[0]....
.L_320:
        /*01f0*/ 	.word	0x00001120


	//   ....[1]....
        /*01f4*/ 	.word	0x00001930


	//   ....[2]....
        /*01f8*/ 	.word	0x00002630


	//   ....[3]....
        /*01fc*/ 	.word	0x00002650


	//   ....[4]....
        /*0200*/ 	.word	0x00002670


	//   ....[5]....
        /*0204*/ 	.word	0x00002690


	//   ....[6]....
        /*0208*/ 	.word	0x000026b0


	//   ....[7]....
        /*020c*/ 	.word	0x00002bd0


	//   ....[8]....
        /*0210*/ 	.word	0x00002be0


	//   ....[9]....
        /*0214*/ 	.word	0x00002c10


	//   ....[10]....
        /*0218*/ 	.word	0x00002c20


	//   ....[11]....
        /*021c*/ 	.word	0x00002c50


	//   ....[12]....
        /*0220*/ 	.word	0x00002cb0


	//   ....[13]....
        /*0224*/ 	.word	0x00002cf0


	//   ....[14]....
        /*0228*/ 	.word	0x00002d10


	//   ....[15]....
        /*022c*/ 	.word	0x00002e40


	//   ....[16]....
        /*0230*/ 	.word	0x00002e60


	//   ....[17]....
        /*0234*/ 	.word	0x00002e70


	//   ....[18]....
        /*0238*/ 	.word	0x00002ea0


	//   ....[19]....
        /*023c*/ 	.word	0x00002ec0


	//   ....[20]....
        /*0240*/ 	.word	0x00002f10


	//   ....[21]....
        /*0244*/ 	.word	0x00002f30


	//   ....[22]....
        /*0248*/ 	.word	0x00002f70


	//   ....[23]....
        /*024c*/ 	.word	0x00002f90


	//   ....[24]....
        /*0250*/ 	.word	0x000030c0


	//   ....[25]....
        /*0254*/ 	.word	0x000030e0


	//   ....[26]....
        /*0258*/ 	.word	0x000030f0


	//   ....[27]....
        /*025c*/ 	.word	0x00003140


	//   ....[28]....
        /*0260*/ 	.word	0x00003180


	//   ....[29]....
        /*0264*/ 	.word	0x000031b0


	//   ....[30]....
        /*0268*/ 	.word	0x000031e0


	//   ....[31]....
        /*026c*/ 	.word	0x00003210


	//   ....[32]....
        /*0270*/ 	.word	0x00003240


	//   ....[33]....
        /*0274*/ 	.word	0x00003340


	//   ....[34]....
        /*0278*/ 	.word	0x00003380


	//   ....[35]....
        /*027c*/ 	.word	0x00003390


	//   ....[36]....
        /*0280*/ 	.word	0x000033e0


	//   ....[37]....
        /*0284*/ 	.word	0x00003430


	//   ....[38]....
        /*0288*/ 	.word	0x00003460


	//   ....[39]....
        /*028c*/ 	.word	0x00003490


	//   ....[40]....
        /*0290*/ 	.word	0x000034c0


	//   ....[41]....
        /*0294*/ 	.word	0x000034f0


	//   ....[42]....
        /*0298*/ 	.word	0x000035c0


	//   ....[43]....
        /*029c*/ 	.word	0x00003640


	//   ....[44]....
        /*02a0*/ 	.word	0x00003650


	//   ....[45]....
        /*02a4*/ 	.word	0x000036a0


	//   ....[46]....
        /*02a8*/ 	.word	0x000036f0


	//   ....[47]....
        /*02ac*/ 	.word	0x00003740


	//   ....[48]....
        /*02b0*/ 	.word	0x000037a0


	//   ....[49]....
        /*02b4*/ 	.word	0x000037d0


	//   ....[50]....
        /*02b8*/ 	.word	0x00003800


	//   ....[51]....
        /*02bc*/ 	.word	0x000038b0


	//   ....[52]....
        /*02c0*/ 	.word	0x00003df0


	//   ....[53]....
        /*02c4*/ 	.word	0x00004100


	//   ....[54]....
        /*02c8*/ 	.word	0x000041e0


	//   ....[55]....
        /*02cc*/ 	.word	0x000042c0


	//   ....[56]....
        /*02d0*/ 	.word	0x000043a0


	//   ....[57]....
        /*02d4*/ 	.word	0x00004480


	//   ....[58]....
        /*02d8*/ 	.word	0x00004660


	//   ....[59]....
        /*02dc*/ 	.word	0x000047a0


	//   ....[60]....
        /*02e0*/ 	.word	0x000048e0


	//   ....[61]....
        /*02e4*/ 	.word	0x00004a20


	//   ....[62]....
        /*02e8*/ 	.word	0x00004b50


	//   ....[63]....
        /*02ec*/ 	.word	0x00004bc0


	//   ....[64]....
        /*02f0*/ 	.word	0x00004c30


	//   ....[65]....
        /*02f4*/ 	.word	0x00004ca0


	//   ....[66]....
        /*02f8*/ 	.word	0x00004d10


	//   ....[67]....
        /*02fc*/ 	.word	0x00004d80


	//----- nvinfo : EIATTR_VRC_CTA_INIT_COUNT
	.align		4
.L_321:
        /*0300*/ 	.byte	0x02, 0x4a
	.zero		1
	.zero		1


	//----- nvinfo : EIATTR_EXIT_INSTR_OFFSETS
	.align		4
        /*0304*/ 	.byte	0x04, 0x1c
        /*0306*/ 	.short	(.L_323 - .L_322)


	//   ....[0]....
.L_322:
        /*0308*/ 	.word	0x00001ed0


	//   ....[1]....
        /*030c*/ 	.word	0x00002390


	//   ....[2]....
        /*0310*/ 	.word	0x00002450


	//   ....[3]....
        /*0314*/ 	.word	0x00004490


	//   ....[4]....
        /*0318*/ 	.word	0x00004b60


	//----- nvinfo : EIATTR_MAX_THREADS
	.align		4
.L_323:
        /*031c*/ 	.byte	0x04, 0x05
        /*031e*/ 	.short	(.L_325 - .L_324)
.L_324:
        /*0320*/ 	.word	0x00000180
        /*0324*/ 	.word	0x00000001
        /*0328*/ 	.word	0x00000001


	//----- nvinfo : EIATTR_CRS_STACK_SIZE
	.align		4
.L_325:
        /*032c*/ 	.byte	0x04, 0x1e
        /*032e*/ 	.short	(.L_327 - .L_326)
.L_326:
        /*0330*/ 	.word	0x00000000


	//----- nvinfo : EIATTR_CBANK_PARAM_SIZE
	.align		4
.L_327:
        /*0334*/ 	.byte	0x03, 0x19
        /*0336*/ 	.short	0x004d


	//----- nvinfo : EIATTR_PARAM_CBANK
	.align		4
        /*0338*/ 	.byte	0x04, 0x0a
        /*033a*/ 	.short	(.L_329 - .L_328)
	.align		4
.L_328:
        /*033c*/ 	.word	index@(.nv.constant0._ZN3cub18CUB_300001_SM_10006detail10radix_sort29DeviceRadixSortOnesweepKernelINS1_5radix10policy_hubI19preprocess_vertex_tNS0_8NullTypeEjE10Policy1000ELNS0_9SortOrderE0ES6_S7_jii30preprocess_vertex_decomposer_tEEvPT5_SD_PT3_PKSE_PT1_PKSI_PT2_PKSM_T4_iiT6_)
        /*0340*/ 	.short	0x0380
        /*0342*/ 	.short	0x004d


	//----- nvinfo : EIATTR_SW_WAR
	.align		4
.L_329:
        /*0344*/ 	.byte	0x04, 0x36
        /*0346*/ 	.short	(.L_331 - .L_330)
.L_330:
        /*0348*/ 	.word	0x00000008
.L_331:


//--------------------- .nv.info._ZN3cub18CUB_300001_SM_10006detail10radix_sort33DeviceRadixSortExclusiveSumKernelINS1_5radix10policy_hubI19preprocess_vertex_tNS0_8NullTypeEjE10Policy1000EjEEvPT0_ --------------------------
	.section	.nv.info._ZN3cub18CUB_300001_SM_10006detail10radix_sort33DeviceRadixSortExclusiveSumKernelINS1_5radix10policy_hubI19preprocess_vertex_tNS0_8NullTypeEjE10Policy1000EjEEvPT0_,"",@"SHT_CUDA_INFO"
	.sectionflags	@""
	.align	4


	//----- nvinfo : EIATTR_CUDA_API_VERSION
	.align		4
        /*0000*/ 	.byte	0x04, 0x37
        /*0002*/ 	.short	(.L_333 - .L_332)
.L_332:
        /*0004*/ 	.word	0x00000082


	//----- nvinfo : EIATTR_KPARAM_INFO
	.align		4
.L_333:
        /*0008*/ 	.byte	0x04, 0x17
        /*000a*/ 	.short	(.L_335 - .L_334)
.L_334:
        /*000c*/ 	.word	0x00000000
        /*0010*/ 	.short	0x0000
        /*0012*/ 	.short	0x0000
        /*0014*/ 	.byte	0x00, 0xf5, 0x21, 0x00


	//----- nvinfo : EIATTR_SPARSE_MMA_MASK
	.align		4
.L_335:
        /*0018*/ 	.byte	0x03, 0x50
        /*001a*/ 	.short	0x0000


	//----- nvinfo : EIATTR_MAXREG_COUNT
	.align		4
        /*001c*/ 	.byte	0x03, 0x1b
        /*001e*/ 	.short	0x00ff


	//----- nvinfo : EIATTR_NUM_BARRIERS
	.align		4
        /*0020*/ 	.byte	0x02, 0x4c
        /*0022*/ 	.byte	0x01
	.zero		1


	//----- nvinfo : EIATTR_MERCURY_ISA_VERSION
	.align		4
        /*0024*/ 	.byte	0x03, 0x5f
        /*0026*/ 	.short	0x0101


	//----- nvinfo : EIATTR_COOP_GROUP_MASK_REGIDS
	.align		4
        /*0028*/ 	.byte	0x04, 0x29
        /*002a*/ 	.short	(.L_337 - .L_336)


	//   ....[0]....
.L_336:
        /*002c*/ 	.word	0xffffffff


	//   ....[1]....
        /*0030*/ 	.word	0xffffffff


	//   ....[2]....
        /*0034*/ 	.word	0xffffffff


	//   ....[3]....
        /*0038*/ 	.word	0xffffffff


	//   ....[4]....
        /*003c*/ 	.word	0xffffffff


	//   ....[5]....
        /*0040*/ 	.word	0x05000012


	//   ....[6]....
        /*0044*/ 	.word	0x05000012


	//   ....[7]....
        /*0048*/ 	.word	0x05000012


	//   ....[8]....
        /*004c*/ 	.word	0x05000012


	//   ....[9]....
        /*0050*/ 	.word	0x05000012


	//----- nvinfo : EIATTR_COOP_GROUP_INSTR_OFFSETS
	.align		4
.L_337:
        /*0054*/ 	.byte	0x04, 0x28
        /*0056*/ 	.short	(.L_339 - .L_338)


	//   ....[0]....
.L_338:
        /*0058*/ 	.word	0x00000210


	//   ....[1]....
        /*005c*/ 	.word	0x00000230


	//   ....[2]....
        /*0060*/ 	.word	0x00000250


	//   ....[3]....
        /*0064*/ 	.word	0x00000270


	//   ....[4]....
        /*0068*/ 	.word	0x00000290


	//   ....[5]....
        /*006c*/ 	.word	0x00000460


	//   ....[6]....
        /*0070*/ 	.word	0x000004d0


	//   ....[7]....
        /*0074*/ 	.word	0x00000540


	//   ....[8]....
        /*0078*/ 	.word	0x000005b0


	//   ....[9]....
        /*007c*/ 	.word	0x00000620


	//----- nvinfo : EIATTR_VRC_CTA_INIT_COUNT
	.align		4
.L_339:
        /*0080*/ 	.byte	0x02, 0x4a
	.zero		1
	.zero		1


	//----- nvinfo : EIATTR_EXIT_INSTR_OFFSETS
	.align		4
        /*0084*/ 	.byte	0x04, 0x1c
        /*0086*/ 	.short	(.L_341 - .L_340)


	//   ....[0]....
.L_340:
        /*0088*/ 	.word	0x000003d0


	//   ....[1]....
        /*008c*/ 	.word	0x00000400


	//----- nvinfo : EIATTR_CRS_STACK_SIZE
	.align		4
.L_341:
        /*0090*/ 	.byte	0x04, 0x1e
        /*0092*/ 	.short	(.L_343 - .L_342)
.L_342:
        /*0094*/ 	.word	0x00000000


	//----- nvinfo : EIATTR_CBANK_PARAM_SIZE
	.align		4
.L_343:
        /*0098*/ 	.byte	0x03, 0x19
        /*009a*/ 	.short	0x0008


	//----- nvinfo : EIATTR_PARAM_CBANK
	.align		4
        /*009c*/ 	.byte	0x04, 0x0a
        /*009e*/ 	.short	(.L_345 - .L_344)
	.align		4
.L_344:
        /*00a0*/ 	.word	index@(.nv.constant0._ZN3cub18CUB_300001_SM_10006detail10radix_sort33DeviceRadixSortExclusiveSumKernelINS1_5radix10policy_hubI19preprocess_vertex_tNS0_8NullTypeEjE10Policy1000EjEEvPT0_)
        /*00a4*/ 	.short	0x0380
        /*00a6*/ 	.short	0x0008


	//----- nvinfo : EIATTR_SW_WAR
	.align		4
.L_345:
        /*00a8*/ 	.byte	0x04, 0x36
        /*00aa*/ 	.short	(.L_347 - .L_346)
.L_346:
        /*00ac*/ 	.word	0x00000008
.L_347:


//--------------------- .nv.info._ZN3cub18CUB_300001_SM_10006detail10radix_sort30DeviceRadixSortHistogramKernelINS1_5radix10policy_hubI19preprocess_vertex_tNS0_8NullTypeEjE10Policy1000ELNS0_9SortOrderE0ES6_j30preprocess_vertex_decomposer_tEEvPT2_PKT1_SC_iiT3_ --------------------------
	.section	.nv.info._ZN3cub18CUB_300001_SM_10006detail10radix_sort30DeviceRadixSortHistogramKernelINS1_5radix10policy_hubI19preprocess_vertex_tNS0_8NullTypeEjE10Policy1000ELNS0_9SortOrderE0ES6_j30preprocess_vertex_decomposer_tEEvPT2_PKT1_SC_iiT3_,"",@"SHT_CUDA_INFO"
	.sectionflags	@""
	.align	4


	//----- nvinfo : EIATTR_CUDA_API_VERSION
	.align		4
        /*0000*/ 	.byte	0x04, 0x37
        /*0002*/ 	.short	(.L_349 - .L_348)
.L_348:
        /*0004*/ 	.word	0x00000082


	//----- nvinfo : EIATTR_KPARAM_INFO
	.align		4
.L_349:
        /*0008*/ 	.byte	0x04, 0x17
        /*000a*/ 	.short	(.L_351 - .L_350)
.L_350:
        /*000c*/ 	.word	0x00000000
        /*0010*/ 	.short	0x0005
        /*0012*/ 	.short	0x001c
        /*0014*/ 	.byte	0x00, 0xf0, 0x05, 0x00


	//----- nvinfo : EIATTR_KPARAM_INFO
	.align		4
.L_351:
        /*0018*/ 	.byte	0x04, 0x17
        /*001a*/ 	.short	(.L_353 - .L_352)
.L_352:
        /*001c*/ 	.word	0x00000000
        /*0020*/ 	.short	0x0004
        /*0022*/ 	.short	0x0018
        /*0024*/ 	.byte	0x00, 0xf0, 0x11, 0x00


	//----- nvinfo : EIATTR_KPARAM_INFO
	.align		4
.L_353:
        /*0028*/ 	.byte	0x04, 0x17
        /*002a*/ 	.short	(.L_355 - .L_354)
.L_354:
        /*002c*/ 	.word	0x00000000
        /*0030*/ 	.short	0x0003
        /*0032*/ 	.short	0x0014
        /*0034*/ 	.byte	0x00, 0xf0, 0x11, 0x00


	//----- nvinfo : EIATTR_KPARAM_INFO
	.align		4
.L_355:
        /*0038*/ 	.byte	0x04, 0x17
        /*003a*/ 	.short	(.L_357 - .L_356)
.L_356:
        /*003c*/ 	.word	0x00000000
        /*0040*/ 	.short	0x0002
        /*0042*/ 	.short	0x0010
        /*0044*/ 	.byte	0x00, 0xf0, 0x11, 0x00


	//----- nvinfo : EIATTR_KPARAM_INFO
	.align		4
.L_357:
        /*0048*/ 	.byte	0x04, 0x17
        /*004a*/ 	.short	(.L_359 - .L_358)
.L_358:
        /*004c*/ 	.word	0x00000000
        /*0050*/ 	.short	0x0001
        /*0052*/ 	.short	0x0008
        /*0054*/ 	.byte	0x00, 0xf5, 0x21, 0x00


	//----- nvinfo : EIATTR_KPARAM_INFO
	.align		4
.L_359:
        /*0058*/ 	.byte	0x04, 0x17
        /*005a*/ 	.short	(.L_361 - .L_360)
.L_360:
        /*005c*/ 	.word	0x00000000
        /*0060*/ 	.short	0x0000
        /*0062*/ 	.short	0x0000
        /*0064*/ 	.byte	0x00, 0xf5, 0x21, 0x00


	//----- nvinfo : EIATTR_SPARSE_MMA_MASK
	.align		4
.L_361:
        /*0068*/ 	.byte	0x03, 0x50
        /*006a*/ 	.short	0x0000


	//----- nvinfo : EIATTR_MAXREG_COUNT
	.align		4
        /*006c*/ 	.byte	0x03, 0x1b
        /*006e*/ 	.short	0x00ff


	//----- nvinfo : EIATTR_NUM_BARRIERS
	.align		4
        /*0070*/ 	.byte	0x02, 0x4c
        /*0072*/ 	.byte	0x01
	.zero		1


	//----- nvinfo : EIATTR_MERCURY_ISA_VERSION
	.align		4
        /*0074*/ 	.byte	0x03, 0x5f
        /*0076*/ 	.short	0x0101


	//----- nvinfo : EIATTR_VRC_CTA_INIT_COUNT
	.align		4
        /*0078*/ 	.byte	0x02, 0x4a
	.zero		1
	.zero		1


	//----- nvinfo : EIATTR_EXIT_INSTR_OFFSETS
	.align		4
        /*007c*/ 	.byte	0x04, 0x1c
        /*007e*/ 	.short	(.L_363 - .L_362)


	//   ....[0]....
.L_362:
        /*0080*/ 	.word	0x00000030


	//   ....[1]....
        /*0084*/ 	.word	0x00002ba0


	//----- nvinfo : EIATTR_MAX_THREADS
	.align		4
.L_363:
        /*0088*/ 	.byte	0x04, 0x05
        /*008a*/ 	.short	(.L_365 - .L_364)
.L_364:
        /*008c*/ 	.word	0x00000080
        /*0090*/ 	.word	0x00000001
        /*0094*/ 	.word	0x00000001


	//----- nvinfo : EIATTR_CRS_STACK_SIZE
	.align		4
.L_365:
        /*0098*/ 	.byte	0x04, 0x1e
        /*009a*/ 	.short	(.L_367 - .L_366)
.L_366:
        /*009c*/ 	.word	0x00000000


	//----- nvinfo : EIATTR_CBANK_PARAM_SIZE
	.align		4
.L_367:
        /*00a0*/ 	.byte	0x03, 0x19
        /*00a2*/ 	.short	0x001d


	//----- nvinfo : EIATTR_PARAM_CBANK
	.align		4
        /*00a4*/ 	.byte	0x04, 0x0a
        /*00a6*/ 	.short	(.L_369 - .L_368)
	.align		4
.L_368:
        /*00a8*/ 	.word	index@(.nv.constant0._ZN3cub18CUB_300001_SM_10006detail10radix_sort30DeviceRadixSortHistogramKernelINS1_5radix10policy_hubI19preprocess_vertex_tNS0_8NullTypeEjE10Policy1000ELNS0_9SortOrderE0ES6_j30preprocess_vertex_decomposer_tEEvPT2_PKT1_SC_iiT3_)
        /*00ac*/ 	.short	0x0380
        /*00ae*/ 	.short	0x001d


	//----- nvinfo : EIATTR_SW_WAR
	.align		4
.L_369:
        /*00b0*/ 	.byte	0x04, 0x36
        /*00b2*/ 	.short	(.L_371 - .L_370)
.L_370:
        /*00b4*/ 	.word	0x00000008
.L_371:


//--------------------- .nv.info._ZN3cub18CUB_300001_SM_10006detail10radix_sort31DeviceRadixSortSingleTileKernelINS1_5radix10policy_hubI19preprocess_vertex_tNS0_8NullTypeEjE10Policy1000ELNS0_9SortOrderE0ES6_S7_j30preprocess_vertex_decomposer_tEEvPKT1_PSC_PKT2_PSG_T3_iiT4_ --------------------------
	.section	.nv.info._ZN3cub18CUB_300001_SM_10006detail10radix_sort31DeviceRadixSortSingleTileKernelINS1_5radix10policy_hubI19preprocess_vertex_tNS0_8NullTypeEjE10Policy1000ELNS0_9SortOrderE0ES6_S7_j30preprocess_vertex_decomposer_tEEvPKT1_PSC_PKT2_PSG_T3_iiT4_,"",@"SHT_CUDA_INFO"
	.sectionflags	@""
	.align	4


	//----- nvinfo : EIATTR_CUDA_API_VERSION
	.align		4
        /*0000*/ 	.byte	0x04, 0x37
        /*0002*/ 	.short	(.L_373 - .L_372)
.L_372:
        /*0004*/ 	.word	0x00000082


	//----- nvinfo : EIATTR_KPARAM_INFO
	.align		4
.L_373:
        /*0008*/ 	.byte	0x04, 0x17
        /*000a*/ 	.short	(.L_375 - .L_374)
.L_374:
        /*000c*/ 	.word	0x00000000
        /*0010*/ 	.short	0x0007
        /*0012*/ 	.short	0x002c
        /*0014*/ 	.byte	0x00, 0xf0, 0x05, 0x00


	//----- nvinfo : EIATTR_KPARAM_INFO
	.align		4
.L_375:
        /*0018*/ 	.byte	0x04, 0x17
        /*001a*/ 	.short	(.L_377 - .L_376)
.L_376:
        /*001c*/ 	.word	0x00000000
        /*0020*/ 	.short	0x0006
        /*0022*/ 	.short	0x0028
        /*0024*/ 	.byte	0x00, 0xf0, 0x11, 0x00


	//----- nvinfo : EIATTR_KPARAM_INFO
	.align		4
.L_377:
        /*0028*/ 	.byte	0x04, 0x17
        /*002a*/ 	.short	(.L_379 - .L_378)
.L_378:
        /*002c*/ 	.word	0x00000000
        /*0030*/ 	.short	0x0005
        /*0032*/ 	.short	0x0024
        /*0034*/ 	.byte	0x00, 0xf0, 0x11, 0x00


	//----- nvinfo : EIATTR_KPARAM_INFO
	.align		4
.L_379:
        /*0038*/ 	.byte	0x04, 0x17
        /*003a*/ 	.short	(.L_381 - .L_380)
.L_380:
        /*003c*/ 	.word	0x00000000
        /*0040*/ 	.short	0x0004
        /*0042*/ 	.short	0x0020
        /*0044*/ 	.byte	0x00, 0xf0, 0x11, 0x00


	//----- nvinfo : EIATTR_KPARAM_INFO
	.align		4
.L_381:
        /*0048*/ 	.byte	0x04, 0x17
        /*004a*/ 	.short	(.L_383 - .L_382)
.L_382:
        /*004c*/ 	.word	0x00000000
        /*0050*/ 	.short	0x0003
        /*0052*/ 	.short	0x0018
        /*0054*/ 	.byte	0x00, 0xf5, 0x21, 0x00


	//----- nvinfo : EIATTR_KPARAM_INFO
	.align		4
.L_383:
        /*0058*/ 	.byte	0x04, 0x17
        /*005a*/ 	.short	(.L_385 - .L_384)
.L_384:
        /*005c*/ 	.word	0x00000000
        /*0060*/ 	.short	0x0002
        /*0062*/ 	.short	0x0010
        /*0064*/ 	.byte	0x00, 0xf5, 0x21, 0x00


	//----- nvinfo : EIATTR_KPARAM_INFO
	.align		4
.L_385:
        /*0068*/ 	.byte	0x04, 0x17
        /*006a*/ 	.short	(.L_387 - .L_386)
.L_386:
        /*006c*/ 	.word	0x00000000
        /*0070*/ 	.short	0x0001
        /*0072*/ 	.short	0x0008
        /*0074*/ 	.byte	0x00, 0xf5, 0x21, 0x00


	//----- nvinfo : EIATTR_KPARAM_INFO
	.align		4
.L_387:
        /*0078*/ 	.byte	0x04, 0x17
        /*007a*/ 	.short	(.L_389 - .L_388)
.L_388:
        /*007c*/ 	.word	0x00000000
        /*0080*/ 	.short	0x0000
        /*0082*/ 	.short	0x0000
        /*0084*/ 	.byte	0x00, 0xf5, 0x21, 0x00


	//----- nvinfo : EIATTR_SPARSE_MMA_MASK
	.align		4
.L_389:
        /*0088*/ 	.byte	0x03, 0x50
        /*008a*/ 	.short	0x0000


	//----- nvinfo : EIATTR_MAXREG_COUNT
	.align		4
        /*008c*/ 	.byte	0x03, 0x1b
        /*008e*/ 	.short	0x00ff


	//----- nvinfo : EIATTR_NUM_BARRIERS
	.align		4
        /*0090*/ 	.byte	0x02, 0x4c
        /*0092*/ 	.byte	0x01
	.zero		1


	//----- nvinfo : EIATTR_MERCURY_ISA_VERSION
	.align		4
        /*0094*/ 	.byte	0x03, 0x5f
        /*0096*/ 	.short	0x0101


	//----- nvinfo : EIATTR_COOP_GROUP_MASK_REGIDS
	.align		4
        /*0098*/ 	.byte	0x04, 0x29
        /*009a*/ 	.short	(.L_391 - .L_390)


	//   ....[0]....
.L_390:
        /*009c*/ 	.word	0xffffffff


	//   ....[1]....
        /*00a0*/ 	.word	0xffffffff


	//   ....[2]....
        /*00a4*/ 	.word	0xffffffff


	//   ....[3]....
        /*00a8*/ 	.word	0xffffffff


	//   ....[4]....
        /*00ac*/ 	.word	0xffffffff


	//----- nvinfo : EIATTR_COOP_GROUP_INSTR_OFFSETS
	.align		4
.L_391:
        /*00b0*/ 	.byte	0x04, 0x28
        /*00b2*/ 	.short	(.L_393 - .L_392)


	//   ....[0]....
.L_392:
        /*00b4*/ 	.word	0x00000f10


	//   ....[1]....
        /*00b8*/ 	.word	0x00000f30


	//   ....[2]....
        /*00bc*/ 	.word	0x00000f50


	//   ....[3]....
        /*00c0*/ 	.word	0x00000f70


	//   ....[4]....
        /*00c4*/ 	.word	0x00000f90


	//----- nvinfo : EIATTR_VRC_CTA_INIT_COUNT
	.align		4
.L_393:
        /*00c8*/ 	.byte	0x02, 0x4a
	.zero		1
	.zero		1


	//----- nvinfo : EIATTR_EXIT_INSTR_OFFSETS
	.align		4
        /*00cc*/ 	.byte	0x04, 0x1c
        /*00ce*/ 	.short	(.L_395 - .L_394)


	//   ....[0]....
.L_394:
        /*00d0*/ 	.word	0x00001e50


	//   ....[1]....
        /*00d4*/ 	.word	0x00001ed0


	//----- nvinfo : EIATTR_MAX_THREADS
	.align		4
.L_395:
        /*00d8*/ 	.byte	0x04, 0x05
        /*00da*/ 	.short	(.L_397 - .L_396)
.L_396:
        /*00dc*/ 	.word	0x00000100
        /*00e0*/ 	.word	0x00000001
        /*00e4*/ 	.word	0x00000001


	//----- nvinfo : EIATTR_CBANK_PARAM_SIZE
	.align		4
.L_397:
        /*00e8*/ 	.byte	0x03, 0x19
        /*00ea*/ 	.short	0x002d


	//----- nvinfo : EIATTR_PARAM_CBANK
	.align		4
        /*00ec*/ 	.byte	0x04, 0x0a
        /*00ee*/ 	.short	(.L_399 - .L_398)
	.align		4
.L_398:
        /*00f0*/ 	.word	index@(.nv.constant0._ZN3cub18CUB_300001_SM_10006detail10radix_sort31DeviceRadixSortSingleTileKernelINS1_5radix10policy_hubI19preprocess_vertex_tNS0_8NullTypeEjE10Policy1000ELNS0_9SortOrderE0ES6_S7_j30preprocess_vertex_decomposer_tEEvPKT1_PSC_PKT2_PSG_T3_iiT4_)
        /*00f4*/ 	.short	0x0380
        /*00f6*/ 	.short	0x002d


	//----- nvinfo : EIATTR_SW_WAR
	.align		4
.L_399:
        /*00f8*/ 	.byte	0x04, 0x36
        /*00fa*/ 	.short	(.L_401 - .L_400)
.L_400:
        /*00fc*/ 	.word	0x00000008
.L_401:


//--------------------- .nv.info._ZN3cub18CUB_300001_SM_10006detail10radix_sort29DeviceRadixSortOnesweepKernelINS1_5radix10policy_hubI6edge_tNS0_8NullTypeEjE10Policy1000ELNS0_9SortOrderE0ES6_S7_jii17edge_decomposer_tEEvPT5_SD_PT3_PKSE_PT1_PKSI_PT2_PKSM_T4_iiT6_ --------------------------
	.section	.nv.info._ZN3cub18CUB_300001_SM_10006detail10radix_sort29DeviceRadixSortOnesweepKernelINS1_5radix10policy_hubI6edge_tNS0_8NullTypeEjE10Policy1000ELNS0_9SortOrderE0ES6_S7_jii17edge_decomposer_tEEvPT5_SD_PT3_PKSE_PT1_PKSI_PT2_PKSM_T4_iiT6_,"",@"SHT_CUDA_INFO"
	.sectionflags	@""
	.align	4


	//----- nvinfo : EIATTR_CUDA_API_VERSION
	.align		4
        /*0000*/ 	.byte	0x04, 0x37
        /*0002*/ 	.short	(.L_403 - .L_402)
.L_402:
        /*0004*/ 	.word	0x00000082


	//----- nvinfo : EIATTR_KPARAM_INFO
	.align		4
.L_403:
        /*0008*/ 	.byte	0x04, 0x17
        /*000a*/ 	.short	(.L_405 - .L_404)
.L_404:
        /*000c*/ 	.word	0x00000000
        /*0010*/ 	.short	0x000b
        /*0012*/ 	.short	0x004c
        /*0014*/ 	.byte	0x00, 0xf0, 0x05, 0x00


	//----- nvinfo : EIATTR_KPARAM_INFO
	.align		4
.L_405:
        /*0018*/ 	.byte	0x04, 0x17
        /*001a*/ 	.short	(.L_407 - .L_406)
.L_406:
        /*001c*/ 	.word	0x00000000
        /*0020*/ 	.short	0x000a
        /*0022*/ 	.short	0x0048
        /*0024*/ 	.byte	0x00, 0xf0, 0x11, 0x00


	//----- nvinfo : EIATTR_KPARAM_INFO
	.align		4
.L_407:
        /*0028*/ 	.byte	0x04, 0x17
        /*002a*/ 	.short	(.L_409 - .L_408)
.L_408:
        /*002c*/ 	.word	0x00000000
        /*0030*/ 	.short	0x0009
        /*0032*/ 	.short	0x0044
        /*0034*/ 	.byte	0x00, 0xf0, 0x11, 0x00


	//----- nvinfo : EIATTR_KPARAM_INFO
	.align		4
.L_409:
        /*0038*/ 	.byte	0x04, 0x17
        /*003a*/ 	.short	(.L_411 - .L_410)
.L_410:
        /*003c*/ 	.word	0x00000000
        /*0040*/ 	.short	0x0008
        /*0042*/ 	.short	0x0040
        /*0044*/ 	.byte	0x00, 0xf0, 0x11, 0x00


	//----- nvinfo : EIATTR_KPARAM_INFO
	.align		4
.L_411:
        /*0048*/ 	.byte	0x04, 0x17
        /*004a*/ 	.short	(.L_413 - .L_412)
.L_412:
        /*004c*/ 	.word	0x00000000
        /*0050*/ 	.short	0x0007
        /*0052*/ 	.short	0x0038
        /*0054*/ 	.byte	0x00, 0xf5, 0x21, 0x00


	//----- nvinfo : EIATTR_KPARAM_INFO
	.align		4
.L_413:
        /*0058*/ 	.byte	0x04, 0x17
        /*005a*/ 	.short	(.L_415 - .L_414)
.L_414:
        /*005c*/ 	.word	0x00000000
        /*0060*/ 	.short	0x0006
        /*0062*/ 	.short	0x0030
        /*0064*/ 	.byte	0x00, 0xf5, 0x21, 0x00


	//----- nvinfo : EIATTR_KPARAM_INFO
	.align		4
.L_415:
        /*0068*/ 	.byte	0x04, 0x17
        /*006a*/ 	.short	(.L_417 - .L_416)
.L_416:
        /*006c*/ 	.word	0x00000000
        /*0070*/ 	.short	0x0005
        /*0072*/ 	.short	0x0028
        /*0074*/ 	.byte	0x00, 0xf5, 0x21, 0x00


	//----- nvinfo : EIATTR_KPARAM_INFO
	.align		4
.L_417:
        /*0078*/ 	.byte	0x04, 0x17
        /*007a*/ 	.short	(.L_419 - .L_418)
.L_418:
        /*007c*/ 	.word	0x00000000
        /*0080*/ 	.short	0x0004
        /*0082*/ 	.short	0x0020
        /*0084*/ 	.byte	0x00, 0xf5, 0x21, 0x00


	//----- nvinfo : EIATTR_KPARAM_INFO
	.align		4
.L_419:
        /*0088*/ 	.byte	0x04, 0x17
        /*008a*/ 	.short	(.L_421 - .L_420)
.L_420:
        /*008c*/ 	.word	0x00000000
        /*0090*/ 	.short	0x0003
        /*0092*/ 	.short	0x0018
        /*0094*/ 	.byte	0x00, 0xf5, 0x21, 0x00


	//----- nvinfo : EIATTR_KPARAM_INFO
	.align		4
.L_421:
        /*0098*/ 	.byte	0x04, 0x17
        /*009a*/ 	.short	(.L_423 - .L_422)
.L_422:
        /*009c*/ 	.word	0x00000000
        /*00a0*/ 	.short	0x0002
        /*00a2*/ 	.short	0x0010
        /*00a4*/ 	.byte	0x00, 0xf5, 0x21, 0x00


	//----- nvinfo : EIATTR_KPARAM_INFO
	.align		4
.L_423:
        /*00a8*/ 	.byte	0x04, 0x17
        /*00aa*/ 	.short	(.L_425 - .L_424)
.L_424:
        /*00ac*/ 	.word	0x00000000
        /*00b0*/ 	.short	0x0001
        /*00b2*/ 	.short	0x0008
        /*00b4*/ 	.byte	0x00, 0xf5, 0x21, 0x00


	//----- nvinfo : EIATTR_KPARAM_INFO
	.align		4
.L_425:
        /*00b8*/ 	.byte	0x04, 0x17
        /*00ba*/ 	.short	(.L_427 - .L_426)
.L_426:
        /*00bc*/ 	.word	0x00000000
        /*00c0*/ 	.short	0x0000
        /*00c2*/ 	.short	0x0000
        /*00c4*/ 	.byte	0x00, 0xf5, 0x21, 0x00


	//----- nvinfo : EIATTR_SPARSE_MMA_MASK
	.align		4
.L_427:
        /*00c8*/ 	.byte	0x03, 0x50
        /*00ca*/ 	.short	0x0000


	//----- nvinfo : EIATTR_MAXREG_COUNT
	.align		4
        /*00cc*/ 	.byte	0x03, 0x1b
        /*00ce*/ 	.short	0x00a8


	//----- nvinfo : EIATTR_NUM_BARRIERS
	.align		4
        /*00d0*/ 	.byte	0x02, 0x4c
        /*00d2*/ 	.byte	0x01
	.zero		1


	//----- nvinfo : EIATTR_MERCURY_ISA_VERSION
	.align		4
        /*00d4*/ 	.byte	0x03, 0x5f
        /*00d6*/ 	.short	0x0101


	//----- nvinfo : EIATTR_COOP_GROUP_MASK_REGIDS
	.align		4
        /*00d8*/ 	.byte	0x04, 0x29
        /*00da*/ 	.short	(.L_429 - .L_428)


	//   ....[0]....
.L_428:
        /*00dc*/ 	.word	0xffffffff


	//   ....[1]....
        /*00e0*/ 	.word	0x05000028


	//   ....[2]....
        /*00e4*/ 	.word	0xffffffff


	//   ....[3]....
        /*00e8*/ 	.word	0xffffffff


	//   ....[4]....
        /*00ec*/ 	.word	0xffffffff


	//   ....[5]....
        /*00f0*/ 	.word	0xffffffff


	//   ....[6]....
        /*00f4*/ 	.word	0xffffffff


	//   ....[7]....
        /*00f8*/ 	.word	0xffffffff


	//   ....[8]....
        /*00fc*/ 	.word	0xffffffff


	//   ....[9]....
        /*0100*/ 	.word	0xffffffff


	//   ....[10]....
        /*0104*/ 	.word	0xffffffff


	//   ....[11]....
        /*0108*/ 	.word	0xffffffff


	//   ....[12]....
        /*010c*/ 	.word	0xffffffff


	//   ....[13]....
        /*0110*/ 	.word	0xffffffff


	//   ....[14]....
        /*0114*/ 	.word	0xffffffff


	//   ....[15]....
        /*0118*/ 	.word	0xffffffff


	//   ....[16]....
        /*011c*/ 	.word	0xffffffff


	//   ....[17]....
        /*0120*/ 	.word	0xffffffff


	//   ....[18]....
        /*0124*/ 	.word	0xffffffff


	//   ....[19]....
        /*0128*/ 	.word	0xffffffff


	//   ....[20]....
        /*012c*/ 	.word	0xffffffff


	//   ....[21]....
        /*0130*/ 	.word	0xffffffff


	//   ....[22]....
        /*0134*/ 	.word	0xffffffff


	//   ....[23]....
        /*0138*/ 	.word	0xffffffff


	//   ....[24]....
        /*013c*/ 	.word	0xffffffff


	//   ....[25]....
        /*0140*/ 	.word	0xffffffff


	//   ....[26]....
        /*0144*/ 	.word	0xffffffff


	//   ....[27]....
        /*0148*/ 	.word	0xffffffff


	//   ....[28]....
        /*014c*/ 	.word	0xffffffff


	//   ....[29]....
        /*0150*/ 	.word	0xffffffff


	//   ....[30]....
        /*0154*/ 	.word	0xffffffff


	//   ....[31]....
        /*0158*/ 	.word	0xffffffff


	//   ....[32]....
        /*015c*/ 	.word	0xffffffff


	//   ....[33]....
        /*0160*/ 	.word	0xffffffff


	//   ....[34]....
        /*0164*/ 	.word	0xffffffff


	//   ....[35]....
        /*0168*/ 	.word	0xffffffff


	//   ....[36]....
        /*016c*/ 	.word	0xffffffff


	//   ....[37]....
        /*0170*/ 	.word	0xffffffff


	//   ....[38]....
        /*0174*/ 	.word	0xffffffff


	//   ....[39]....
        /*0178*/ 	.word	0xffffffff


	//   ....[40]....
        /*017c*/ 	.word	0xffffffff


	//   ....[41]....
        /*0180*/ 	.word	0xffffffff


	//   ....[42]....
        /*0184*/ 	.word	0xffffffff


	//   ....[43]....
        /*0188*/ 	.word	0xffffffff


	//   ....[44]....
        /*018c*/ 	.word	0xffffffff


	//   ....[45]....
        /*0190*/ 	.word	0xffffffff


	//   ....[46]....
        /*0194*/ 	.word	0xffffffff


	//   ....[47]....
        /*0198*/ 	.word	0xffffffff


	//   ....[48]....
        /*019c*/ 	.word	0xffffffff


	//   ....[49]....
        /*01a0*/ 	.word	0xffffffff


	//   ....[50]....
        /*01a4*/ 	.word	0xffffffff


	//   ....[51]....
        /*01a8*/ 	.word	0xffffffff


	//   ....[52]....
        /*01ac*/ 	.word	0xffffffff


	//   ....[53]....
        /*01b0*/ 	.word	0xffffffff


	//   ....[54]....
        /*01b4*/ 	.word	0xffffffff


	//   ....[55]....
        /*01b8*/ 	.word	0xffffffff


	//   ....[56]....
        /*01bc*/ 	.word	0xffffffff


	//   ....[57]....
        /*01c0*/ 	.word	0xffffffff


	//   ....[58]....
        /*01c4*/ 	.word	0xffffffff


	//   ....[59]....
        /*01c8*/ 	.word	0xffffffff


	//   ....[60]....
        /*01cc*/ 	.word	0xffffffff


	//   ....[61]....
        /*01d0*/ 	.word	0xffffffff


	//   ....[62]....
        /*01d4*/ 	.word	0xffffffff


	//   ....[63]....
        /*01d8*/ 	.word	0xffffffff


	//   ....[64]....
        /*01dc*/ 	.word	0xffffffff


	//   ....[65]....
        /*01e0*/ 	.word	0xffffffff


	//   ....[66]....
        /*01e4*/ 	.word	0xffffffff


	//   ....[67]....
        /*01e8*/ 	.word	0xffffffff


	//   ....[68]....
        /*01ec*/ 	.word	0xffffffff


	//   ....[69]....
        /*01f0*/ 	.word	0xffffffff


	//   ....[70]....
        /*01f4*/ 	.word	0xffffffff


	//   ....[71]....
        /*01f8*/ 	.word	0xffffffff


	//   ....[72]....
        /*01fc*/ 	.word	0xffffffff


	//   ....[73]....
        /*0200*/ 	.word	0xffffffff


	//   ....[74]....
        /*0204*/ 	.word	0xffffffff


	//   ....[75]....
        /*0208*/ 	.word	0xffffffff


	//   ....[76]....
        /*020c*/ 	.word	0xffffffff


	//   ....[77]....
        /*0210*/ 	.word	0xffffffff


	//   ....[78]....
        /*0214*/ 	.word	0xffffffff


	//   ....[79]....
        /*0218*/ 	.word	0xffffffff


	//   ....[80]....
        /*021c*/ 	.word	0xffffffff


	//   ....[81]....
        /*0220*/ 	.word	0xffffffff


	//   ....[82]....
        /*0224*/ 	.word	0xffffffff


	//   ....[83]....
        /*0228*/ 	.word	0xffffffff


	//   ....[84]....
        /*022c*/ 	.word	0xffffffff


	//   ....[85]....
        /*0230*/ 	.word	0xffffffff


	//   ....[86]....
        /*0234*/ 	.word	0xffffffff


	//   ....[87]....
        /*0238*/ 	.word	0xffffffff


	//   ....[88]....
        /*023c*/ 	.word	0xffffffff


	//   ....[89]....
        /*0240*/ 	.word	0xffffffff


	//   ....[90]....
        /*0244*/ 	.word	0xffffffff


	//   ....[91]....
        /*0248*/ 	.word	0xffffffff


	//   ....[92]....
        /*024c*/ 	.word	0xffffffff


	//   ....[93]....
        /*0250*/ 	.word	0xffffffff


	//   ....[94]....
        /*0254*/ 	.word	0xffffffff


	//   ....[95]....
        /*0258*/ 	.word	0xffffffff


	//   ....[96]....
        /*025c*/ 	.word	0xffffffff


	//   ....[97]....
        /*0260*/ 	.word	0xffffffff


	//   ....[98]....
        /*0264*/ 	.word	0xffffffff


	//   ....[99]....
        /*0268*/ 	.word	0xffffffff


	//   ....[100]....
        /*026c*/ 	.word	0xffffffff


	//   ....[101]....
        /*0270*/ 	.word	0xffffffff


	//   ....[102]....
        /*0274*/ 	.word	0xffffffff


	//   ....[103]....
        /*0278*/ 	.word	0xffffffff


	//   ....[104]....
        /*027c*/ 	.word	0xffffffff


	//   ....[105]....
        /*0280*/ 	.word	0xffffffff


	//   ....[106]....
        /*0284*/ 	.word	0xffffffff


	//   ....[107]....
        /*0288*/ 	.word	0xffffffff


	//   ....[108]....
        /*028c*/ 	.word	0xffffffff


	//   ....[109]....
        /*0290*/ 	.word	0xffffffff


	//   ....[110]....
        /*0294*/ 	.word	0xffffffff


	//   ....[111]....
        /*0298*/ 	.word	0xffffffff


	//   ....[112]....
        /*029c*/ 	.word	0xffffffff


	//   ....[113]....
        /*02a0*/ 	.word	0xffffffff


	//   ....[114]....
        /*02a4*/ 	.word	0xffffffff


	//   ....[115]....
        /*02a8*/ 	.word	0xffffffff


	//   ....[116]....
        /*02ac*/ 	.word	0xffffffff


	//   ....[117]....
        /*02b0*/ 	.word	0xffffffff


	//   ....[118]....
        /*02b4*/ 	.word	0xffffffff


	//   ....[119]....
        /*02b8*/ 	.word	0xffffffff


	//   ....[120]....
        /*02bc*/ 	.word	0xffffffff


	//   ....[121]....
        /*02c0*/ 	.word	0xffffffff


	//   ....[122]....
        /*02c4*/ 	.word	0xffffffff


	//   ....[123]....
        /*02c8*/ 	.word	0xffffffff


	//   ....[124]....
        /*02cc*/ 	.word	0xffffffff


	//   ....[125]....
        /*02d0*/ 	.word	0xffffffff


	//   ....[126]....
        /*02d4*/ 	.word	0xffffffff


	//   ....[127]....
        /*02d8*/ 	.word	0xffffffff


	//   ....[128]....
        /*02dc*/ 	.word	0xffffffff


	//   ....[129]....
        /*02e0*/ 	.word	0xffffffff


	//   ....[130]....
        /*02e4*/ 	.word	0xffffffff


	//   ....[131]....
        /*02e8*/ 	.word	0xffffffff


	//   ....[132]....
        /*02ec*/ 	.word	0xffffffff


	//   ....[133]....
        /*02f0*/ 	.word	0xffffffff


	//   ....[134]....
        /*02f4*/ 	.word	0xffffffff


	//   ....[135]....
        /*02f8*/ 	.word	0xffffffff


	//   ....[136]....
        /*02fc*/ 	.word	0xffffffff


	//   ....[137]....
        /*0300*/ 	.word	0xffffffff


	//   ....[138]....
        /*0304*/ 	.word	0xffffffff


	//   ....[139]....
        /*0308*/ 	.word	0xffffffff


	//   ....[140]....
        /*030c*/ 	.word	0xffffffff


	//   ....[141]....
        /*0310*/ 	.word	0xffffffff


	//   ....[142]....
        /*0314*/ 	.word	0x05000008


	//   ....[143]....
        /*0318*/ 	.word	0xffffffff


	//   ....[144]....
        /*031c*/ 	.word	0xffffffff


	//   ....[145]....
        /*0320*/ 	.word	0xffffffff


	//   ....[146]....
        /*0324*/ 	.word	0xffffffff


	//   ....[147]....
        /*0328*/ 	.word	0xffffffff


	//   ....[148]....
        /*032c*/ 	.word	0xffffffff


	//   ....[149]....
        /*0330*/ 	.word	0xffffffff


	//   ....[150]....
        /*0334*/ 	.word	0xffffffff


	//   ....[151]....
        /*0338*/ 	.word	0xffffffff


	//   ....[152]....
        /*033c*/ 	.word	0xffffffff


	//   ....[153]....
        /*0340*/ 	.word	0xffffffff


	//   ....[154]....
        /*0344*/ 	.word	0xffffffff


	//   ....[155]....
        /*0348*/ 	.word	0xffffffff


	//   ....[156]....
        /*034c*/ 	.word	0xffffffff


	//   ....[157]....
        /*0350*/ 	.word	0xffffffff


	//   ....[158]....
        /*0354*/ 	.word	0xffffffff


	//   ....[159]....
        /*0358*/ 	.word	0xffffffff


	//   ....[160]....
        /*035c*/ 	.word	0xffffffff


	//   ....[161]....
        /*0360*/ 	.word	0xffffffff


	//   ....[162]....
        /*0364*/ 	.word	0xffffffff


	//   ....[163]....
        /*0368*/ 	.word	0xffffffff


	//   ....[164]....
        /*036c*/ 	.word	0xffffffff


	//   ....[165]....
        /*0370*/ 	.word	0xffffffff


	//   ....[166]....
        /*0374*/ 	.word	0xffffffff


	//   ....[167]....
        /*0378*/ 	.word	0xffffffff


	//   ....[168]....
        /*037c*/ 	.word	0xffffffff


	//   ....[169]....
        /*0380*/ 	.word	0xffffffff


	//   ....[170]....
        /*0384*/ 	.word	0xffffffff


	//   ....[171]....
        /*0388*/ 	.word	0xffffffff


	//   ....[172]....
        /*038c*/ 	.word	0xffffffff


	//   ....[173]....
        /*0390*/ 	.word	0x0500003f


	//   ....[174]....
        /*0394*/ 	.word	0x0500003f


	//   ....[175]....
        /*0398*/ 	.word	0x0500003f


	//   ....[176]....
        /*039c*/ 	.word	0x0500003f


	//   ....[177]....
        /*03a0*/ 	.word	0x0500003f


	//----- nvinfo : EIATTR_COOP_GROUP_INSTR_OFFSETS
	.align		4
.L_429:
        /*03a4*/ 	.byte	0x04, 0x28
        /*03a6*/ 	.short	(.L_431 - .L_430)


	//   ....[0]....
.L_430:
        /*03a8*/ 	.word	0x00001020


	//   ....[1]....
        /*03ac*/ 	.word	0x00002fb0


	//   ....[2]....
        /*03b0*/ 	.word	0x00003a50


	//   ....[3]....
        /*03b4*/ 	.word	0x00003a70


	//   ....[4]....
        /*03b8*/ 	.word	0x00003a90


	//   ....[5]....
        /*03bc*/ 	.word	0x00003ab0


	//   ....[6]....
        /*03c0*/ 	.word	0x00003ad0


	//   ....[7]....
        /*03c4*/ 	.word	0x000040f0


	//   ....[8]....
        /*03c8*/ 	.word	0x00004100


	//   ....[9]....
        /*03cc*/ 	.word	0x00004120


	//   ....[10]....
        /*03d0*/ 	.word	0x00004140


	//   ....[11]....
        /*03d4*/ 	.word	0x00004190


	//   ....[12]....
        /*03d8*/ 	.word	0x000041d0


	//   ....[13]....
        /*03dc*/ 	.word	0x00004220


	//   ....[14]....
        /*03e0*/ 	.word	0x00004260


	//   ....[15]....
        /*03e4*/ 	.word	0x00004320


	//   ....[16]....
        /*03e8*/ 	.word	0x000044e0


	//   ....[17]....
        /*03ec*/ 	.word	0x000044f0


	//   ....[18]....
        /*03f0*/ 	.word	0x00004510


	//   ....[19]....
        /*03f4*/ 	.word	0x00004550


	//   ....[20]....
        /*03f8*/ 	.word	0x00004580


	//   ....[21]....
        /*03fc*/ 	.word	0x000045c0


	//   ....[22]....
        /*0400*/ 	.word	0x000045e0


	//   ....[23]....
        /*0404*/ 	.word	0x00004600


	//   ....[24]....
        /*0408*/ 	.word	0x000046e0


	//   ....[25]....
        /*040c*/ 	.word	0x00004890


	//   ....[26]....
        /*0410*/ 	.word	0x000048a0


	//   ....[27]....
        /*0414*/ 	.word	0x000048c0


	//   ....[28]....
        /*0418*/ 	.word	0x00004900


	//   ....[29]....
        /*041c*/ 	.word	0x00004930


	//   ....[30]....
        /*0420*/ 	.word	0x00004970


	//   ....[31]....
        /*0424*/ 	.word	0x00004990


	//   ....[32]....
        /*0428*/ 	.word	0x000049b0


	//   ....[33]....
        /*042c*/ 	.word	0x00004a90


	//   ....[34]....
        /*0430*/ 	.word	0x00004c40


	//   ....[35]....
        /*0434*/ 	.word	0x00004c50


	//   ....[36]....
        /*0438*/ 	.word	0x00004c70


	//   ....[37]....
        /*043c*/ 	.word	0x00004cb0


	//   ....[38]....
        /*0440*/ 	.word	0x00004ce0


	//   ....[39]....
        /*0444*/ 	.word	0x00004d20


	//   ....[40]....
        /*0448*/ 	.word	0x00004d40


	//   ....[41]....
        /*044c*/ 	.word	0x00004d60


	//   ....[42]....
        /*0450*/ 	.word	0x00004e40


	//   ....[43]....
        /*0454*/ 	.word	0x00004fd0


	//   ....[44]....
        /*0458*/ 	.word	0x00004fe0


	//   ....[45]....
        /*045c*/ 	.word	0x00005000


	//   ....[46]....
        /*0460*/ 	.word	0x00005040


	//   ....[47]....
        /*0464*/ 	.word	0x00005070


	//   ....[48]....
        /*0468*/ 	.word	0x000050b0


	//   ....[49]....
        /*046c*/ 	.word	0x000050d0


	//   ....[50]....
        /*0470*/ 	.word	0x000050f0


	//   ....[51]....
        /*0474*/ 	.word	0x000051f0


	//   ....[52]....
        /*0478*/ 	.word	0x000053a0


	//   ....[53]....
        /*047c*/ 	.word	0x000053b0


	//   ....[54]....
        /*0480*/ 	.word	0x000053d0


	//   ....[55]....
        /*0484*/ 	.word	0x00005410


	//   ....[56]....
        /*0488*/ 	.word	0x00005440


	//   ....[57]....
        /*048c*/ 	.word	0x00005480


	//   ....[58]....
        /*0490*/ 	.word	0x000054a0


	//   ....[59]....
        /*0494*/ 	.word	0x000054c0


	//   ....[60]....
        /*0498*/ 	.word	0x000055b0


	//   ....[61]....
        /*049c*/ 	.word	0x00005740


	//   ....[62]....
        /*04a0*/ 	.word	0x00005750


	//   ....[63]....
        /*04a4*/ 	.word	0x00005770


	//   ....[64]....
        /*04a8*/ 	.word	0x000057b0


	//   ....[65]....
        /*04ac*/ 	.word	0x000057e0


	//   ....[66]....
        /*04b0*/ 	.word	0x00005820


	//   ....[67]....
        /*04b4*/ 	.word	0x00005840


	//   ....[68]....
        /*04b8*/ 	.word	0x00005860


	//   ....[69]....
        /*04bc*/ 	.word	0x00005960


	//   ....[70]....
        /*04c0*/ 	.word	0x00005b10


	//   ....[71]....
        /*04c4*/ 	.word	0x00005b20


	//   ....[72]....
        /*04c8*/ 	.word	0x00005b50


	//   ....[73]....
        /*04cc*/ 	.word	0x00005b80


	//   ....[74]....
        /*04d0*/ 	.word	0x00005bd0


	//   ....[75]....
        /*04d4*/ 	.word	0x00005be0


	//   ....[76]....
        /*04d8*/ 	.word	0x00005c20


	//   ....[77]....
        /*04dc*/ 	.word	0x00005c50


	//   ....[78]....
        /*04e0*/ 	.word	0x00005d10


	//   ....[79]....
        /*04e4*/ 	.word	0x00005ee0


	//   ....[80]....
        /*04e8*/ 	.word	0x00005ef0


	//   ....[81]....
        /*04ec*/ 	.word	0x00005f40


	//   ....[82]....
        /*04f0*/ 	.word	0x00005f70


	//   ....[83]....
        /*04f4*/ 	.word	0x00005fa0


	//   ....[84]....
        /*04f8*/ 	.word	0x00005fd0


	//   ....[85]....
        /*04fc*/ 	.word	0x00006000


	//   ....[86]....
        /*0500*/ 	.word	0x00006030


	//   ....[87]....
        /*0504*/ 	.word	0x000060e0


	//   ....[88]....
        /*0508*/ 	.word	0x000062a0


	//   ....[89]....
        /*050c*/ 	.word	0x000062b0


	//   ....[90]....
        /*0510*/ 	.word	0x00006300


	//   ....[91]....
        /*0514*/ 	.word	0x00006330


	//   ....[92]....
        /*0518*/ 	.word	0x00006360


	//   ....[93]....
        /*051c*/ 	.word	0x00006390


	//   ....[94]....
        /*0520*/ 	.word	0x000063c0


	//   ....[95]....
        /*0524*/ 	.word	0x000063f0


	//   ....[96]....
        /*0528*/ 	.word	0x000064c0


	//   ....[97]....
        /*052c*/ 	.word	0x00006670


	//   ....[98]....
        /*0530*/ 	.word	0x00006680


	//   ....[99]....
        /*0534*/ 	.word	0x000066d0


	//   ....[100]....
        /*0538*/ 	.word	0x00006700


	//   ....[101]....
        /*053c*/ 	.word	0x00006730


	//   ....[102]....
        /*0540*/ 	.word	0x00006760


	//   ....[103]....
        /*0544*/ 	.word	0x00006790


	//   ....[104]....
        /*0548*/ 	.word	0x000067c0


	//   ....[105]....
        /*054c*/ 	.word	0x00006890


	//   ....[106]....
        /*0550*/ 	.word	0x00006a60


	//   ....[107]....
        /*0554*/ 	.word	0x00006a70


	//   ....[108]....
        /*0558*/ 	.word	0x00006ac0


	//   ....[109]....
        /*055c*/ 	.word	0x00006af0


	//   ....[110]....
        /*0560*/ 	.word	0x00006b20


	//   ....[111]....
        /*0564*/ 	.word	0x00006b50


	//   ....[112]....
        /*0568*/ 	.word	0x00006b80


	//   ....[113]....
        /*056c*/ 	.word	0x00006bb0


	//   ....[114]....
        /*0570*/ 	.word	0x00006c60


	//   ....[115]....
        /*0574*/ 	.word	0x00006e20


	//   ....[116]....
        /*0578*/ 	.word	0x00006e30


	//   ....[117]....
        /*057c*/ 	.word	0x00006e80


	//   ....[118]....
        /*0580*/ 	.word	0x00006eb0


	//   ....[119]....
        /*0584*/ 	.word	0x00006ee0


	//   ....[120]....
        /*0588*/ 	.word	0x00006f10


	//   ....[121]....
        /*058c*/ 	.word	0x00006f40


	//   ....[122]....
        /*0590*/ 	.word	0x00006f70


	//   ....[123]....
        /*0594*/ 	.word	0x00007040


	//   ....[124]....
        /*0598*/ 	.word	0x00007220


	//   ....[125]....
        /*059c*/ 	.word	0x00007230


	//   ....[126]....
        /*05a0*/ 	.word	0x00007280


	//   ....[127]....
        /*05a4*/ 	.word	0x000072b0


	//   ....[128]....
        /*05a8*/ 	.word	0x000072e0


	//   ....[129]....
        /*05ac*/ 	.word	0x00007310


	//   ....[130]....
        /*05b0*/ 	.word	0x00007340


	//   ....[131]....
        /*05b4*/ 	.word	0x00007370


	//   ....[132]....
        /*05b8*/ 	.word	0x00007420


	//   ....[133]....
        /*05bc*/ 	.word	0x00007610


	//   ....[134]....
        /*05c0*/ 	.word	0x00007620


	//   ....[135]....
        /*05c4*/ 	.word	0x00007670


	//   ....[136]....
        /*05c8*/ 	.word	0x000076a0


	//   ....[137]....
        /*05cc*/ 	.word	0x000076d0


	//   ....[138]....
        /*05d0*/ 	.word	0x00007700


	//   ....[139]....
        /*05d4*/ 	.word	0x00007730


	//   ....[140]....
        /*05d8*/ 	.word	0x00007760


	//   ....[141]....
        /*05dc*/ 	.word	0x000078a0


	//   ....[142]....
        /*05e0*/ 	.word	0x00007c40


	//   ....[143]....
        /*05e4*/ 	.word	0x00008080


	//   ....[144]....
        /*05e8*/ 	.word	0x00008280


	//   ....[145]....
        /*05ec*/ 	.word	0x00008490


	//   ....[146]....
        /*05f0*/ 	.word	0x000086a0


	//   ....[147]....
        /*05f4*/ 	.word	0x000088b0


	//   ....[148]....
        /*05f8*/ 	.word	0x00008ac0


	//   ....[149]....
        /*05fc*/ 	.word	0x00008cd0


	//   ....[150]....
        /*0600*/ 	.word	0x00008ee0


	//   ....[151]....
        /*0604*/ 	.word	0x000090f0


	//   ....[152]....
        /*0608*/ 	.word	0x00009300


	//   ....[153]....
        /*060c*/ 	.word	0x00009510


	//   ....[154]....
        /*0610*/ 	.word	0x00009720


	//   ....[155]....
        /*0614*/ 	.word	0x00009930


	//   ....[156]....
        /*0618*/ 	.word	0x00009b20


	//   ....[157]....
        /*061c*/ 	.word	0x00009d20


	//   ....[158]....
        /*0620*/ 	.word	0x0000a000


	//   ....[159]....
        /*0624*/ 	.word	0x0000a240


	//   ....[160]....
        /*0628*/ 	.word	0x0000a490


	//   ....[161]....
        /*062c*/ 	.word	0x0000a6e0


	//   ....[162]....
        /*0630*/ 	.word	0x0000a930


	//   ....[163]....
        /*0634*/ 	.word	0x0000ab80


	//   ....[164]....
        /*0638*/ 	.word	0x0000add0


	//   ....[165]....
        /*063c*/ 	.word	0x0000b020


	//   ....[166]....
        /*0640*/ 	.word	0x0000b270


	//   ....[167]....
        /*0644*/ 	.word	0x0000b4c0


	//   ....[168]....
        /*0648*/ 	.word	0x0000b710


	//   ....[169]....
        /*064c*/ 	.word	0x0000b960


	//   ....[170]....
        /*0650*/ 	.word	0x0000bbb0


	//   ....[171]....
        /*0654*/ 	.word	0x0000bde0


	//   ....[172]....
        /*0658*/ 	.word	0x0000c010


	//   ....[173]....
        /*065c*/ 	.word	0x0000c080


	//   ....[174]....
        /*0660*/ 	.word	0x0000c0f0


	//   ....[175]....
        /*0664*/ 	.word	0x0000c160


	//   ....[176]....
        /*0668*/ 	.word	0x0000c1d0


	//   ....[177]....
        /*066c*/ 	.word	0x0000c240


	//----- nvinfo : EIATTR_VRC_CTA_INIT_COUNT
	.align		4
.L_431:
        /*0670*/ 	.byte	0x02, 0x4a
	.zero		1
	.zero		1


	//----- nvinfo : EIATTR_EXIT_INSTR_OFFSETS
	.align		4
        /*0674*/ 	.byte	0x04, 0x1c
        /*0676*/ 	.short	(.L_433 - .L_432)


	//   ....[0]....
.L_432:
        /*0678*/ 	.word	0x000033f0


	//   ....[1]....
        /*067c*/ 	.word	0x00003830


	//   ....[2]....
        /*0680*/ 	.word	0x00003860


	//   ....[3]....
        /*0684*/ 	.word	0x00009d30


	//   ....[4]....
        /*0688*/ 	.word	0x0000c020


	//----- nvinfo : EIATTR_MAX_THREADS
	.align		4
.L_433:
        /*068c*/ 	.byte	0x04, 0x05
        /*068e*/ 	.short	(.L_435 - .L_434)
.L_434:
        /*0690*/ 	.word	0x00000180
        /*0694*/ 	.word	0x00000001
        /*0698*/ 	.word	0x00000001


	//----- nvinfo : EIATTR_CRS_STACK_SIZE
	.align		4
.L_435:
        /*069c*/ 	.byte	0x04, 0x1e
        /*069e*/ 	.short	(.L_437 - .L_436)
.L_436:
        /*06a0*/ 	.word	0x00000000


	//----- nvinfo : EIATTR_CBANK_PARAM_SIZE
	.align		4
.L_437:
        /*06a4*/ 	.byte	0x03, 0x19
        /*06a6*/ 	.short	0x004d


	//----- nvinfo : EIATTR_PARAM_CBANK
	.align		4
        /*06a8*/ 	.byte	0x04, 0x0a
        /*06aa*/ 	.short	(.L_439 - .L_438)
	.align		4
.L_438:
        /*06ac*/ 	.word	index@(.nv.constant0._ZN3cub18CUB_300001_SM_10006detail10radix_sort29DeviceRadixSortOnesweepKernelINS1_5radix10policy_hubI6edge_tNS0_8NullTypeEjE10Policy1000ELNS0_9SortOrderE0ES6_S7_jii17edge_decomposer_tEEvPT5_SD_PT3_PKSE_PT1_PKSI_PT2_PKSM_T4_iiT6_)
        /*06b0*/ 	.short	0x0380
        /*06b2*/ 	.short	0x004d


	//----- nvinfo : EIATTR_SW_WAR
	.align		4
.L_439:
        /*06b4*/ 	.byte	0x04, 0x36
        /*06b6*/ 	.short	(.L_441 - .L_440)
.L_440:
        /*06b8*/ 	.word	0x00000008
.L_441:


//--------------------- .nv.info._ZN3cub18CUB_300001_SM_10006detail10radix_sort33DeviceRadixSortExclusiveSumKernelINS1_5radix10policy_hubI6edge_tNS0_8NullTypeEjE10Policy1000EjEEvPT0_ --------------------------
	.section	.nv.info._ZN3cub18CUB_300001_SM_10006detail10radix_sort33DeviceRadixSortExclusiveSumKernelINS1_5radix10policy_hubI6edge_tNS0_8NullTypeEjE10Policy1000EjEEvPT0_,"",@"SHT_CUDA_INFO"
	.sectionflags	@""
	.align	4


	//----- nvinfo : EIATTR_CUDA_API_VERSION
	.align		4
        /*0000*/ 	.byte	0x04, 0x37
        /*0002*/ 	.short	(.L_443 - .L_442)
.L_442:
        /*0004*/ 	.word	0x00000082


	//----- nvinfo : EIATTR_KPARAM_INFO
	.align		4
.L_443:
        /*0008*/ 	.byte	0x04, 0x17
        /*000a*/ 	.short	(.L_445 - .L_444)
.L_444:
        /*000c*/ 	.word	0x00000000
        /*0010*/ 	.short	0x0000
        /*0012*/ 	.short	0x0000
        /*0014*/ 	.byte	0x00, 0xf5, 0x21, 0x00


	//----- nvinfo : EIATTR_SPARSE_MMA_MASK
	.align		4
.L_445:
        /*0018*/ 	.byte	0x03, 0x50
        /*001a*/ 	.short	0x0000


	//----- nvinfo : EIATTR_MAXREG_COUNT
	.align		4
        /*001c*/ 	.byte	0x03, 0x1b
        /*001e*/ 	.short	0x00ff


	//----- nvinfo : EIATTR_NUM_BARRIERS
	.align		4
        /*0020*/ 	.byte	0x02, 0x4c
        /*0022*/ 	.byte	0x01
	.zero		1


	//----- nvinfo : EIATTR_MERCURY_ISA_VERSION
	.align		4
        /*0024*/ 	.byte	0x03, 0x5f
        /*0026*/ 	.short	0x0101


	//----- nvinfo : EIATTR_COOP_GROUP_MASK_REGIDS
	.align		4
        /*0028*/ 	.byte	0x04, 0x29
        /*002a*/ 	.short	(.L_447 - .L_446)


	//   ....[0]....
.L_446:
        /*002c*/ 	.word	0xffffffff


	//   ....[1]....
        /*0030*/ 	.word	0xffffffff


	//   ....[2]....
        /*0034*/ 	.word	0xffffffff


	//   ....[3]....
        /*0038*/ 	.word	0xffffffff


	//   ....[4]....
        /*003c*/ 	.word	0xffffffff


	//   ....[5]....
        /*0040*/ 	.word	0x05000012


	//   ....[6]....
        /*0044*/ 	.word	0x05000012


	//   ....[7]....
        /*0048*/ 	.word	0x05000012


	//   ....[8]....
        /*004c*/ 	.word	0x05000012


	//   ....[9]....
        /*0050*/ 	.word	0x05000012


	//----- nvinfo : EIATTR_COOP_GROUP_INSTR_OFFSETS
	.align		4
.L_447:
        /*0054*/ 	.byte	0x04, 0x28
        /*0056*/ 	.short	(.L_449 - .L_448)


	//   ....[0]....
.L_448:
        /*0058*/ 	.word	0x00000210


	//   ....[1]....
        /*005c*/ 	.word	0x00000230


	//   ....[2]....
        /*0060*/ 	.word	0x00000250


	//   ....[3]....
        /*0064*/ 	.word	0x00000270


	//   ....[4]....
        /*0068*/ 	.word	0x00000290


	//   ....[5]....
        /*006c*/ 	.word	0x00000460


	//   ....[6]....
        /*0070*/ 	.word	0x000004d0


	//   ....[7]....
        /*0074*/ 	.word	0x00000540


	//   ....[8]....
        /*0078*/ 	.word	0x000005b0


	//   ....[9]....
        /*007c*/ 	.word	0x00000620


	//----- nvinfo : EIATTR_VRC_CTA_INIT_COUNT
	.align		4
.L_449:
        /*0080*/ 	.byte	0x02, 0x4a
	.zero		1
	.zero		1


	//----- nvinfo : EIATTR_EXIT_INSTR_OFFSETS
	.align		4
        /*0084*/ 	.byte	0x04, 0x1c
        /*0086*/ 	.short	(.L_451 - .L_450)


	//   ....[0]....
.L_450:
        /*0088*/ 	.word	0x000003d0


	//   ....[1]....
        /*008c*/ 	.word	0x00000400


	//----- nvinfo : EIATTR_CRS_STACK_SIZE
	.align		4
.L_451:
        /*0090*/ 	.byte	0x04, 0x1e
        /*0092*/ 	.short	(.L_453 - .L_452)
.L_452:
        /*0094*/ 	.word	0x00000000


	//----- nvinfo : EIATTR_CBANK_PARAM_SIZE
	.align		4
.L_453:
        /*0098*/ 	.byte	0x03, 0x19
        /*009a*/ 	.short	0x0008


	//----- nvinfo : EIATTR_PARAM_CBANK
	.align		4
        /*009c*/ 	.byte	0x04, 0x0a
        /*009e*/ 	.short	(.L_455 - .L_454)
	.align		4
.L_454:
        /*00a0*/ 	.word	index@(.nv.constant0._ZN3cub18CUB_300001_SM_10006detail10radix_sort33DeviceRadixSortExclusiveSumKernelINS1_5radix10policy_hubI6edge_tNS0_8NullTypeEjE10Policy1000EjEEvPT0_)
        /*00a4*/ 	.short	0x0380
        /*00a6*/ 	.short	0x0008


	//----- nvinfo : EIATTR_SW_WAR
	.align		4
.L_455:
        /*00a8*/ 	.byte	0x04, 0x36
        /*00aa*/ 	.short	(.L_457 - .L_456)
.L_456:
        /*00ac*/ 	.word	0x00000008
.L_457:


//--------------------- .nv.info._ZN3cub18CUB_300001_SM_10006detail10radix_sort30DeviceRadixSortHistogramKernelINS1_5radix10policy_hubI6edge_tNS0_8NullTypeEjE10Policy1000ELNS0_9SortOrderE0ES6_j17edge_decomposer_tEEvPT2_PKT1_SC_iiT3_ --------------------------
	.section	.nv.info._ZN3cub18CUB_300001_SM_10006detail10radix_sort30DeviceRadixSortHistogramKernelINS1_5radix10policy_hubI6edge_tNS0_8NullTypeEjE10Policy1000ELNS0_9SortOrderE0ES6_j17edge_decomposer_tEEvPT2_PKT1_SC_iiT3_,"",@"SHT_CUDA_INFO"
	.sectionflags	@""
	.align	4


	//----- nvinfo : EIATTR_CUDA_API_VERSION
	.align		4
        /*0000*/ 	.byte	0x04, 0x37
        /*0002*/ 	.short	(.L_459 - .L_458)
.L_458:
        /*0004*/ 	.word	0x00000082


	//----- nvinfo : EIATTR_KPARAM_INFO
	.align		4
.L_459:
        /*0008*/ 	.byte	0x04, 0x17
        /*000a*/ 	.short	(.L_461 - .L_460)
.L_460:
        /*000c*/ 	.word	0x00000000
        /*0010*/ 	.short	0x0005
        /*0012*/ 	.short	0x001c
        /*0014*/ 	.byte	0x00, 0xf0, 0x05, 0x00


	//----- nvinfo : EIATTR_KPARAM_INFO
	.align		4
.L_461:
        /*0018*/ 	.byte	0x04, 0x17
        /*001a*/ 	.short	(.L_463 - .L_462)
.L_462:
        /*001c*/ 	.word	0x00000000
        /*0020*/ 	.short	0x0004
        /*0022*/ 	.short	0x0018
        /*0024*/ 	.byte	0x00, 0xf0, 0x11, 0x00


	//----- nvinfo : EIATTR_KPARAM_INFO
	.align		4
.L_463:
        /*0028*/ 	.byte	0x04, 0x17
        /*002a*/ 	.short	(.L_465 - .L_464)
.L_464:
        /*002c*/ 	.word	0x00000000
        /*0030*/ 	.short	0x0003
        /*0032*/ 	.short	0x0014
        /*0034*/ 	.byte	0x00, 0xf0, 0x11, 0x00


	//----- nvinfo : EIATTR_KPARAM_INFO
	.align		4
.L_465:
        /*0038*/ 	.byte	0x04, 0x17
        /*003a*/ 	.short	(.L_467 - .L_466)
.L_466:
        /*003c*/ 	.word	0x00000000
        /*0040*/ 	.short	0x0002
        /*0042*/ 	.short	0x0010
        /*0044*/ 	.byte	0x00, 0xf0, 0x11, 0x00


	//----- nvinfo : EIATTR_KPARAM_INFO
	.align		4
.L_467:
        /*0048*/ 	.byte	0x04, 0x17
        /*004a*/ 	.short	(.L_469 - .L_468)
.L_468:
        /*004c*/ 	.word	0x00000000
        /*0050*/ 	.short	0x0001
        /*0052*/ 	.short	0x0008
        /*0054*/ 	.byte	0x00, 0xf5, 0x21, 0x00


	//----- nvinfo : EIATTR_KPARAM_INFO
	.align		4
.L_469:
        /*0058*/ 	.byte	0x04, 0x17
        /*005a*/ 	.short	(.L_471 - .L_470)
.L_470:
        /*005c*/ 	.word	0x00000000
        /*0060*/ 	.short	0x0000
        /*0062*/ 	.short	0x0000
        /*0064*/ 	.byte	0x00, 0xf5, 0x21, 0x00


	//----- nvinfo : EIATTR_SPARSE_MMA_MASK
	.align		4
.L_471:
        /*0068*/ 	.byte	0x03, 0x50
        /*006a*/ 	.short	0x0000


	//----- nvinfo : EIATTR_MAXREG_COUNT
	.align		4
        /*006c*/ 	.byte	0x03, 0x1b
        /*006e*/ 	.short	0x00ff


	//----- nvinfo : EIATTR_NUM_BARRIERS
	.align		4
        /*0070*/ 	.byte	0x02, 0x4c
        /*0072*/ 	.byte	0x01
	.zero		1


	//----- nvinfo : EIATTR_MERCURY_ISA_VERSION
	.align		4
        /*0074*/ 	.byte	0x03, 0x5f
        /*0076*/ 	.short	0x0101


	//----- nvinfo : EIATTR_VRC_CTA_INIT_COUNT
	.align		4
        /*0078*/ 	.byte	0x02, 0x4a
	.zero		1
	.zero		1


	//----- nvinfo : EIATTR_EXIT_INSTR_OFFSETS
	.align		4
        /*007c*/ 	.byte	0x04, 0x1c
        /*007e*/ 	.short	(.L_473 - .L_472)


	//   ....[0]....
.L_472:
        /*0080*/ 	.word	0x00000030


	//   ....[1]....
        /*0084*/ 	.word	0x00003de0


	//----- nvinfo : EIATTR_MAX_THREADS
	.align		4
.L_473:
        /*0088*/ 	.byte	0x04, 0x05
        /*008a*/ 	.short	(.L_475 - .L_474)
.L_474:
        /*008c*/ 	.word	0x00000080
        /*0090*/ 	.word	0x00000001
        /*0094*/ 	.word	0x00000001


	//----- nvinfo : EIATTR_CRS_STACK_SIZE
	.align		4
.L_475:
        /*0098*/ 	.byte	0x04, 0x1e
        /*009a*/ 	.short	(.L_477 - .L_476)
.L_476:
        /*009c*/ 	.word	0x00000000


	//----- nvinfo : EIATTR_CBANK_PARAM_SIZE
	.align		4
.L_477:
        /*00a0*/ 	.byte	0x03, 0x19
        /*00a2*/ 	.short	0x001d


	//----- nvinfo : EIATTR_PARAM_CBANK
	.align		4
        /*00a4*/ 	.byte	0x04, 0x0a
        /*00a6*/ 	.short	(.L_479 - .L_478)
	.align		4
.L_478:
        /*00a8*/ 	.word	index@(.nv.constant0._ZN3cub18CUB_300001_SM_10006detail10radix_sort30DeviceRadixSortHistogramKernelINS1_5radix10policy_hubI6edge_tNS0_8NullTypeEjE10Policy1000ELNS0_9SortOrderE0ES6_j17edge_decomposer_tEEvPT2_PKT1_SC_iiT3_)
        /*00ac*/ 	.short	0x0380
        /*00ae*/ 	.short	0x001d


	//----- nvinfo : EIATTR_SW_WAR
	.align		4
.L_479:
        /*00b0*/ 	.byte	0x04, 0x36
        /*00b2*/ 	.short	(.L_481 - .L_480)
.L_480:
        /*00b4*/ 	.word	0x00000008
.L_481:


//--------------------- .nv.info._ZN3cub18CUB_300001_SM_10006detail10radix_sort31DeviceRadixSortSingleTileKernelINS1_5radix10policy_hubI6edge_tNS0_8NullTypeEjE10Policy1000ELNS0_9SortOrderE0ES6_S7_j17edge_decomposer_tEEvPKT1_PSC_PKT2_PSG_T3_iiT4_ --------------------------
	.section	.nv.info._ZN3cub18CUB_300001_SM_10006detail10radix_sort31DeviceRadixSortSingleTileKernelINS1_5radix10policy_hubI6edge_tNS0_8NullTypeEjE10Policy1000ELNS0_9SortOrderE0ES6_S7_j17edge_decomposer_tEEvPKT1_PSC_PKT2_PSG_T3_iiT4_,"",@"SHT_CUDA_INFO"
	.sectionflags	@""
	.align	4


	//----- nvinfo : EIATTR_CUDA_API_VERSION
	.align		4
        /*0000*/ 	.byte	0x04, 0x37
        /*0002*/ 	.short	(.L_483 - .L_482)
.L_482:
        /*0004*/ 	.word	0x00000082


	//----- nvinfo : EIATTR_KPARAM_INFO
	.align		4
.L_483:
        /*0008*/ 	.byte	0x04, 0x17
        /*000a*/ 	.short	(.L_485 - .L_484)
.L_484:
        /*000c*/ 	.word	0x00000000
        /*0010*/ 	.short	0x0007
        /*0012*/ 	.short	0x002c
        /*0014*/ 	.byte	0x00, 0xf0, 0x05, 0x00


	//----- nvinfo : EIATTR_KPARAM_INFO
	.align		4
.L_485:
        /*0018*/ 	.byte	0x04, 0x17
        /*001a*/ 	.short	(.L_487 - .L_486)
.L_486:
        /*001c*/ 	.word	0x00000000
        /*0020*/ 	.short	0x0006
        /*0022*/ 	.short	0x0028
        /*0024*/ 	.byte	0x00, 0xf0, 0x11, 0x00


	//----- nvinfo : EIATTR_KPARAM_INFO
	.align		4
.L_487:
        /*0028*/ 	.byte	0x04, 0x17
        /*002a*/ 	.short	(.L_489 - .L_488)
.L_488:
        /*002c*/ 	.word	0x00000000
        /*0030*/ 	.short	0x0005
        /*0032*/ 	.short	0x0024
        /*0034*/ 	.byte	0x00, 0xf0, 0x11, 0x00


	//----- nvinfo : EIATTR_KPARAM_INFO
	.align		4
.L_489:
        /*0038*/ 	.byte	0x04, 0x17
        /*003a*/ 	.short	(.L_491 - .L_490)
.L_490:
        /*003c*/ 	.word	0x00000000
        /*0040*/ 	.short	0x0004
        /*0042*/ 	.short	0x0020
        /*0044*/ 	.byte	0x00, 0xf0, 0x11, 0x00


	//----- nvinfo : EIATTR_KPARAM_INFO
	.align		4
.L_491:
        /*0048*/ 	.byte	0x04, 0x17
        /*004a*/ 	.short	(.L_493 - .L_492)
.L_492:
        /*004c*/ 	.word	0x00000000
        /*0050*/ 	.short	0x0003
        /*0052*/ 	.short	0x0018
        /*0054*/ 	.byte	0x00, 0xf5, 0x21, 0x00


	//----- nvinfo : EIATTR_KPARAM_INFO
	.align		4
.L_493:
        /*0058*/ 	.byte	0x04, 0x17
        /*005a*/ 	.short	(.L_495 - .L_494)
.L_494:
        /*005c*/ 	.word	0x00000000
        /*0060*/ 	.short	0x0002
        /*0062*/ 	.short	0x0010
        /*0064*/ 	.byte	0x00, 0xf5, 0x21, 0x00


	//----- nvinfo : EIATTR_KPARAM_INFO
	.align		4
.L_495:
        /*0068*/ 	.byte	0x04, 0x17
        /*006a*/ 	.short	(.L_497 - .L_496)
.L_496:
        /*006c*/ 	.word	0x00000000
        /*0070*/ 	.short	0x0001
        /*0072*/ 	.short	0x0008
        /*0074*/ 	.byte	0x00, 0xf5, 0x21, 0x00


	//----- nvinfo : EIATTR_KPARAM_INFO
	.align		4
.L_497:
        /*0078*/ 	.byte	0x04, 0x17
        /*007a*/ 	.short	(.L_499 - .L_498)
.L_498:
        /*007c*/ 	.word	0x00000000
        /*0080*/ 	.short	0x0000
        /*0082*/ 	.short	0x0000
        /*0084*/ 	.byte	0x00, 0xf5, 0x21, 0x00


	//----- nvinfo : EIATTR_SPARSE_MMA_MASK
	.align		4
.L_499:
        /*0088*/ 	.byte	0x03, 0x50
        /*008a*/ 	.short	0x0000


	//----- nvinfo : EIATTR_MAXREG_COUNT
	.align		4
        /*008c*/ 	.byte	0x03, 0x1b
        /*008e*/ 	.short	0x00ff


	//----- nvinfo : EIATTR_NUM_BARRIERS
	.align		4
        /*0090*/ 	.byte	0x02, 0x4c
        /*0092*/ 	.byte	0x01
	.zero		1


	//----- nvinfo : EIATTR_MERCURY_ISA_VERSION
	.align		4
        /*0094*/ 	.byte	0x03, 0x5f
        /*0096*/ 	.short	0x0101


	//----- nvinfo : EIATTR_COOP_GROUP_MASK_REGIDS
	.align		4
        /*0098*/ 	.byte	0x04, 0x29
        /*009a*/ 	.short	(.L_501 - .L_500)


	//   ....[0]....
.L_500:
        /*009c*/ 	.word	0xffffffff


	//   ....[1]....
        /*00a0*/ 	.word	0xffffffff


	//   ....[2]....
        /*00a4*/ 	.word	0xffffffff


	//   ....[3]....
        /*00a8*/ 	.word	0xffffffff


	//   ....[4]....
        /*00ac*/ 	.word	0xffffffff


	//----- nvinfo : EIATTR_COOP_GROUP_INSTR_OFFSETS
	.align		4
.L_501:
        /*00b0*/ 	.byte	0x04, 0x28
        /*00b2*/ 	.short	(.L_503 - .L_502)


	//   ....[0]....
.L_502:
        /*00b4*/ 	.word	0x00001c40


	//   ....[1]....
        /*00b8*/ 	.word	0x00001c60


	//   ....[2]....
        /*00bc*/ 	.word	0x00001c80


	//   ....[3]....
        /*00c0*/ 	.word	0x00001ca0


	//   ....[4]....
        /*00c4*/ 	.word	0x00001cc0


	//----- nvinfo : EIATTR_VRC_CTA_INIT_COUNT
	.align		4
.L_503:
        /*00c8*/ 	.byte	0x02, 0x4a
	.zero		1
	.zero		1


	//----- nvinfo : EIATTR_EXIT_INSTR_OFFSETS
	.align		4
        /*00cc*/ 	.byte	0x04, 0x1c
        /*00ce*/ 	.short	(.L_505 - .L_504)


	//   ....[0]....
.L_504:
        /*00d0*/ 	.word	0x00002a70


	//   ....[1]....
        /*00d4*/ 	.word	0x00002ab0


	//----- nvinfo : EIATTR_MAX_THREADS
	.align		4
.L_505:
        /*00d8*/ 	.byte	0x04, 0x05
        /*00da*/ 	.short	(.L_507 - .L_506)
.L_506:
        /*00dc*/ 	.word	0x00000100
        /*00e0*/ 	.word	0x00000001
        /*00e4*/ 	.word	0x00000001


	//----- nvinfo : EIATTR_CBANK_PARAM_SIZE
	.align		4
.L_507:
        /*00e8*/ 	.byte	0x03, 0x19
        /*00ea*/ 	.short	0x002d


	//----- nvinfo : EIATTR_PARAM_CBANK
	.align		4
        /*00ec*/ 	.byte	0x04, 0x0a
        /*00ee*/ 	.short	(.L_509 - .L_508)
	.align		4
.L_508:
        /*00f0*/ 	.word	index@(.nv.constant0._ZN3cub18CUB_300001_SM_10006detail10radix_sort31DeviceRadixSortSingleTileKernelINS1_5radix10policy_hubI6edge_tNS0_8NullTypeEjE10Policy1000ELNS0_9SortOrderE0ES6_S7_j17edge_decomposer_tEEvPKT1_PSC_PKT2_PSG_T3_iiT4_)
        /*00f4*/ 	.short	0x0380
        /*00f6*/ 	.short	0x002d


	//----- nvinfo : EIATTR_SW_WAR
	.align		4
.L_509:
        /*00f8*/ 	.byte	0x04, 0x36
        /*00fa*/ 	.short	(.L_511 - .L_510)
.L_510:
        /*00fc*/ 	.word	0x00000008
.L_511:


//--------------------- .nv.info._ZN3cub18CUB_300001_SM_10006detail11EmptyKernelIvEEvv --------------------------
	.section	.nv.info._ZN3cub18CUB_300001_SM_10006detail11EmptyKernelIvEEvv,"",@"SHT_CUDA_INFO"
	.sectionflags	@""
	.align	4


	//----- nvinfo : EIATTR_CUDA_API_VERSION
	.align		4
        /*0000*/ 	.byte	0x04, 0x37
        /*0002*/ 	.short	(.L_513 - .L_512)
.L_512:
        /*0004*/ 	.word	0x00000082


	//----- nvinfo : EIATTR_SPARSE_MMA_MASK
	.align		4
.L_513:
        /*0008*/ 	.byte	0x03, 0x50
        /*000a*/ 	.short	0x0000


	//----- nvinfo : EIATTR_MAXREG_COUNT
	.align		4
        /*000c*/ 	.byte	0x03, 0x1b
        /*000e*/ 	.short	0x00ff


	//----- nvinfo : EIATTR_MERCURY_ISA_VERSION
	.align		4
        /*0010*/ 	.byte	0x03, 0x5f
        /*0012*/ 	.short	0x0101


	//----- nvinfo : EIATTR_VRC_CTA_INIT_COUNT
	.align		4
        /*0014*/ 	.byte	0x02, 0x4a
	.zero		1
	.zero		1


	//----- nvinfo : EIATTR_EXIT_INSTR_OFFSETS
	.align		4
        /*0018*/ 	.byte	0x04, 0x1c
        /*001a*/ 	.short	(.L_515 - .L_514)


	//   ....[0]....
.L_514:
        /*001c*/ 	.word	0x00000010


	//----- nvinfo : EIATTR_SW_WAR
	.align		4
.L_515:
        /*0020*/ 	.byte	0x04, 0x36
        /*0022*/ 	.short	(.L_517 - .L_516)
.L_516:
        /*0024*/ 	.word	0x00000008
.L_517:


//--------------------- .nv.info._Z13tc_GPU_kernelPKjS0_PKmmjPmj --------------------------
	.section	.nv.info._Z13tc_GPU_kernelPKjS0_PKmmjPmj,"",@"SHT_CUDA_INFO"
	.sectionflags	@""
	.align	4


	//----- nvinfo : EIATTR_CUDA_API_VERSION
	.align		4
        /*0000*/ 	.byte	0x04, 0x37
        /*0002*/ 	.short	(.L_519 - .L_518)
.L_518:
        /*0004*/ 	.word	0x00000082


	//----- nvinfo : EIATTR_KPARAM_INFO
	.align		4
.L_519:
        /*0008*/ 	.byte	0x04, 0x17
        /*000a*/ 	.short	(.L_521 - .L_520)
.L_520:
        /*000c*/ 	.word	0x00000000
        /*0010*/ 	.short	0x0006
        /*0012*/ 	.short	0x0030
        /*0014*/ 	.byte	0x00, 0xf0, 0x11, 0x00


	//----- nvinfo : EIATTR_KPARAM_INFO
	.align		4
.L_521:
        /*0018*/ 	.byte	0x04, 0x17
        /*001a*/ 	.short	(.L_523 - .L_522)
.L_522:
        /*001c*/ 	.word	0x00000000
        /*0020*/ 	.short	0x0005
        /*0022*/ 	.short	0x0028
        /*0024*/ 	.byte	0x00, 0xf5, 0x21, 0x00


	//----- nvinfo : EIATTR_KPARAM_INFO
	.align		4
.L_523:
        /*0028*/ 	.byte	0x04, 0x17
        /*002a*/ 	.short	(.L_525 - .L_524)
.L_524:
        /*002c*/ 	.word	0x00000000
        /*0030*/ 	.short	0x0004
        /*0032*/ 	.short	0x0020
        /*0034*/ 	.byte	0x00, 0xf0, 0x11, 0x00


	//----- nvinfo : EIATTR_KPARAM_INFO
	.align		4
.L_525:
        /*0038*/ 	.byte	0x04, 0x17
        /*003a*/ 	.short	(.L_527 - .L_526)
.L_526:
        /*003c*/ 	.word	0x00000000
        /*0040*/ 	.short	0x0003
        /*0042*/ 	.short	0x0018
        /*0044*/ 	.byte	0x00, 0xf0, 0x21, 0x00


	//----- nvinfo : EIATTR_KPARAM_INFO
	.align		4
.L_527:
        /*0048*/ 	.byte	0x04, 0x17
        /*004a*/ 	.short	(.L_529 - .L_528)
.L_528:
        /*004c*/ 	.word	0x00000000
        /*0050*/ 	.short	0x0002
        /*0052*/ 	.short	0x0010
        /*0054*/ 	.byte	0x00, 0xf5, 0x21, 0x00


	//----- nvinfo : EIATTR_KPARAM_INFO
	.align		4
.L_529:
        /*0058*/ 	.byte	0x04, 0x17
        /*005a*/ 	.short	(.L_531 - .L_530)
.L_530:
        /*005c*/ 	.word	0x00000000
        /*0060*/ 	.short	0x0001
        /*0062*/ 	.short	0x0008
        /*0064*/ 	.byte	0x00, 0xf5, 0x21, 0x00


	//----- nvinfo : EIATTR_KPARAM_INFO
	.align		4
.L_531:
        /*0068*/ 	.byte	0x04, 0x17
        /*006a*/ 	.short	(.L_533 - .L_532)
.L_532:
        /*006c*/ 	.word	0x00000000
        /*0070*/ 	.short	0x0000
        /*0072*/ 	.short	0x0000
        /*0074*/ 	.byte	0x00, 0xf5, 0x21, 0x00


	//----- nvinfo : EIATTR_SPARSE_MMA_MASK
	.align		4
.L_533:
        /*0078*/ 	.byte	0x03, 0x50
        /*007a*/ 	.short	0x0000


	//----- nvinfo : EIATTR_MAXREG_COUNT
	.align		4
        /*007c*/ 	.byte	0x03, 0x1b
        /*007e*/ 	.short	0x00ff


	//----- nvinfo : EIATTR_MERCURY_ISA_VERSION
	.align		4
        /*0080*/ 	.byte	0x03, 0x5f
        /*0082*/ 	.short	0x0101


	//----- nvinfo : EIATTR_COOP_GROUP_MASK_REGIDS
	.align		4
        /*0084*/ 	.byte	0x04, 0x29
        /*0086*/ 	.short	(.L_535 - .L_534)


	//   ....[0]....
.L_534:
        /*0088*/ 	.word	0xffffffff


	//   ....[1]....
        /*008c*/ 	.word	0xffffffff


	//   ....[2]....
        /*0090*/ 	.word	0xffffffff


	//   ....[3]....
        /*0094*/ 	.word	0xffffffff


	//   ....[4]....
        /*0098*/ 	.word	0xffffffff


	//----- nvinfo : EIATTR_COOP_GROUP_INSTR_OFFSETS
	.align		4
.L_535:
        /*009c*/ 	.byte	0x04, 0x28
        /*009e*/ 	.short	(.L_537 - .L_536)


	//   ....[0]....
.L_536:
        /*00a0*/ 	.word	0x000014e0


	//   ....[1]....
        /*00a4*/ 	.word	0x00001540


	//   ....[2]....
        /*00a8*/ 	.word	0x00001590


	//   ....[3]....
        /*00ac*/ 	.word	0x000015b0


	//   ....[4]....
        /*00b0*/ 	.word	0x000015d0


	//----- nvinfo : EIATTR_VRC_CTA_INIT_COUNT
	.align		4
.L_537:
        /*00b4*/ 	.byte	0x02, 0x4a
	.zero		1
	.zero		1


	//----- nvinfo : EIATTR_EXIT_INSTR_OFFSETS
	.align		4
        /*00b8*/ 	.byte	0x04, 0x1c
        /*00ba*/ 	.short	(.L_539 - .L_538)


	//   ....[0]....
.L_538:
        /*00bc*/ 	.word	0x000015e0


	//   ....[1]....
        /*00c0*/ 	.word	0x00001630


	//----- nvinfo : EIATTR_CRS_STACK_SIZE
	.align		4
.L_539:
        /*00c4*/ 	.byte	0x04, 0x1e
        /*00c6*/ 	.short	(.L_541 - .L_540)
.L_540:
        /*00c8*/ 	.word	0x00000000


	//----- nvinfo : EIATTR_CBANK_PARAM_SIZE
	.align		4
.L_541:
        /*00cc*/ 	.byte	0x03, 0x19
        /*00ce*/ 	.short	0x0034


	//----- nvinfo : EIATTR_PARAM_CBANK
	.align		4
        /*00d0*/ 	.byte	0x04, 0x0a
        /*00d2*/ 	.short	(.L_543 - .L_542)
	.align		4
.L_542:
        /*00d4*/ 	.word	index@(.nv.constant0._Z13tc_GPU_kernelPKjS0_PKmmjPmj)
        /*00d8*/ 	.short	0x0380
        /*00da*/ 	.short	0x0034


	//----- nvinfo : EIATTR_SW_WAR
	.align		4
.L_543:
        /*00dc*/ 	.byte	0x04, 0x36
        /*00de*/ 	.short	(.L_545 - .L_544)
.L_544:
        /*00e0*/ 	.word	0x00000008
.L_545:


//--------------------- .nv.callgraph             --------------------------
	.section	.nv.callgraph,"",@"SHT_CUDA_CALLGRAPH"
	.align	4
	.sectionentsize	8
	.align		4
        /*0000*/ 	.word	0x00000000
	.align		4
        /*0004*/ 	.word	0xffffffff
	.align		4
        /*0008*/ 	.word	0x00000000
	.align		4
        /*000c*/ 	.word	0xfffffffe
	.align		4
        /*0010*/ 	.word	0x00000000
	.align		4
        /*0014*/ 	.word	0xfffffffd
	.align		4
        /*0018*/ 	.word	0x00000000
	.align		4
        /*001c*/ 	.word	0xfffffffc


//--------------------- .nv.constant3             --------------------------
	.section	.nv.constant3,"a",@progbits
	.align	8
.nv.constant3:
	.type		c_binary_search_cache,@object
	.size		c_binary_search_cache,(.L_0 - c_binary_search_cache)
c_binary_search_cache:
	.zero		32760
.L_0:


//--------------------- .nv.constant4             --------------------------
	.section	.nv.constant4,"a",@progbits
	.align	8
	.align		8
.nv.constant4:
        /*0000*/ 	.dword	_ZN34_INTERNAL_7800cd15_4_k_cu_a9cb9a544cuda3std3__45__cpo5beginE
	.align		8
        /*0008*/ 	.dword	_ZN34_INTERNAL_7800cd15_4_k_cu_a9cb9a544cuda3std3__45__cpo3endE
	.align		8
        /*0010*/ 	.dword	_ZN34_INTERNAL_7800cd15_4_k_cu_a9cb9a544cuda3std3__45__cpo6cbeginE
	.align		8
        /*0018*/ 	.dword	_ZN34_INTERNAL_7800cd15_4_k_cu_a9cb9a544cuda3std3__45__cpo4cendE
	.align		8
        /*0020*/ 	.dword	_ZN34_INTERNAL_7800cd15_4_k_cu_a9cb9a544cuda3std3__45__cpo6rbeginE
	.align		8
        /*0028*/ 	.dword	_ZN34_INTERNAL_7800cd15_4_k_cu_a9cb9a544cuda3std3__45__cpo4rendE
	.align		8
        /*0030*/ 	.dword	_ZN34_INTERNAL_7800cd15_4_k_cu_a9cb9a544cuda3std3__45__cpo7crbeginE
	.align		8
        /*0038*/ 	.dword	_ZN34_INTERNAL_7800cd15_4_k_cu_a9cb9a544cuda3std3__45__cpo5crendE
	.align		8
        /*0040*/ 	.dword	_ZN34_INTERNAL_7800cd15_4_k_cu_a9cb9a544cuda3std3__436_GLOBAL__N__7800cd15_4_k_cu_a9cb9a546ignoreE
	.align		8
        /*0048*/ 	.dword	_ZN34_INTERNAL_7800cd15_4_k_cu_a9cb9a544cuda3std3__419piecewise_constructE
	.align		8
        /*0050*/ 	.dword	_ZN34_INTERNAL_7800cd15_4_k_cu_a9cb9a544cuda3std3__48in_placeE
	.align		8
        /*0058*/ 	.dword	_ZN34_INTERNAL_7800cd15_4_k_cu_a9cb9a544cuda3std3__420unreachable_sentinelE
	.align		8
        /*0060*/ 	.dword	_ZN34_INTERNAL_7800cd15_4_k_cu_a9cb9a544cuda3std3__47nulloptE
	.align		8
        /*0068*/ 	.dword	_ZN34_INTERNAL_7800cd15_4_k_cu_a9cb9a544cuda3std6ranges3__45__cpo4swapE
	.align		8
        /*0070*/ 	.dword	_ZN34_INTERNAL_7800cd15_4_k_cu_a9cb9a544cuda3std6ranges3__45__cpo9iter_moveE
	.align		8
        /*0078*/ 	.dword	_ZN34_INTERNAL_7800cd15_4_k_cu_a9cb9a544cuda3std6ranges3__45__cpo5beginE
	.align		8
        /*0080*/ 	.dword	_ZN34_INTERNAL_7800cd15_4_k_cu_a9cb9a544cuda3std6ranges3__45__cpo3endE
	.align		8
        /*0088*/ 	.dword	_ZN34_INTERNAL_7800cd15_4_k_cu_a9cb9a544cuda3std6ranges3__45__cpo6cbeginE
	.align		8
        /*0090*/ 	.dword	_ZN34_INTERNAL_7800cd15_4_k_cu_a9cb9a544cuda3std6ranges3__45__cpo4cendE
	.align		8
        /*0098*/ 	.dword	_ZN34_INTERNAL_7800cd15_4_k_cu_a9cb9a544cuda3std6ranges3__45__cpo7advanceE
	.align		8
        /*00a0*/ 	.dword	_ZN34_INTERNAL_7800cd15_4_k_cu_a9cb9a544cuda3std6ranges3__45__cpo9iter_swapE
	.align		8
        /*00a8*/ 	.dword	_ZN34_INTERNAL_7800cd15_4_k_cu_a9cb9a544cuda3std6ranges3__45__cpo4nextE
	.align		8
        /*00b0*/ 	.dword	_ZN34_INTERNAL_7800cd15_4_k_cu_a9cb9a544cuda3std6ranges3__45__cpo4prevE
	.align		8
        /*00b8*/ 	.dword	_ZN34_INTERNAL_7800cd15_4_k_cu_a9cb9a544cuda3std6ranges3__45__cpo4dataE
	.align		8
        /*00c0*/ 	.dword	_ZN34_INTERNAL_7800cd15_4_k_cu_a9cb9a544cuda3std6ranges3__45__cpo5cdataE
	.align		8
        /*00c8*/ 	.dword	_ZN34_INTERNAL_7800cd15_4_k_cu_a9cb9a544cuda3std6ranges3__45__cpo4sizeE
	.align		8
        /*00d0*/ 	.dword	_ZN34_INTERNAL_7800cd15_4_k_cu_a9cb9a544cuda3std6ranges3__45__cpo5ssizeE
	.align		8
        /*00d8*/ 	.dword	_ZN34_INTERNAL_7800cd15_4_k_cu_a9cb9a544cuda3std6ranges3__45__cpo8distanceE
	.align		8
        /*00e0*/ 	.dword	_ZN34_INTERNAL_7800cd15_4_k_cu_a9cb9a546thrust24THRUST_300001_SM_1000_NS6system6detail10sequential3seqE
	.align		8
        /*00e8*/ 	.dword	_ZN34_INTERNAL_7800cd15_4_k_cu_a9cb9a546thrust24THRUST_300001_SM_1000_NS12placeholders2_1E
	.align		8
        /*00f0*/ 	.dword	_ZN34_INTERNAL_7800cd15_4_k_cu_a9cb9a546thrust24THRUST_300001_SM_1000_NS12placeholders2_2E
	.align		8
        /*00f8*/ 	.dword	_ZN34_INTERNAL_7800cd15_4_k_cu_a9cb9a546thrust24THRUST_300001_SM_1000_NS12placeholders2_3E
	.align		8
        /*0100*/ 	.dword	_ZN34_INTERNAL_7800cd15_4_k_cu_a9cb9a546thrust24THRUST_300001_SM_1000_NS12placeholders2_4E
	.align		8
        /*0108*/ 	.dword	_ZN34_INTERNAL_7800cd15_4_k_cu_a9cb9a546thrust24THRUST_300001_SM_1000_NS12placeholders2_5E
	.align		8
        /*0110*/ 	.dword	_ZN34_INTERNAL_7800cd15_4_k_cu_a9cb9a546thrust24THRUST_300001_SM_1000_NS12placeholders2_6E
	.align		8
        /*0118*/ 	.dword	_ZN34_INTERNAL_7800cd15_4_k_cu_a9cb9a546thrust24THRUST_300001_SM_1000_NS12placeholders2_7E
	.align		8
        /*0120*/ 	.dword	_ZN34_INTERNAL_7800cd15_4_k_cu_a9cb9a546thrust24THRUST_300001_SM_1000_NS12placeholders2_8E
	.align		8
        /*0128*/ 	.dword	_ZN34_INTERNAL_7800cd15_4_k_cu_a9cb9a546thrust24THRUST_300001_SM_1000_NS12placeholders2_9E
	.align		8
        /*0130*/ 	.dword	_ZN34_INTERNAL_7800cd15_4_k_cu_a9cb9a546thrust24THRUST_300001_SM_1000_NS12placeholders3_10E


//--------------------- .text._ZN3cub18CUB_300001_SM_10006detail14segmented_sort33DeviceSegmentedSortFallbackKernelILNS0_9SortOrderE0ENS2_10policy_hubIjNS0_8NullTypeEE9Policy860EjS6_PjS9_lEEvPKT1_PSA_NS1_20device_double_bufferISA_EEPKT2_PSG_NSE_ISG_EET3_T4_ --------------------------
	.section	.text._ZN3cub18CUB_300001_SM_10006detail14segmented_sort33DeviceSegmentedSortFallbackKernelILNS0_9SortOrderE0ENS2_10policy_hubIjNS0_8NullTypeEE9Policy860EjS6_PjS9_lEEvPKT1_PSA_NS1_20device_double_bufferISA_EEPKT2_PSG_NSE_ISG_EET3_T4_,"ax",@progbits
	.align	128
        .global         _ZN3cub18CUB_300001_SM_10006detail14segmented_sort33DeviceSegmentedSortFallbackKernelILNS0_9SortOrderE0ENS2_10policy_hubIjNS0_8NullTypeEE9Policy860EjS6_PjS9_lEEvPKT1_PSA_NS1_20device_double_bufferISA_EEPKT2_PSG_NSE_ISG_EET3_T4_
        .type           _ZN3cub18CUB_300001_SM_10006detail14segmented_sort33DeviceSegmentedSortFallbackKernelILNS0_9SortOrderE0ENS2_10policy_hubIjNS0_8NullTypeEE9Policy860EjS6_PjS9_lEEvPKT1_PSA_NS1_20device_double_bufferISA_EEPKT2_PSG_NSE_ISG_EET3_T4_,@function
        .size           _ZN3cub18CUB_300001_SM_10006detail14segmented_sort33DeviceSegmentedSortFallbackKernelILNS0_9SortOrderE0ENS2_10policy_hubIjNS0_8NullTypeEE9Policy860EjS6_PjS9_lEEvPKT1_PSA_NS1_20device_double_bufferISA_EEPKT2_PSG_NSE_ISG_EET3_T4_,(.L_x_1397 - _ZN3cub18CUB_300001_SM_10006detail14segmented_sort33DeviceSegmentedSortFallbackKernelILNS0_9SortOrderE0ENS2_10policy_hubIjNS0_8NullTypeEE9Policy860EjS6_PjS9_lEEvPKT1_PSA_NS1_20device_double_bufferISA_EEPKT2_PSG_NSE_ISG_EET3_T4_)
        .other          _ZN3cub18CUB_300001_SM_10006detail14segmented_sort33DeviceSegmentedSortFallbackKernelILNS0_9SortOrderE0ENS2_10policy_hubIjNS0_8NullTypeEE9Policy860EjS6_PjS9_lEEvPKT1_PSA_NS1_20device_double_bufferISA_EEPKT2_PSG_NSE_ISG_EET3_T4_,@"STO_CUDA_ENTRY STV_DEFAULT"
_ZN3cub18CUB_300001_SM_10006detail14segmented_sort33DeviceSegmentedSortFallbackKernelILNS0_9SortOrderE0ENS2_10policy_hubIjNS0_8NullTypeEE9Policy860EjS6_PjS9_lEEvPKT1_PSA_NS1_20device_double_bufferISA_EEPKT2_PSG_NSE_ISG_EET3_T4_:
.text._ZN3cub18CUB_300001_SM_10006detail14segmented_sort33DeviceSegmentedSortFallbackKernelILNS0_9SortOrderE0ENS2_10policy_hubIjNS0_8NullTypeEE9Policy860EjS6_PjS9_lEEvPKT1_PSA_NS1_20device_double_bufferISA_EEPKT2_PSG_NSE_ISG_EET3_T4_:
[----:B------:R-:W-:Y:S01]  /*0000*/  LDC R1, c[0x0][0x37c] ;  /* 0x0000df00ff017b82 */ /* 0x000fe20000000800 */
[----:B------:R-:W0:Y:S07]  /*0010*/  S2R R3, SR_CTAID.X ;  /* 0x0000000000037919 */ /* 0x000e2e0000002500 */
[----:B------:R-:W0:Y:S01]  /*0020*/  LDC.64 R4, c[0x0][0x3c0] ;  /* 0x0000f000ff047b82 */ /* 0x000e220000000a00 */
[----:B------:R-:W1:Y:S07]  /*0030*/  LDCU.64 UR8, c[0x0][0x358] ;  /* 0x00006b00ff0877ac */ /* 0x000e6e0008000a00 */
[----:B------:R-:W2:Y:S01]  /*0040*/  LDC.64 R6, c[0x0][0x3c8] ;  /* 0x0000f200ff067b82 */ /* 0x000ea20000000a00 */
[----:B0-----:R-:W-:-:S04]  /*0050*/  IMAD.WIDE.U32 R4, R3, 0x4, R4 ;  /* 0x0000000403047825 */ /* 0x001fc800078e0004 */
[----:B--2---:R-:W-:Y:S01]  /*0060*/  IMAD.WIDE.U32 R6, R3, 0x4, R6 ;  /* 0x0000000403067825 */ /* 0x004fe200078e0006 */
[----:B-1----:R-:W2:Y:S04]  /*0070*/  LDG.E R0, desc[UR8][R4.64] ;  /* 0x0000000804007981 */ /* 0x002ea8000c1e1900 */
[----:B------:R-:W2:Y:S02]  /*0080*/  LDG.E R3, desc[UR8][R6.64] ;  /* 0x0000000806037981 */ /* 0x000ea4000c1e1900 */
[----:B--2---:R-:W-:-:S04]  /*0090*/  IADD3 R3, P1, PT, -R0, R3, RZ ;  /* 0x0000000300037210 */ /* 0x004fc80007f3e1ff */
[----:B------:R-:W-:Y:S01]  /*00a0*/  ISETP.GE.U32.AND P0, PT, R3, 0x1, PT ;  /* 0x000000010300780c */ /* 0x000fe20003f06070 */
[----:B------:R-:W-:-:S05]  /*00b0*/  IMAD.X R2, RZ, RZ, -0x1, P1 ;  /* 0xffffffffff027424 */ /* 0x000fca00008e06ff */
[----:B------:R-:W-:-:S13]  /*00c0*/  ISETP.GE.AND.EX P0, PT, R2, RZ, PT, P0 ;  /* 0x000000ff0200720c */ /* 0x000fda0003f06300 */
[----:B------:R-:W-:Y:S05]  /*00d0*/  @!P0 EXIT ;  /* 0x000000000000894d */ /* 0x000fea0003800000 */
[----:B------:R-:W-:Y:S01]  /*00e0*/  ISETP.GT.U32.AND P0, PT, R3, 0x70, PT ;  /* 0x000000700300780c */ /* 0x000fe20003f04070 */
[----:B------:R-:W-:Y:S01]  /*00f0*/  IMAD.SHL.U32 R7, R0, 0x4, RZ ;  /* 0x0000000400077824 */ /* 0x000fe200078e00ff */
[----:B------:R-:W-:Y:S02]  /*0100*/  SHF.R.U32.HI R10, RZ, 0x1e, R0 ;  /* 0x0000001eff0a7819 */ /* 0x000fe40000011600 */
[----:B------:R-:W-:-:S13]  /*0110*/  ISETP.GT.U32.AND.EX P0, PT, R2, RZ, PT, P0 ;  /* 0x000000ff0200720c */ /* 0x000fda0003f04100 */
[----:B------:R-:W-:Y:S05]  /*0120*/  @P0 BRA `(.L_x_0) ;  /* 0x00000014001c0947 */ /* 0x000fea0003800000 */
[----:B------:R-:W0:Y:S02]  /*0130*/  S2R R4, SR_TID.X ;  /* 0x0000000000047919 */ /* 0x000e240000002100 */
[----:B0-----:R-:W-:-:S13]  /*0140*/  ISETP.GT.U32.AND P0, PT, R4, 0xf, PT ;  /* 0x0000000f0400780c */ /* 0x001fda0003f04070 */
[----:B------:R-:W-:Y:S05]  /*0150*/  @P0 EXIT ;  /* 0x000000000000094d */ /* 0x000fea0003800000 */
[----:B------:R-:W0:Y:S01]  /*0160*/  S2R R27, SR_LANEID ;  /* 0x00000000001b7919 */ /* 0x000e220000000000 */
[----:B------:R-:W1:Y:S01]  /*0170*/  LDC.64 R12, c[0x0][0x380] ;  /* 0x0000e000ff0c7b82 */ /* 0x000e620000000a00 */
[----:B------:R-:W-:Y:S01]  /*0180*/  ISETP.GT.U32.AND P0, PT, R3, 0x2, PT ;  /* 0x000000020300780c */ /* 0x000fe20003f04070 */
[----:B------:R-:W-:-:S03]  /*0190*/  IMAD.MOV.U32 R9, RZ, RZ, 0xffff ;  /* 0x0000ffffff097424 */ /* 0x000fc600078e00ff */
[----:B------:R-:W-:-:S03]  /*01a0*/  ISETP.GT.U32.AND.EX P0, PT, R2, RZ, PT, P0 ;  /* 0x000000ff0200720c */ /* 0x000fc60003f04100 */
[----:B------:R-:W2:Y:S01]  /*01b0*/  LDC.64 R14, c[0x0][0x388] ;  /* 0x0000e200ff0e7b82 */ /* 0x000ea20000000a00 */
[----:B-1----:R-:W-:-:S05]  /*01c0*/  IADD3 R6, P1, PT, R7, R12, RZ ;  /* 0x0000000c07067210 */ /* 0x002fca0007f3e0ff */
[----:B------:R-:W-:Y:S01]  /*01d0*/  IMAD.X R7, R10, 0x1, R13, P1 ;  /* 0x000000010a077824 */ /* 0x000fe200008e060d */
[----:B0-----:R-:W-:Y:S02]  /*01e0*/  LOP3.LUT R8, R27, 0xfffffff0, RZ, 0xc0, !PT ;  /* 0xfffffff01b087812 */ /* 0x001fe400078ec0ff */
[C---:B--2---:R-:W-:Y:S02]  /*01f0*/  LEA R4, P2, R0.reuse, R14, 0x2 ;  /* 0x0000000e00047211 */ /* 0x044fe400078410ff */
[----:B------:R-:W-:Y:S02]  /*0200*/  SHF.L.U32 R8, R9, R8, RZ ;  /* 0x0000000809087219 */ /* 0x000fe400000006ff */
[----:B------:R-:W-:Y:S02]  /*0210*/  LEA.HI.X R5, R0, R15, RZ, 0x2, P2 ;  /* 0x0000000f00057211 */ /* 0x000fe400010f14ff */
[----:B------:R-:W-:Y:S01]  /*0220*/  LOP3.LUT R0, R27, 0xf, RZ, 0xc0, !PT ;  /* 0x0000000f1b007812 */ /* 0x000fe200078ec0ff */
[----:B------:R-:W-:Y:S06]  /*0230*/  @P0 BRA `(.L_x_1) ;  /* 0x0000000000540947 */ /* 0x000fec0003800000 */
[----:B------:R-:W-:-:S04]  /*0240*/  ISETP.NE.U32.AND P0, PT, R3, 0x1, PT ;  /* 0x000000010300780c */ /* 0x000fc80003f05070 */
[----:B------:R-:W-:-:S13]  /*0250*/  ISETP.NE.AND.EX P0, PT, R2, RZ, PT, P0 ;  /* 0x000000ff0200720c */ /* 0x000fda0003f05300 */
[----:B------:R-:W-:Y:S05]  /*0260*/  @P0 BRA `(.L_x_2) ;  /* 0x00000000001c0947 */ /* 0x000fea0003800000 */
[----:B------:R-:W-:Y:S02]  /*0270*/  ISETP.EQ.U32.AND P1, PT, R12, R14, PT ;  /* 0x0000000e0c00720c */ /* 0x000fe40003f22070 */
[----:B------:R-:W-:-:S04]  /*0280*/  ISETP.NE.AND P0, PT, R0, RZ, PT ;  /* 0x000000ff0000720c */ /* 0x000fc80003f05270 */
[----:B------:R-:W-:-:S13]  /*0290*/  ISETP.EQ.OR.EX P0, PT, R13, R15, P0, P1 ;  /* 0x0000000f0d00720c */ /* 0x000fda0000702710 */
[----:B------:R-:W-:Y:S05]  /*02a0*/  @P0 EXIT ;  /* 0x000000000000094d */ /* 0x000fea0003800000 */
[----:B------:R-:W2:Y:S04]  /*02b0*/  LDG.E.CONSTANT R7, desc[UR8][R6.64] ;  /* 0x0000000806077981 */ /* 0x000ea8000c1e9900 */
[----:B--2---:R-:W-:Y:S01]  /*02c0*/  STG.E desc[UR8][R4.64], R7 ;  /* 0x0000000704007986 */ /* 0x004fe2000c101908 */
[----:B------:R-:W-:Y:S05]  /*02d0*/  EXIT ;  /* 0x000000000000794d */ /* 0x000fea0003800000 */
.L_x_2:
[----:B------:R-:W-:-:S13]  /*02e0*/  ISETP.NE.AND P0, PT, R0, RZ, PT ;  /* 0x000000ff0000720c */ /* 0x000fda0003f05270 */
[----:B------:R-:W-:Y:S05]  /*02f0*/  @P0 EXIT ;  /* 0x000000000000094d */ /* 0x000fea0003800000 */
[----:B------:R-:W2:Y:S04]  /*0300*/  LDG.E.CONSTANT R9, desc[UR8][R6.64] ;  /* 0x0000000806097981 */ /* 0x000ea8000c1e9900 */
[----:B------:R-:W2:Y:S02]  /*0310*/  LDG.E.CONSTANT R3, desc[UR8][R6.64+0x4] ;  /* 0x0000040806037981 */ /* 0x000ea4000c1e9900 */
[----:B--2---:R-:W-:-:S13]  /*0320*/  ISETP.GT.U32.AND P0, PT, R9, R3, PT ;  /* 0x000000030900720c */ /* 0x004fda0003f04070 */
[----:B------:R0:W-:Y:S04]  /*0330*/  @!P0 STG.E desc[UR8][R4.64], R9 ;  /* 0x0000000904008986 */ /* 0x0001e8000c101908 */
[----:B------:R0:W-:Y:S01]  /*0340*/  @!P0 STG.E desc[UR8][R4.64+0x4], R3 ;  /* 0x0000040304008986 */ /* 0x0001e2000c101908 */
[----:B------:R-:W-:Y:S05]  /*0350*/  @!P0 EXIT ;  /* 0x000000000000894d */ /* 0x000fea0003800000 */
[----:B------:R-:W-:Y:S04]  /*0360*/  STG.E desc[UR8][R4.64], R3 ;  /* 0x0000000304007986 */ /* 0x000fe8000c101908 */
[----:B------:R-:W-:Y:S01]  /*0370*/  STG.E desc[UR8][R4.64+0x4], R9 ;  /* 0x0000040904007986 */ /* 0x000fe2000c101908 */
[----:B------:R-:W-:Y:S05]  /*0380*/  EXIT ;  /* 0x000000000000794d */ /* 0x000fea0003800000 */
.L_x_1:
[C---:B------:R-:W-:Y:S01]  /*0390*/  LOP3.LUT R2, R0.reuse, 0x10, RZ, 0xfc, !PT ;  /* 0x0000001000027812 */ /* 0x040fe200078efcff */
[----:B------:R-:W-:Y:S01]  /*03a0*/  IMAD.MOV.U32 R9, RZ, RZ, -0x1 ;  /* 0xffffffffff097424 */ /* 0x000fe200078e00ff */
[----:B------:R-:W-:Y:S01]  /*03b0*/  LOP3.LUT R10, R0, 0x20, RZ, 0xfc, !PT ;  /* 0x00000020000a7812 */ /* 0x000fe200078efcff */
[----:B------:R-:W-:Y:S01]  /*03c0*/  IMAD.MOV.U32 R11, RZ, RZ, -0x1 ;  /* 0xffffffffff0b7424 */ /* 0x000fe200078e00ff */
[-C--:B------:R-:W-:Y:S01]  /*03d0*/  ISETP.GE.U32.AND P1, PT, R2, R3.reuse, PT ;  /* 0x000000030200720c */ /* 0x080fe20003f26070 */
[----:B------:R-:W-:Y:S01]  /*03e0*/  IMAD.MOV.U32 R13, RZ, RZ, -0x1 ;  /* 0xffffffffff0d7424 */ /* 0x000fe200078e00ff */
[----:B------:R-:W-:Y:S01]  /*03f0*/  ISETP.GE.U32.AND P2, PT, R10, R3, PT ;  /* 0x000000030a00720c */ /* 0x000fe20003f46070 */
[C---:B------:R-:W-:Y:S01]  /*0400*/  IMAD.WIDE.U32 R6, R0.reuse, 0x4, R6 ;  /* 0x0000000400067825 */ /* 0x040fe200078e0006 */
[C---:B------:R-:W-:Y:S02]  /*0410*/  LOP3.LUT R2, R0.reuse, 0x30, RZ, 0xfc, !PT ;  /* 0x0000003000027812 */ /* 0x040fe400078efcff */
[----:B------:R-:W-:-:S02]  /*0420*/  LOP3.LUT R10, R0, 0x40, RZ, 0xfc, !PT ;  /* 0x00000040000a7812 */ /* 0x000fc400078efcff */
[C---:B------:R-:W-:Y:S02]  /*0430*/  LOP3.LUT R12, R0.reuse, 0x50, RZ, 0xfc, !PT ;  /* 0x00000050000c7812 */ /* 0x040fe400078efcff */
[C---:B------:R-:W-:Y:S02]  /*0440*/  LOP3.LUT R14, R0.reuse, 0x60, RZ, 0xfc, !PT ;  /* 0x00000060000e7812 */ /* 0x040fe400078efcff */
[-C--:B------:R-:W-:Y:S01]  /*0450*/  ISETP.GE.U32.AND P0, PT, R0, R3.reuse, PT ;  /* 0x000000030000720c */ /* 0x080fe20003f06070 */
[----:B------:R-:W2:Y:S01]  /*0460*/  @!P1 LDG.E.CONSTANT R9, desc[UR8][R6.64+0x40] ;  /* 0x0000400806099981 */ /* 0x000ea2000c1e9900 */
[-C--:B------:R-:W-:Y:S01]  /*0470*/  ISETP.GE.U32.AND P3, PT, R2, R3.reuse, PT ;  /* 0x000000030200720c */ /* 0x080fe20003f66070 */
[----:B------:R-:W-:Y:S01]  /*0480*/  IMAD.MOV.U32 R2, RZ, RZ, -0x1 ;  /* 0xffffffffff027424 */ /* 0x000fe200078e00ff */
[-C--:B------:R-:W-:Y:S01]  /*0490*/  ISETP.GE.U32.AND P4, PT, R10, R3.reuse, PT ;  /* 0x000000030a00720c */ /* 0x080fe20003f86070 */
[----:B------:R-:W-:Y:S01]  /*04a0*/  IMAD.MOV.U32 R10, RZ, RZ, -0x1 ;  /* 0xffffffffff0a7424 */ /* 0x000fe200078e00ff */
[-C--:B------:R-:W-:Y:S01]  /*04b0*/  ISETP.GE.U32.AND P5, PT, R12, R3.reuse, PT ;  /* 0x000000030c00720c */ /* 0x080fe20003fa6070 */
[----:B------:R-:W-:Y:S01]  /*04c0*/  IMAD.MOV.U32 R12, RZ, RZ, -0x1 ;  /* 0xffffffffff0c7424 */ /* 0x000fe200078e00ff */
[----:B------:R-:W-:Y:S01]  /*04d0*/  ISETP.GE.U32.AND P6, PT, R14, R3, PT ;  /* 0x000000030e00720c */ /* 0x000fe20003fc6070 */
[----:B------:R-:W-:-:S02]  /*04e0*/  IMAD.MOV.U32 R14, RZ, RZ, -0x1 ;  /* 0xffffffffff0e7424 */ /* 0x000fc400078e00ff */
[----:B------:R-:W3:Y:S04]  /*04f0*/  @!P2 LDG.E.CONSTANT R10, desc[UR8][R6.64+0x80] ;  /* 0x00008008060aa981 */ /* 0x000ee8000c1e9900 */
[----:B------:R-:W4:Y:S04]  /*0500*/  @!P0 LDG.E.CONSTANT R2, desc[UR8][R6.64] ;  /* 0x0000000806028981 */ /* 0x000f28000c1e9900 */
[----:B------:R-:W5:Y:S04]  /*0510*/  @!P3 LDG.E.CONSTANT R11, desc[UR8][R6.64+0xc0] ;  /* 0x0000c008060bb981 */ /* 0x000f68000c1e9900 */
[----:B------:R-:W5:Y:S04]  /*0520*/  @!P4 LDG.E.CONSTANT R12, desc[UR8][R6.64+0x100] ;  /* 0x00010008060cc981 */ /* 0x000f68000c1e9900 */
[----:B------:R-:W5:Y:S04]  /*0530*/  @!P5 LDG.E.CONSTANT R13, desc[UR8][R6.64+0x140] ;  /* 0x00014008060dd981 */ /* 0x000f68000c1e9900 */
[----:B------:R0:W5:Y:S01]  /*0540*/  @!P6 LDG.E.CONSTANT R14, desc[UR8][R6.64+0x180] ;  /* 0x00018008060ee981 */ /* 0x000162000c1e9900 */
[----:B------:R-:W1:Y:S01]  /*0550*/  S2R R16, SR_CgaCtaId ;  /* 0x0000000000107919 */ /* 0x000e620000008800 */
[----:B------:R-:W-:-:S04]  /*0560*/  MOV R15, 0x400 ;  /* 0x00000400000f7802 */ /* 0x000fc80000000f00 */
[----:B-1----:R-:W-:-:S05]  /*0570*/  LEA R15, R16, R15, 0x18 ;  /* 0x0000000f100f7211 */ /* 0x002fca00078ec0ff */
[----:B------:R-:W-:-:S04]  /*0580*/  IMAD R17, R0, 0x4, R15 ;  /* 0x0000000400117824 */ /* 0x000fc800078e020f */
[C---:B0-----:R-:W-:Y:S02]  /*0590*/  IMAD R6, R0.reuse, 0x18, R17 ;  /* 0x0000001800067824 */ /* 0x041fe400078e0211 */
[----:B------:R-:W-:-:S04]  /*05a0*/  IMAD R0, R0, 0x7, RZ ;  /* 0x0000000700007824 */ /* 0x000fc800078e02ff */
[C---:B------:R-:W-:Y:S02]  /*05b0*/  VIADD R20, R0.reuse, 0x5 ;  /* 0x0000000500147836 */ /* 0x040fe40000000000 */
[----:B------:R-:W-:Y:S01]  /*05c0*/  VIADD R22, R0, 0x6 ;  /* 0x0000000600167836 */ /* 0x000fe20000000000 */
[----:B--2---:R-:W-:Y:S04]  /*05d0*/  STS [R17+0x40], R9 ;  /* 0x0000400911007388 */ /* 0x004fe80000000800 */
[----:B---3--:R-:W-:Y:S04]  /*05e0*/  STS [R17+0x80], R10 ;  /* 0x0000800a11007388 */ /* 0x008fe80000000800 */
[----:B----4-:R-:W-:Y:S04]  /*05f0*/  STS [R17], R2 ;  /* 0x0000000211007388 */ /* 0x010fe80000000800 */
[----:B-----5:R-:W-:Y:S04]  /*0600*/  STS [R17+0xc0], R11 ;  /* 0x0000c00b11007388 */ /* 0x020fe80000000800 */
[----:B------:R-:W-:Y:S04]  /*0610*/  STS [R17+0x100], R12 ;  /* 0x0001000c11007388 */ /* 0x000fe80000000800 */
[----:B------:R0:W-:Y:S04]  /*0620*/  STS [R17+0x140], R13 ;  /* 0x0001400d11007388 */ /* 0x0001e80000000800 */
[----:B------:R1:W-:Y:S01]  /*0630*/  STS [R17+0x180], R14 ;  /* 0x0001800e11007388 */ /* 0x0003e20000000800 */
[----:B------:R-:W-:Y:S05]  /*0640*/  WARPSYNC R8 ;  /* 0x0000000008007348 */ /* 0x000fea0003800000 */
[----:B0-----:R-:W0:Y:S01]  /*0650*/  MATCH.ANY R13, R8 ;  /* 0x00000000080d73a1 */ /* 0x001e2200000e8000 */
[----:B------:R2:W3:Y:S04]  /*0660*/  LDS R21, [R6] ;  /* 0x0000000006157984 */ /* 0x0004e80000000800 */
[----:B------:R2:W4:Y:S04]  /*0670*/  LDS R7, [R6+0x4] ;  /* 0x0000040006077984 */ /* 0x0005280000000800 */
[----:B------:R2:W2:Y:S04]  /*0680*/  LDS R16, [R6+0x8] ;  /* 0x0000080006107984 */ /* 0x0004a80000000800 */
[----:B------:R0:W2:Y:S04]  /*0690*/  LDS R9, [R6+0xc] ;  /* 0x00000c0006097984 */ /* 0x0000a80000000800 */
[----:B------:R0:W2:Y:S04]  /*06a0*/  LDS R18, [R6+0x10] ;  /* 0x0000100006127984 */ /* 0x0000a80000000800 */
[----:B------:R0:W2:Y:S04]  /*06b0*/  LDS R11, [R6+0x14] ;  /* 0x00001400060b7984 */ /* 0x0000a80000000800 */
[----:B------:R1:W2:Y:S01]  /*06c0*/  LDS R19, [R6+0x18] ;  /* 0x0000180006137984 */ /* 0x0002a20000000800 */
[----:B------:R-:W5:Y:S01]  /*06d0*/  REDUX.OR UR4, R8 ;  /* 0x00000000080473c4 */ /* 0x000f620000004000 */
[----:B------:R-:W-:-:S02]  /*06e0*/  VOTEU.ANY UR5, UPT, PT ;  /* 0x0000000000057886 */ /* 0x000fc400038e0100 */
[----:B0-----:R-:W-:Y:S01]  /*06f0*/  LOP3.LUT P0, RZ, R8, UR5, R13, 0x40, !PT ;  /* 0x0000000508ff7c12 */ /* 0x001fe2000f80400d */
[C---:B------:R-:W-:Y:S02]  /*0700*/  VIADD R2, R0.reuse, 0x1 ;  /* 0x0000000100027836 */ /* 0x040fe40000000000 */
[C---:B------:R-:W-:Y:S02]  /*0710*/  VIADD R10, R0.reuse, 0x2 ;  /* 0x00000002000a7836 */ /* 0x040fe40000000000 */
[C---:B------:R-:W-:Y:S02]  /*0720*/  VIADD R12, R0.reuse, 0x3 ;  /* 0x00000003000c7836 */ /* 0x040fe40000000000 */
[----:B-1----:R-:W-:-:S06]  /*0730*/  VIADD R14, R0, 0x4 ;  /* 0x00000004000e7836 */ /* 0x002fcc0000000000 */
[----:B---345:R-:W-:Y:S05]  /*0740*/  @!P0 BRA.DIV UR4, `(.L_x_3) ;  /* 0x000001f604508947 */ /* 0x038fea000b800000 */
[----:B------:R-:W-:Y:S01]  /*0750*/  NOP ;  /* 0x0000000000007918 */ /* 0x000fe20000000000 */
.L_x_171:
[-C--:B------:R-:W-:Y:S01]  /*0760*/  ISETP.GE.U32.AND P6, PT, R0, R3.reuse, PT ;  /* 0x000000030000720c */ /* 0x080fe20003fc6070 */
[----:B------:R-:W-:Y:S01]  /*0770*/  BSSY.RECONVERGENT B0, `(.L_x_4) ;  /* 0x000003b000007945 */ /* 0x000fe20003800200 */
[-C--:B------:R-:W-:Y:S02]  /*0780*/  ISETP.GE.U32.AND P0, PT, R2, R3.reuse, PT ;  /* 0x000000030200720c */ /* 0x080fe40003f06070 */
[-C--:B------:R-:W-:Y:S02]  /*0790*/  ISETP.GE.U32.AND P1, PT, R10, R3.reuse, PT ;  /* 0x000000030a00720c */ /* 0x080fe40003f26070 */
[-C--:B------:R-:W-:Y:S02]  /*07a0*/  ISETP.GE.U32.AND P2, PT, R12, R3.reuse, PT ;  /* 0x000000030c00720c */ /* 0x080fe40003f46070 */
[-C--:B------:R-:W-:Y:S02]  /*07b0*/  ISETP.GE.U32.AND P3, PT, R14, R3.reuse, PT ;  /* 0x000000030e00720c */ /* 0x080fe40003f66070 */
[----:B------:R-:W-:-:S02]  /*07c0*/  ISETP.GE.U32.AND P4, PT, R20, R3, PT ;  /* 0x000000031400720c */ /* 0x000fc40003f86070 */
[----:B------:R-:W-:Y:S02]  /*07d0*/  ISETP.GE.U32.AND P5, PT, R22, R3, PT ;  /* 0x000000031600720c */ /* 0x000fe40003fa6070 */
[----:B------:R-:W-:Y:S02]  /*07e0*/  SEL R7, R7, 0xffffffff, !P0 ;  /* 0xffffffff07077807 */ /* 0x000fe40004000000 */
[----:B--2---:R-:W-:Y:S02]  /*07f0*/  SEL R13, R16, 0xffffffff, !P1 ;  /* 0xffffffff100d7807 */ /* 0x004fe40004800000 */
[----:B------:R-:W-:Y:S02]  /*0800*/  SEL R9, R9, 0xffffffff, !P2 ;  /* 0xffffffff09097807 */ /* 0x000fe40005000000 */
[----:B------:R-:W-:Y:S02]  /*0810*/  SEL R17, R18, 0xffffffff, !P3 ;  /* 0xffffffff12117807 */ /* 0x000fe40005800000 */
[----:B------:R-:W-:-:S02]  /*0820*/  SEL R11, R11, 0xffffffff, !P4 ;  /* 0xffffffff0b0b7807 */ /* 0x000fc40006000000 */
[----:B------:R-:W-:Y:S01]  /*0830*/  SEL R19, R19, 0xffffffff, !P5 ;  /* 0xffffffff13137807 */ /* 0x000fe20006800000 */
[----:B------:R-:W-:Y:S06]  /*0840*/  @P6 BRA `(.L_x_5) ;  /* 0x0000000000b46947 */ /* 0x000fec0003800000 */
[CC--:B------:R-:W-:Y:S02]  /*0850*/  VIMNMX.U32 R16, PT, PT, R21.reuse, R7.reuse, PT ;  /* 0x0000000715107248 */ /* 0x0c0fe40003fe0000 */
[----:B------:R-:W-:Y:S02]  /*0860*/  VIMNMX.U32 R7, PT, PT, R21, R7, !PT ;  /* 0x0000000715077248 */ /* 0x000fe40007fe0000 */
[CC--:B------:R-:W-:Y:S02]  /*0870*/  VIMNMX.U32 R18, PT, PT, R13.reuse, R9.reuse, PT ;  /* 0x000000090d127248 */ /* 0x0c0fe40003fe0000 */
[----:B------:R-:W-:Y:S02]  /*0880*/  VIMNMX.U32 R9, PT, PT, R13, R9, !PT ;  /* 0x000000090d097248 */ /* 0x000fe40007fe0000 */
[CC--:B------:R-:W-:Y:S02]  /*0890*/  VIMNMX.U32 R26, PT, PT, R17.reuse, R11.reuse, PT ;  /* 0x0000000b111a7248 */ /* 0x0c0fe40003fe0000 */
[----:B------:R-:W-:-:S02]  /*08a0*/  VIMNMX.U32 R24, PT, PT, R17, R11, !PT ;  /* 0x0000000b11187248 */ /* 0x000fc40007fe0000 */
[CC--:B------:R-:W-:Y:S02]  /*08b0*/  VIMNMX.U32 R11, PT, PT, R7.reuse, R18.reuse, !PT ;  /* 0x00000012070b7248 */ /* 0x0c0fe40007fe0000 */
[----:B------:R-:W-:Y:S02]  /*08c0*/  VIMNMX.U32 R7, PT, PT, R7, R18, PT ;  /* 0x0000001207077248 */ /* 0x000fe40003fe0000 */
[----:B------:R-:W-:Y:S02]  /*08d0*/  ISETP.GE.U32.AND P0, PT, R18, R16, PT ;  /* 0x000000101200720c */ /* 0x000fe40003f06070 */
[CC--:B------:R-:W-:Y:S02]  /*08e0*/  VIMNMX.U32 R13, PT, PT, R9.reuse, R26.reuse, !PT ;  /* 0x0000001a090d7248 */ /* 0x0c0fe40007fe0000 */
[----:B------:R-:W-:Y:S02]  /*08f0*/  VIMNMX.U32 R26, PT, PT, R9, R26, PT ;  /* 0x0000001a091a7248 */ /* 0x000fe40003fe0000 */
[----:B------:R-:W-:-:S02]  /*0900*/  VIMNMX.U32 R18, PT, PT, R19, R24, !PT ;  /* 0x0000001813127248 */ /* 0x000fc40007fe0000 */
[----:B------:R-:W-:Y:S02]  /*0910*/  SEL R9, R16, R7, !P0 ;  /* 0x0000000710097207 */ /* 0x000fe40004000000 */
[----:B------:R-:W-:Y:S02]  /*0920*/  VIMNMX.U32 R24, PT, PT, R19, R24, PT ;  /* 0x0000001813187248 */ /* 0x000fe40003fe0000 */
[----:B------:R-:W-:Y:S02]  /*0930*/  SEL R7, R7, R16, !P0 ;  /* 0x0000001007077207 */ /* 0x000fe40004000000 */
[CC--:B------:R-:W-:Y:S02]  /*0940*/  VIMNMX.U32 R16, PT, PT, R11.reuse, R26.reuse, !PT ;  /* 0x0000001a0b107248 */ /* 0x0c0fe40007fe0000 */
[----:B------:R-:W-:Y:S02]  /*0950*/  VIMNMX.U32 R26, PT, PT, R11, R26, PT ;  /* 0x0000001a0b1a7248 */ /* 0x000fe40003fe0000 */
[----:B------:R-:W-:-:S02]  /*0960*/  VIMNMX.U32 R17, PT, PT, R13, R24, PT ;  /* 0x000000180d117248 */ /* 0x000fc40003fe0000 */
[C---:B------:R-:W-:Y:S02]  /*0970*/  VIMNMX.U32 R11, PT, PT, R13.reuse, R24, !PT ;  /* 0x000000180d0b7248 */ /* 0x040fe40007fe0000 */
[----:B------:R-:W-:Y:S02]  /*0980*/  ISETP.GT.U32.AND P0, PT, R13, R18, PT ;  /* 0x000000120d00720c */ /* 0x000fe40003f04070 */
[CC--:B------:R-:W-:Y:S02]  /*0990*/  VIMNMX.U32 R13, PT, PT, R9.reuse, R26.reuse, !PT ;  /* 0x0000001a090d7248 */ /* 0x0c0fe40007fe0000 */
[----:B------:R-:W-:Y:S02]  /*09a0*/  VIMNMX.U32 R26, PT, PT, R9, R26, PT ;  /* 0x0000001a091a7248 */ /* 0x000fe40003fe0000 */
[CC--:B------:R-:W-:Y:S02]  /*09b0*/  VIMNMX.U32 R9, PT, PT, R16.reuse, R17.reuse, !PT ;  /* 0x0000001110097248 */ /* 0x0c0fe40007fe0000 */
[----:B------:R-:W-:-:S02]  /*09c0*/  VIMNMX.U32 R16, PT, PT, R16, R17, PT ;  /* 0x0000001110107248 */ /* 0x000fc40003fe0000 */
[----:B------:R-:W-:Y:S02]  /*09d0*/  SEL R17, R11, R18, P0 ;  /* 0x000000120b117207 */ /* 0x000fe40000000000 */
[----:B------:R-:W-:Y:S02]  /*09e0*/  SEL R18, R18, R11, P0 ;  /* 0x0000000b12127207 */ /* 0x000fe40000000000 */
[CC--:B------:R-:W-:Y:S02]  /*09f0*/  VIMNMX.U32 R24, PT, PT, R13.reuse, R16.reuse, PT ;  /* 0x000000100d187248 */ /* 0x0c0fe40003fe0000 */
[----:B------:R-:W-:Y:S02]  /*0a00*/  VIMNMX.U32 R13, PT, PT, R13, R16, !PT ;  /* 0x000000100d0d7248 */ /* 0x000fe40007fe0000 */
[CC--:B------:R-:W-:Y:S02]  /*0a10*/  VIMNMX.U32 R11, PT, PT, R7.reuse, R26.reuse, !PT ;  /* 0x0000001a070b7248 */ /* 0x0c0fe40007fe0000 */
[----:B------:R-:W-:-:S02]  /*0a20*/  VIMNMX.U32 R21, PT, PT, R7, R26, PT ;  /* 0x0000001a07157248 */ /* 0x000fc40003fe0000 */
[CC--:B------:R-:W-:Y:S02]  /*0a30*/  VIMNMX.U32 R16, PT, PT, R9.reuse, R18.reuse, !PT ;  /* 0x0000001209107248 */ /* 0x0c0fe40007fe0000 */
[----:B------:R-:W-:Y:S02]  /*0a40*/  VIMNMX.U32 R18, PT, PT, R9, R18, PT ;  /* 0x0000001209127248 */ /* 0x000fe40003fe0000 */
[CC--:B------:R-:W-:Y:S02]  /*0a50*/  VIMNMX.U32 R23, PT, PT, R11.reuse, R24.reuse, !PT ;  /* 0x000000180b177248 */ /* 0x0c0fe40007fe0000 */
[----:B------:R-:W-:Y:S02]  /*0a60*/  VIMNMX.U32 R26, PT, PT, R11, R24, PT ;  /* 0x000000180b1a7248 */ /* 0x000fe40003fe0000 */
[----:B------:R-:W-:Y:S02]  /*0a70*/  ISETP.GE.U32.AND P0, PT, R24, R21, PT ;  /* 0x000000151800720c */ /* 0x000fe40003f06070 */
[----:B------:R-:W-:-:S02]  /*0a80*/  VIMNMX.U32 R19, PT, PT, R17, R16, !PT ;  /* 0x0000001011137248 */ /* 0x000fc40007fe0000 */
[----:B------:R-:W-:Y:S02]  /*0a90*/  VIMNMX.U32 R24, PT, PT, R13, R18, !PT ;  /* 0x000000120d187248 */ /* 0x000fe40007fe0000 */
[----:B------:R-:W-:Y:S02]  /*0aa0*/  VIMNMX.U32 R17, PT, PT, R17, R16, PT ;  /* 0x0000001011117248 */ /* 0x000fe40003fe0000 */
[----:B------:R-:W-:Y:S02]  /*0ab0*/  VIMNMX.U32 R18, PT, PT, R13, R18, PT ;  /* 0x000000120d127248 */ /* 0x000fe40003fe0000 */
[----:B------:R-:W-:Y:S02]  /*0ac0*/  SEL R7, R21, R26, !P0 ;  /* 0x0000001a15077207 */ /* 0x000fe40004000000 */
[----:B------:R-:W-:Y:S02]  /*0ad0*/  VIMNMX.U32 R11, PT, PT, R24, R17, !PT ;  /* 0x00000011180b7248 */ /* 0x000fe40007fe0000 */
[----:B------:R-:W-:-:S02]  /*0ae0*/  SEL R21, R26, R21, !P0 ;  /* 0x000000151a157207 */ /* 0x000fc40004000000 */
[CC--:B------:R-:W-:Y:S02]  /*0af0*/  VIMNMX.U32 R9, PT, PT, R23.reuse, R18.reuse, !PT ;  /* 0x0000001217097248 */ /* 0x0c0fe40007fe0000 */
[----:B------:R-:W-:Y:S02]  /*0b00*/  VIMNMX.U32 R13, PT, PT, R23, R18, PT ;  /* 0x00000012170d7248 */ /* 0x000fe40003fe0000 */
[----:B------:R-:W-:-:S07]  /*0b10*/  VIMNMX.U32 R17, PT, PT, R24, R17, PT ;  /* 0x0000001118117248 */ /* 0x000fce0003fe0000 */
.L_x_5:
[----:B------:R-:W-:Y:S05]  /*0b20*/  BSYNC.RECONVERGENT B0 ;  /* 0x0000000000007941 */ /* 0x000fea0003800200 */
.L_x_4:
[----:B------:R-:W-:Y:S01]  /*0b30*/  BSSY B0, `(.L_x_6) ;  /* 0x000008f000007945 */ /* 0x000fe20003800000 */
[----:B------:R-:W-:-:S07]  /*0b40*/  IMAD.MOV.U32 R16, RZ, RZ, 0x2 ;  /* 0x00000002ff107424 */ /* 0x000fce00078e00ff */
.L_x_11:
[----:B------:R-:W0:Y:S08]  /*0b50*/  MATCH.ANY R23, R8 ;  /* 0x00000000081773a1 */ /* 0x000e3000000e8000 */
[----:B------:R-:W1:Y:S01]  /*0b60*/  REDUX.OR UR4, R8 ;  /* 0x00000000080473c4 */ /* 0x000e620000004000 */
[----:B------:R-:W-:Y:S02]  /*0b70*/  VOTEU.ANY UR5, UPT, PT ;  /* 0x0000000000057886 */ /* 0x000fe400038e0100 */
[----:B0-----:R-:W-:-:S13]  /*0b80*/  LOP3.LUT P0, RZ, R8, UR5, R23, 0x40, !PT ;  /* 0x0000000508ff7c12 */ /* 0x001fda000f804017 */
[----:B-1----:R-:W-:Y:S05]  /*0b90*/  @!P0 BRA.DIV UR4, `(.L_x_7) ;  /* 0x000001f204588947 */ /* 0x002fea000b800000 */
[----:B------:R-:W-:Y:S01]  /*0ba0*/  NOP ;  /* 0x0000000000007918 */ /* 0x000fe20000000000 */
[----:B------:R0:W-:Y:S01]  /*0bb0*/  STS [R6], R21 ;  /* 0x0000001506007388 */ /* 0x0001e20000000800 */
[----:B------:R-:W-:Y:S01]  /*0bc0*/  VIADD R18, R16, 0xffffffff ;  /* 0xffffffff10127836 */ /* 0x000fe20000000000 */
[----:B------:R-:W-:Y:S02]  /*0bd0*/  SHF.R.U32.HI R23, RZ, 0x1, R16 ;  /* 0x00000001ff177819 */ /* 0x000fe40000011610 */
[----:B------:R0:W-:Y:S04]  /*0be0*/  STS [R6+0x4], R7 ;  /* 0x0000040706007388 */ /* 0x0001e80000000800 */
[----:B------:R0:W-:Y:S04]  /*0bf0*/  STS [R6+0x8], R13 ;  /* 0x0000080d06007388 */ /* 0x0001e80000000800 */
[----:B------:R0:W-:Y:S04]  /*0c00*/  STS [R6+0xc], R9 ;  /* 0x00000c0906007388 */ /* 0x0001e80000000800 */
[----:B------:R0:W-:Y:S04]  /*0c10*/  STS [R6+0x10], R17 ;  /* 0x0000101106007388 */ /* 0x0001e80000000800 */
[----:B------:R0:W-:Y:S04]  /*0c20*/  STS [R6+0x14], R11 ;  /* 0x0000140b06007388 */ /* 0x0001e80000000800 */
[----:B------:R0:W-:Y:S01]  /*0c30*/  STS [R6+0x18], R19 ;  /* 0x0000181306007388 */ /* 0x0001e20000000800 */
[----:B------:R-:W-:Y:S01]  /*0c40*/  NOP ;  /* 0x0000000000007918 */ /* 0x000fe20000000000 */
.L_x_176:
[----:B------:R-:W-:Y:S01]  /*0c50*/  IMAD.MOV R24, RZ, RZ, -R16 ;  /* 0x000000ffff187224 */ /* 0x000fe200078e0a10 */
[--C-:B------:R-:W-:Y:S01]  /*0c60*/  LOP3.LUT R18, R18, 0xf, R27.reuse, 0x80, !PT ;  /* 0x0000000f12127812 */ /* 0x100fe200078e801b */
[----:B------:R-:W-:Y:S03]  /*0c70*/  BSSY.RECONVERGENT B1, `(.L_x_8) ;  /* 0x0000021000017945 */ /* 0x000fe60003800200 */
[----:B0-----:R-:W-:Y:S01]  /*0c80*/  LOP3.LUT R7, R24, 0xf, R27, 0x80, !PT ;  /* 0x0000000f18077812 */ /* 0x001fe200078e801b */
[----:B------:R-:W-:-:S04]  /*0c90*/  IMAD R18, R18, 0x7, RZ ;  /* 0x0000000712127824 */ /* 0x000fc800078e02ff */
[----:B------:R-:W-:Y:S01]  /*0ca0*/  IMAD R24, R7, 0x7, RZ ;  /* 0x0000000707187824 */ /* 0x000fe200078e02ff */
[----:B------:R-:W-:-:S04]  /*0cb0*/  VIMNMX R30, PT, PT, R18, R3, PT ;  /* 0x00000003121e7248 */ /* 0x000fc80003fe0100 */
[----:B------:R-:W-:-:S05]  /*0cc0*/  VIMNMX R11, PT, PT, R24, R3, PT ;  /* 0x00000003180b7248 */ /* 0x000fca0003fe0100 */
[----:B------:R-:W-:-:S05]  /*0cd0*/  IMAD R24, R23, 0x7, R11 ;  /* 0x0000000717187824 */ /* 0x000fca00078e020b */
[----:B------:R-:W-:-:S04]  /*0ce0*/  VIMNMX R29, PT, PT, R24, R3, PT ;  /* 0x00000003181d7248 */ /* 0x000fc80003fe0100 */
[----:B------:R-:W-:Y:S01]  /*0cf0*/  VIADDMNMX R9, R29, -R11, R30, PT ;  /* 0x8000000b1d097246 */ /* 0x000fe2000380011e */
[----:B------:R-:W-:-:S05]  /*0d00*/  IMAD R24, R23, 0x7, R29 ;  /* 0x0000000717187824 */ /* 0x000fca00078e021d */
[----:B------:R-:W-:-:S05]  /*0d10*/  VIMNMX R31, PT, PT, R24, R3, PT ;  /* 0x00000003181f7248 */ /* 0x000fca0003fe0100 */
[----:B------:R-:W-:-:S05]  /*0d20*/  IMAD.IADD R7, R31, 0x1, -R29 ;  /* 0x000000011f077824 */ /* 0x000fca00078e0a1d */
[C---:B------:R-:W-:Y:S01]  /*0d30*/  ISETP.GE.AND P0, PT, R30.reuse, R7, PT ;  /* 0x000000071e00720c */ /* 0x040fe20003f06270 */
[----:B------:R-:W-:-:S05]  /*0d40*/  IMAD.IADD R7, R30, 0x1, -R7 ;  /* 0x000000011e077824 */ /* 0x000fca00078e0a07 */
[----:B------:R-:W-:-:S04]  /*0d50*/  SEL R18, R7, RZ, P0 ;  /* 0x000000ff07127207 */ /* 0x000fc80000000000 */
[----:B------:R-:W-:-:S13]  /*0d60*/  ISETP.GE.AND P0, PT, R18, R9, PT ;  /* 0x000000091200720c */ /* 0x000fda0003f06270 */
[----:B------:R-:W-:Y:S05]  /*0d70*/  @P0 BRA `(.L_x_9) ;  /* 0x0000000000400947 */ /* 0x000fea0003800000 */
[----:B------:R-:W-:-:S07]  /*0d80*/  IMAD.IADD R32, R30, 0x1, R29 ;  /* 0x000000011e207824 */ /* 0x000fce00078e021d */
.L_x_10:
[----:B------:R-:W-:-:S05]  /*0d90*/  IMAD.IADD R7, R9, 0x1, -R18 ;  /* 0x0000000109077824 */ /* 0x000fca00078e0a12 */
[----:B------:R-:W-:-:S04]  /*0da0*/  LEA.HI R7, R7, R7, RZ, 0x1 ;  /* 0x0000000707077211 */ /* 0x000fc800078f08ff */
[----:B------:R-:W-:-:S04]  /*0db0*/  LEA.HI.SX32 R24, R7, R18, 0x1f ;  /* 0x0000001207187211 */ /* 0x000fc800078ffaff */
[----:B------:R-:W-:Y:S01]  /*0dc0*/  LOP3.LUT R7, RZ, R24, RZ, 0x33, !PT ;  /* 0x00000018ff077212 */ /* 0x000fe200078e33ff */
[----:B------:R-:W-:-:S04]  /*0dd0*/  IMAD.IADD R26, R11, 0x1, R24 ;  /* 0x000000010b1a7824 */ /* 0x000fc800078e0218 */
[----:B------:R-:W-:Y:S02]  /*0de0*/  IMAD.IADD R28, R32, 0x1, R7 ;  /* 0x00000001201c7824 */ /* 0x000fe400078e0207 */
[--C-:B------:R-:W-:Y:S02]  /*0df0*/  IMAD R26, R26, 0x4, R15.reuse ;  /* 0x000000041a1a7824 */ /* 0x100fe400078e020f */
[----:B------:R-:W-:-:S04]  /*0e00*/  IMAD R28, R28, 0x4, R15 ;  /* 0x000000041c1c7824 */ /* 0x000fc800078e020f */
[----:B------:R-:W-:Y:S04]  /*0e10*/  LDS R26, [R26] ;  /* 0x000000001a1a7984 */ /* 0x000fe80000000800 */
[----:B------:R-:W0:Y:S02]  /*0e20*/  LDS R7, [R28] ;  /* 0x000000001c077984 */ /* 0x000e240000000800 */
[----:B0-----:R-:W-:-:S04]  /*0e30*/  ISETP.GE.U32.AND P0, PT, R7, R26, PT ;  /* 0x0000001a0700720c */ /* 0x001fc80003f06070 */
[----:B------:R-:W-:-:S09]  /*0e40*/  SEL R9, R24, R9, !P0 ;  /* 0x0000000918097207 */ /* 0x000fd20004000000 */
[----:B------:R-:W-:-:S05]  /*0e50*/  @P0 VIADD R18, R24, 0x1 ;  /* 0x0000000118120836 */ /* 0x000fca0000000000 */
[----:B------:R-:W-:-:S13]  /*0e60*/  ISETP.GE.AND P0, PT, R18, R9, PT ;  /* 0x000000091200720c */ /* 0x000fda0003f06270 */
[----:B------:R-:W-:Y:S05]  /*0e70*/  @!P0 BRA `(.L_x_10) ;  /* 0xfffffffc00c48947 */ /* 0x000fea000383ffff */
.L_x_9:
[----:B------:R-:W-:Y:S05]  /*0e80*/  BSYNC.RECONVERGENT B1 ;  /* 0x0000000000017941 */ /* 0x000fea0003800200 */
.L_x_8:
[----:B------:R-:W-:Y:S01]  /*0e90*/  IADD3 R30, PT, PT, -R18, R29, R30 ;  /* 0x0000001d121e7210 */ /* 0x000fe20007ffe11e */
[----:B------:R-:W-:Y:S01]  /*0ea0*/  IMAD.IADD R24, R11, 0x1, R18 ;  /* 0x000000010b187824 */ /* 0x000fe200078e0212 */
[----:B------:R-:W-:Y:S02]  /*0eb0*/  PLOP3.LUT P0, PT, PT, PT, PT, 0x8, 0x80 ;  /* 0x000000000080781c */ /* 0x000fe40003f0e170 */
[----:B------:R-:W-:Y:S01]  /*0ec0*/  ISETP.GE.AND P1, PT, R30, R31, PT ;  /* 0x0000001f1e00720c */ /* 0x000fe20003f26270 */
[--C-:B------:R-:W-:Y:S02]  /*0ed0*/  IMAD R11, R24, 0x4, R15.reuse ;  /* 0x00000004180b7824 */ /* 0x100fe400078e020f */
[C---:B------:R-:W-:Y:S02]  /*0ee0*/  IMAD R13, R30.reuse, 0x4, R15 ;  /* 0x000000041e0d7824 */ /* 0x040fe400078e020f */
[----:B------:R-:W-:Y:S01]  /*0ef0*/  VIADD R7, R30, 0x1 ;  /* 0x000000011e077836 */ /* 0x000fe20000000000 */
[----:B------:R-:W-:Y:S01]  /*0f00*/  LDS R19, [R11] ;  /* 0x000000000b137984 */ /* 0x000fe20000000800 */
[----:B------:R-:W-:-:S03]  /*0f10*/  VIADD R9, R24, 0x1 ;  /* 0x0000000118097836 */ /* 0x000fc60000000000 */
[----:B------:R-:W0:Y:S03]  /*0f20*/  LDS R18, [R13] ;  /* 0x000000000d127984 */ /* 0x000e260000000800 */
[----:B0-----:R-:W-:-:S04]  /*0f30*/  @!P1 ISETP.GE.U32.AND P2, PT, R18, R19, PT ;  /* 0x000000131200920c */ /* 0x001fc80003f46070 */
[----:B------:R-:W-:-:S04]  /*0f40*/  @!P1 ISETP.GE.OR P0, PT, R24, R29, !P2 ;  /* 0x0000001d1800920c */ /* 0x000fc80005706670 */
[----:B------:R-:W-:-:S09]  /*0f50*/  SEL R21, R18, R19, P0 ;  /* 0x0000001312157207 */ /* 0x000fd20000000000 */
[----:B------:R-:W-:Y:S01]  /*0f60*/  @P0 LDS R18, [R13+0x4] ;  /* 0x000004000d120984 */ /* 0x000fe20000000800 */
[----:B------:R-:W-:Y:S02]  /*0f70*/  @!P0 IMAD.MOV R7, RZ, RZ, R30 ;  /* 0x000000ffff078224 */ /* 0x000fe400078e021e */
[----:B------:R-:W-:Y:S01]  /*0f80*/  @P0 IMAD.MOV R9, RZ, RZ, R24 ;  /* 0x000000ffff090224 */ /* 0x000fe200078e0218 */
[----:B------:R-:W0:Y:S01]  /*0f90*/  @!P0 LDS R19, [R11+0x4] ;  /* 0x000004000b138984 */ /* 0x000e220000000800 */
[----:B------:R-:W-:Y:S01]  /*0fa0*/  PLOP3.LUT P0, PT, PT, PT, PT, 0x8, 0x80 ;  /* 0x000000000080781c */ /* 0x000fe20003f0e170 */
[C---:B------:R-:W-:Y:S01]  /*0fb0*/  VIADD R24, R7.reuse, 0x1 ;  /* 0x0000000107187836 */ /* 0x040fe20000000000 */
[----:B------:R-:W-:Y:S01]  /*0fc0*/  ISETP.GE.AND P1, PT, R7, R31, PT ;  /* 0x0000001f0700720c */ /* 0x000fe20003f26270 */
[----:B------:R-:W-:-:S12]  /*0fd0*/  VIADD R26, R9, 0x1 ;  /* 0x00000001091a7836 */ /* 0x000fd80000000000 */
[----:B0-----:R-:W-:-:S04]  /*0fe0*/  @!P1 ISETP.GE.U32.AND P2, PT, R18, R19, PT ;  /* 0x000000131200920c */ /* 0x001fc80003f46070 */
[----:B------:R-:W-:-:S13]  /*0ff0*/  @!P1 ISETP.GE.OR P0, PT, R9, R29, !P2 ;  /* 0x0000001d0900920c */ /* 0x000fda0005706670 */
[----:B------:R-:W-:Y:S02]  /*1000*/  @P0 IMAD.MOV R26, RZ, RZ, R9 ;  /* 0x000000ffff1a0224 */ /* 0x000fe400078e0209 */
[----:B------:R-:W-:Y:S01]  /*1010*/  @!P0 IMAD.MOV R24, RZ, RZ, R7 ;  /* 0x000000ffff188224 */ /* 0x000fe200078e0207 */
[----:B------:R-:W-:Y:S01]  /*1020*/  SEL R7, R18, R19, P0 ;  /* 0x0000001312077207 */ /* 0x000fe20000000000 */
[--C-:B------:R-:W-:Y:S02]  /*1030*/  @!P0 IMAD R9, R26, 0x4, R15.reuse ;  /* 0x000000041a098824 */ /* 0x100fe400078e020f */
[C---:B------:R-:W-:Y:S01]  /*1040*/  @P0 IMAD R11, R24.reuse, 0x4, R15 ;  /* 0x00000004180b0824 */ /* 0x040fe200078e020f */
[----:B------:R-:W-:Y:S01]  /*1050*/  ISETP.GE.AND P1, PT, R24, R31, PT ;  /* 0x0000001f1800720c */ /* 0x000fe20003f26270 */
[----:B------:R-:W-:Y:S01]  /*1060*/  VIADD R30, R26, 0x1 ;  /* 0x000000011a1e7836 */ /* 0x000fe20000000000 */
[----:B------:R-:W-:Y:S01]  /*1070*/  @!P0 LDS R19, [R9] ;  /* 0x0000000009138984 */ /* 0x000fe20000000800 */
[----:B------:R-:W-:-:S03]  /*1080*/  VIADD R28, R24, 0x1 ;  /* 0x00000001181c7836 */ /* 0x000fc60000000000 */
[----:B------:R-:W0:Y:S01]  /*1090*/  @P0 LDS R18, [R11] ;  /* 0x000000000b120984 */ /* 0x000e220000000800 */
[----:B------:R-:W-:-:S06]  /*10a0*/  PLOP3.LUT P0, PT, PT, PT, PT, 0x8, 0x80 ;  /* 0x000000000080781c */ /* 0x000fcc0003f0e170 */
[----:B0-----:R-:W-:-:S04]  /*10b0*/  @!P1 ISETP.GE.U32.AND P2, PT, R18, R19, PT ;  /* 0x000000131200920c */ /* 0x001fc80003f46070 */
[----:B------:R-:W-:-:S04]  /*10c0*/  @!P1 ISETP.GE.OR P0, PT, R26, R29, !P2 ;  /* 0x0000001d1a00920c */ /* 0x000fc80005706670 */
[----:B------:R-:W-:-:S09]  /*10d0*/  SEL R13, R18, R19, P0 ;  /* 0x00000013120d7207 */ /* 0x000fd20000000000 */
[----:B------:R-:W-:Y:S02]  /*10e0*/  @P0 IMAD.MOV R30, RZ, RZ, R26 ;  /* 0x000000ffff1e0224 */ /* 0x000fe400078e021a */
[----:B------:R-:W-:Y:S02]  /*10f0*/  @!P0 IMAD.MOV R28, RZ, RZ, R24 ;  /* 0x000000ffff1c8224 */ /* 0x000fe400078e0218 */
        /* <DEDUP_REMOVED lines=28> */
[C---:B------:R-:W-:Y:S01]  /*12c0*/  ISETP.GE.AND P1, PT, R28.reuse, R31, PT ;  /* 0x0000001f1c00720c */ /* 0x040fe20003f26270 */
[----:B------:R-:W-:Y:S01]  /*12d0*/  VIADD R26, R28, 0x1 ;  /* 0x000000011c1a7836 */ /* 0x000fe20000000000 */
[----:B------:R-:W-:Y:S01]  /*12e0*/  @!P0 LDS R19, [R23] ;  /* 0x0000000017138984 */ /* 0x000fe20000000800 */
[----:B------:R-:W-:-:S03]  /*12f0*/  VIADD R32, R30, 0x1 ;  /* 0x000000011e207836 */ /* 0x000fc60000000000 */
[----:B------:R-:W0:Y:S01]  /*1300*/  @P0 LDS R18, [R24] ;  /* 0x0000000018120984 */ /* 0x000e220000000800 */
[----:B------:R-:W-:-:S06]  /*1310*/  PLOP3.LUT P0, PT, PT, PT, PT, 0x8, 0x80 ;  /* 0x000000000080781c */ /* 0x000fcc0003f0e170 */
[----:B0-----:R-:W-:-:S04]  /*1320*/  @!P1 ISETP.GE.U32.AND P2, PT, R18, R19, PT ;  /* 0x000000131200920c */ /* 0x001fc80003f46070 */
[----:B------:R-:W-:Y:S02]  /*1330*/  @!P1 ISETP.GE.OR P0, PT, R30, R29, !P2 ;  /* 0x0000001d1e00920c */ /* 0x000fe40005706670 */
[C---:B------:R-:W-:Y:S01]  /*1340*/  ISETP.GE.U32.AND P2, PT, R16.reuse, 0x9, PT ;  /* 0x000000091000780c */ /* 0x040fe20003f46070 */
[----:B------:R-:W-:Y:S01]  /*1350*/  IMAD.SHL.U32 R16, R16, 0x2, RZ ;  /* 0x0000000210107824 */ /* 0x000fe200078e00ff */
[----:B------:R-:W-:-:S09]  /*1360*/  SEL R11, R18, R19, P0 ;  /* 0x00000013120b7207 */ /* 0x000fd20000000000 */
[----:B------:R-:W-:Y:S02]  /*1370*/  @!P0 IMAD.MOV R26, RZ, RZ, R28 ;  /* 0x000000ffff1a8224 */ /* 0x000fe400078e021c */
[----:B------:R-:W-:Y:S02]  /*1380*/  @P0 IMAD.MOV R32, RZ, RZ, R30 ;  /* 0x000000ffff200224 */ /* 0x000fe400078e021e */
[--C-:B------:R-:W-:Y:S02]  /*1390*/  @P0 IMAD R25, R26, 0x4, R15.reuse ;  /* 0x000000041a190824 */ /* 0x100fe400078e020f */
[C---:B------:R-:W-:Y:S01]  /*13a0*/  @!P0 IMAD R23, R32.reuse, 0x4, R15 ;  /* 0x0000000420178824 */ /* 0x040fe200078e020f */
[----:B------:R-:W-:Y:S02]  /*13b0*/  ISETP.GE.AND P1, PT, R32, R29, PT ;  /* 0x0000001d2000720c */ /* 0x000fe40003f26270 */
[----:B------:R-:W-:Y:S04]  /*13c0*/  @P0 LDS R18, [R25] ;  /* 0x0000000019120984 */ /* 0x000fe80000000800 */
[----:B------:R-:W0:Y:S01]  /*13d0*/  @!P0 LDS R19, [R23] ;  /* 0x0000000017138984 */ /* 0x000e220000000800 */
[----:B------:R-:W-:-:S06]  /*13e0*/  ISETP.GE.AND P0, PT, R26, R31, PT ;  /* 0x0000001f1a00720c */ /* 0x000fcc0003f06270 */
[----:B0-----:R-:W-:-:S04]  /*13f0*/  @!P1 VIMNMX.U32 R18, PT, PT, R18, R19, PT ;  /* 0x0000001312129248 */ /* 0x001fc80003fe0000 */
[----:B------:R-:W-:Y:S01]  /*1400*/  SEL R19, R18, R19, !P0 ;  /* 0x0000001312137207 */ /* 0x000fe20004000000 */
[----:B------:R-:W-:Y:S06]  /*1410*/  @!P2 BRA `(.L_x_11) ;  /* 0xfffffff400cca947 */ /* 0x000fec000383ffff */
[----:B------:R-:W-:Y:S05]  /*1420*/  BSYNC B0 ;  /* 0x0000000000007941 */ /* 0x000fea0003800000 */
.L_x_6:
[----:B------:R-:W0:Y:S08]  /*1430*/  MATCH.ANY R15, R8 ;  /* 0x00000000080f73a1 */ /* 0x000e3000000e8000 */
[----:B------:R-:W1:Y:S01]  /*1440*/  REDUX.OR UR4, R8 ;  /* 0x00000000080473c4 */ /* 0x000e620000004000 */
[----:B------:R-:W-:Y:S02]  /*1450*/  VOTEU.ANY UR5, UPT, PT ;  /* 0x0000000000057886 */ /* 0x000fe400038e0100 */
[----:B0-----:R-:W-:-:S13]  /*1460*/  LOP3.LUT P0, RZ, R8, UR5, R15, 0x40, !PT ;  /* 0x0000000508ff7c12 */ /* 0x001fda000f80400f */
[----:B-1----:R-:W-:Y:S05]  /*1470*/  @!P0 BRA.DIV UR4, `(.L_x_12) ;  /* 0x000001ea04788947 */ /* 0x002fea000b800000 */
[----:B------:R-:W-:Y:S01]  /*1480*/  NOP ;  /* 0x0000000000007918 */ /* 0x000fe20000000000 */
.L_x_179:
[CC--:B------:R-:W-:Y:S01]  /*1490*/  ISETP.GE.AND P0, PT, R0.reuse, R3.reuse, PT ;  /* 0x000000030000720c */ /* 0x0c0fe20003f06270 */
[----:B------:R-:W-:Y:S01]  /*14a0*/  IMAD.WIDE.U32 R4, R0, 0x4, R4 ;  /* 0x0000000400047825 */ /* 0x000fe200078e0004 */
[-C--:B------:R-:W-:Y:S02]  /*14b0*/  ISETP.GE.AND P1, PT, R2, R3.reuse, PT ;  /* 0x000000030200720c */ /* 0x080fe40003f26270 */
[-C--:B------:R-:W-:Y:S02]  /*14c0*/  ISETP.GE.AND P2, PT, R10, R3.reuse, PT ;  /* 0x000000030a00720c */ /* 0x080fe40003f46270 */
[-C--:B------:R-:W-:Y:S02]  /*14d0*/  ISETP.GE.AND P3, PT, R12, R3.reuse, PT ;  /* 0x000000030c00720c */ /* 0x080fe40003f66270 */
[-C--:B------:R-:W-:Y:S02]  /*14e0*/  ISETP.GE.AND P4, PT, R14, R3.reuse, PT ;  /* 0x000000030e00720c */ /* 0x080fe40003f86270 */
[----:B------:R-:W-:-:S02]  /*14f0*/  ISETP.GE.AND P5, PT, R20, R3, PT ;  /* 0x000000031400720c */ /* 0x000fc40003fa6270 */
[----:B------:R-:W-:Y:S01]  /*1500*/  ISETP.GE.AND P6, PT, R22, R3, PT ;  /* 0x000000031600720c */ /* 0x000fe20003fc6270 */
[----:B------:R0:W-:Y:S04]  /*1510*/  @!P0 STG.E desc[UR8][R4.64], R21 ;  /* 0x0000001504008986 */ /* 0x0001e8000c101908 */
[----:B------:R0:W-:Y:S04]  /*1520*/  @!P1 STG.E desc[UR8][R4.64+0x4], R7 ;  /* 0x0000040704009986 */ /* 0x0001e8000c101908 */
[----:B------:R0:W-:Y:S04]  /*1530*/  @!P2 STG.E desc[UR8][R4.64+0x8], R13 ;  /* 0x0000080d0400a986 */ /* 0x0001e8000c101908 */
[----:B------:R0:W-:Y:S04]  /*1540*/  @!P3 STG.E desc[UR8][R4.64+0xc], R9 ;  /* 0x00000c090400b986 */ /* 0x0001e8000c101908 */
[----:B------:R0:W-:Y:S04]  /*1550*/  @!P4 STG.E desc[UR8][R4.64+0x10], R17 ;  /* 0x000010110400c986 */ /* 0x0001e8000c101908 */
[----:B------:R0:W-:Y:S01]  /*1560*/  @!P5 STG.E desc[UR8][R4.64+0x14], R11 ;  /* 0x0000140b0400d986 */ /* 0x0001e2000c101908 */
[----:B------:R-:W-:Y:S05]  /*1570*/  @P6 EXIT ;  /* 0x000000000000694d */ /* 0x000fea0003800000 */
[----:B------:R-:W-:Y:S01]  /*1580*/  STG.E desc[UR8][R4.64+0x18], R19 ;  /* 0x0000181304007986 */ /* 0x000fe2000c101908 */
[----:B------:R-:W-:Y:S05]  /*1590*/  EXIT ;  /* 0x000000000000794d */ /* 0x000fea0003800000 */
.L_x_0:
[----:B------:R-:W0:Y:S01]  /*15a0*/  LDCU.64 UR4, c[0x0][0x380] ;  /* 0x00007000ff0477ac */ /* 0x000e220008000a00 */
[----:B------:R-:W-:-:S04]  /*15b0*/  ISETP.GT.U32.AND P0, PT, R3, 0x16ff, PT ;  /* 0x000016ff0300780c */ /* 0x000fc80003f04070 */
[----:B------:R-:W-:Y:S02]  /*15c0*/  ISETP.GT.U32.AND.EX P0, PT, R2, RZ, PT, P0 ;  /* 0x000000ff0200720c */ /* 0x000fe40003f04100 */
[----:B0-----:R-:W-:-:S04]  /*15d0*/  IADD3 R6, P1, PT, R7, UR4, RZ ;  /* 0x0000000407067c10 */ /* 0x001fc8000ff3e0ff */
[----:B------:R-:W-:-:S07]  /*15e0*/  IADD3.X R5, PT, PT, R10, UR5, RZ, P1, !PT ;  /* 0x000000050a057c10 */ /* 0x000fce0008ffe4ff */
[----:B------:R-:W-:Y:S05]  /*15f0*/  @P0 BRA `(.L_x_13) ;  /* 0x0000003400bc0947 */ /* 0x000fea0003800000 */
[----:B------:R-:W0:Y:S01]  /*1600*/  S2R R2, SR_TID.X ;  /* 0x0000000000027919 */ /* 0x000e220000002100 */
[----:B------:R-:W-:Y:S02]  /*1610*/  IMAD.MOV.U32 R12, RZ, RZ, -0x1 ;  /* 0xffffffffff0c7424 */ /* 0x000fe400078e00ff */
[C---:B0-----:R-:W-:Y:S01]  /*1620*/  VIADD R4, R2.reuse, 0x100 ;  /* 0x0000010002047836 */ /* 0x041fe20000000000 */
[CC--:B------:R-:W-:Y:S01]  /*1630*/  ISETP.GE.U32.AND P6, PT, R2.reuse, R3.reuse, PT ;  /* 0x000000030200720c */ /* 0x0c0fe20003fc6070 */
[C---:B------:R-:W-:Y:S01]  /*1640*/  VIADD R8, R2.reuse, 0x200 ;  /* 0x0000020002087836 */ /* 0x040fe20000000000 */
[C---:B------:R-:W-:Y:S01]  /*1650*/  LOP3.LUT R10, R2.reuse, 0x400, RZ, 0xfc, !PT ;  /* 0x00000400020a7812 */ /* 0x040fe200078efcff */
[----:B------:R-:W-:Y:S01]  /*1660*/  IMAD.SHL.U32 R9, R2, 0x4, RZ ;  /* 0x0000000402097824 */ /* 0x000fe200078e00ff */
[-C--:B------:R-:W-:Y:S01]  /*1670*/  ISETP.GE.U32.AND P0, PT, R4, R3.reuse, PT ;  /* 0x000000030400720c */ /* 0x080fe20003f06070 */
[----:B------:R-:W-:Y:S01]  /*1680*/  VIADD R4, R2, 0x300 ;  /* 0x0000030002047836 */ /* 0x000fe20000000000 */
[----:B------:R-:W-:Y:S01]  /*1690*/  ISETP.GE.U32.AND P1, PT, R8, R3, PT ;  /* 0x000000030800720c */ /* 0x000fe20003f26070 */
[----:B------:R-:W-:Y:S01]  /*16a0*/  VIADD R8, R2, 0x500 ;  /* 0x0000050002087836 */ /* 0x000fe20000000000 */
[----:B------:R-:W-:-:S02]  /*16b0*/  IADD3 R6, P4, PT, R9, R6, RZ ;  /* 0x0000000609067210 */ /* 0x000fc40007f9e0ff */
[-C--:B------:R-:W-:Y:S01]  /*16c0*/  ISETP.GE.U32.AND P2, PT, R4, R3.reuse, PT ;  /* 0x000000030400720c */ /* 0x080fe20003f46070 */
[----:B------:R-:W-:Y:S01]  /*16d0*/  IMAD.MOV.U32 R4, RZ, RZ, -0x1 ;  /* 0xffffffffff047424 */ /* 0x000fe200078e00ff */
[----:B------:R-:W-:Y:S01]  /*16e0*/  LOP3.LUT R14, R2, 0x800, RZ, 0xfc, !PT ;  /* 0x00000800020e7812 */ /* 0x000fe200078efcff */
[----:B------:R-:W-:Y:S01]  /*16f0*/  IMAD.X R7, RZ, RZ, R5, P4 ;  /* 0x000000ffff077224 */ /* 0x000fe200020e0605 */
[-C--:B------:R-:W-:Y:S01]  /*1700*/  ISETP.GE.U32.AND P4, PT, R8, R3.reuse, PT ;  /* 0x000000030800720c */ /* 0x080fe20003f86070 */
[----:B------:R-:W-:Y:S01]  /*1710*/  VIADD R8, R2, 0x700 ;  /* 0x0000070002087836 */ /* 0x000fe20000000000 */
[-C--:B------:R-:W-:Y:S01]  /*1720*/  ISETP.GE.U32.AND P3, PT, R10, R3.reuse, PT ;  /* 0x000000030a00720c */ /* 0x080fe20003f66070 */
[----:B------:R-:W-:Y:S01]  /*1730*/  VIADD R10, R2, 0x600 ;  /* 0x00000600020a7836 */ /* 0x000fe20000000000 */
[----:B------:R-:W2:Y:S02]  /*1740*/  @!P6 LDG.E R4, desc[UR8][R6.64] ;  /* 0x000000080604e981 */ /* 0x000ea4000c1e1900 */
[-C--:B------:R-:W-:Y:S01]  /*1750*/  ISETP.GE.U32.AND P6, PT, R8, R3.reuse, PT ;  /* 0x000000030800720c */ /* 0x080fe20003fc6070 */
[----:B------:R-:W-:Y:S01]  /*1760*/  IMAD.MOV.U32 R8, RZ, RZ, -0x1 ;  /* 0xffffffffff087424 */ /* 0x000fe200078e00ff */
[-C--:B------:R-:W-:Y:S01]  /*1770*/  ISETP.GE.U32.AND P5, PT, R10, R3.reuse, PT ;  /* 0x000000030a00720c */ /* 0x080fe20003fa6070 */
[----:B------:R-:W3:Y:S04]  /*1780*/  @!P2 LDG.E R12, desc[UR8][R6.64+0xc00] ;  /* 0x000c0008060ca981 */ /* 0x000ee8000c1e1900 */
[----:B------:R-:W4:Y:S01]  /*1790*/  @!P0 LDG.E R8, desc[UR8][R6.64+0x400] ;  /* 0x0004000806088981 */ /* 0x000f22000c1e1900 */
[----:B------:R-:W-:Y:S01]  /*17a0*/  ISETP.GE.U32.AND P0, PT, R14, R3, PT ;  /* 0x000000030e00720c */ /* 0x000fe20003f06070 */
[----:B------:R-:W-:-:S02]  /*17b0*/  VIADD R14, R2, 0xa00 ;  /* 0x00000a00020e7836 */ /* 0x000fc40000000000 */
[----:B------:R-:W-:-:S03]  /*17c0*/  VIADD R20, R2, 0xb00 ;  /* 0x00000b0002147836 */ /* 0x000fc60000000000 */
[-C--:B------:R-:W-:Y:S01]  /*17d0*/  ISETP.GE.U32.AND P2, PT, R14, R3.reuse, PT ;  /* 0x000000030e00720c */ /* 0x080fe20003f46070 */
[----:B------:R-:W-:Y:S02]  /*17e0*/  IMAD.MOV.U32 R14, RZ, RZ, -0x1 ;  /* 0xffffffffff0e7424 */ /* 0x000fe400078e00ff */
[----:B------:R-:W-:Y:S02]  /*17f0*/  IMAD.MOV.U32 R10, RZ, RZ, -0x1 ;  /* 0xffffffffff0a7424 */ /* 0x000fe400078e00ff */
[----:B------:R-:W-:Y:S02]  /*1800*/  IMAD.MOV.U32 R18, RZ, RZ, -0x1 ;  /* 0xffffffffff127424 */ /* 0x000fe400078e00ff */
[----:B------:R-:W5:Y:S01]  /*1810*/  @!P3 LDG.E R14, desc[UR8][R6.64+0x1000] ;  /* 0x00100008060eb981 */ /* 0x000f62000c1e1900 */
[----:B------:R-:W-:Y:S01]  /*1820*/  VIADD R16, R2, 0x900 ;  /* 0x0000090002107836 */ /* 0x000fe20000000000 */
[-C--:B------:R-:W-:Y:S01]  /*1830*/  ISETP.GE.U32.AND P3, PT, R20, R3.reuse, PT ;  /* 0x000000031400720c */ /* 0x080fe20003f66070 */
[----:B------:R-:W-:Y:S01]  /*1840*/  VIADD R20, R2, 0xd00 ;  /* 0x00000d0002147836 */ /* 0x000fe20000000000 */
[----:B------:R-:W5:Y:S02]  /*1850*/  @!P1 LDG.E R10, desc[UR8][R6.64+0x800] ;  /* 0x00080008060a9981 */ /* 0x000f64000c1e1900 */
[----:B------:R-:W-:-:S02]  /*1860*/  ISETP.GE.U32.AND P1, PT, R16, R3, PT ;  /* 0x000000031000720c */ /* 0x000fc40003f26070 */
[----:B------:R-:W5:Y:S01]  /*1870*/  @!P5 LDG.E R18, desc[UR8][R6.64+0x1800] ;  /* 0x001800080612d981 */ /* 0x000f62000c1e1900 */
[-C--:B------:R-:W-:Y:S01]  /*1880*/  ISETP.GE.U32.AND P5, PT, R20, R3.reuse, PT ;  /* 0x000000031400720c */ /* 0x080fe20003fa6070 */
[----:B------:R-:W-:Y:S02]  /*1890*/  IMAD.MOV.U32 R20, RZ, RZ, -0x1 ;  /* 0xffffffffff147424 */ /* 0x000fe400078e00ff */
[----:B------:R-:W-:Y:S02]  /*18a0*/  VIADD R26, R2, 0xe00 ;  /* 0x00000e00021a7836 */ /* 0x000fe40000000000 */
[----:B------:R-:W-:Y:S02]  /*18b0*/  IMAD.MOV.U32 R16, RZ, RZ, -0x1 ;  /* 0xffffffffff107424 */ /* 0x000fe400078e00ff */
[----:B------:R-:W-:Y:S01]  /*18c0*/  IMAD.MOV.U32 R24, RZ, RZ, -0x1 ;  /* 0xffffffffff187424 */ /* 0x000fe200078e00ff */
[----:B------:R-:W5:Y:S01]  /*18d0*/  @!P6 LDG.E R20, desc[UR8][R6.64+0x1c00] ;  /* 0x001c00080614e981 */ /* 0x000f62000c1e1900 */
[----:B------:R-:W-:-:S02]  /*18e0*/  ISETP.GE.U32.AND P6, PT, R26, R3, PT ;  /* 0x000000031a00720c */ /* 0x000fc40003fc6070 */
[C---:B------:R-:W-:Y:S01]  /*18f0*/  LOP3.LUT R22, R2.reuse, 0xc00, RZ, 0xfc, !PT ;  /* 0x00000c0002167812 */ /* 0x040fe200078efcff */
[----:B------:R-:W5:Y:S01]  /*1900*/  @!P4 LDG.E R16, desc[UR8][R6.64+0x1400] ;  /* 0x001400080610c981 */ /* 0x000f62000c1e1900 */
[----:B------:R-:W-:Y:S02]  /*1910*/  LOP3.LUT R26, R2, 0x1000, RZ, 0xfc, !PT ;  /* 0x00001000021a7812 */ /* 0x000fe400078efcff */
[-C--:B------:R-:W-:Y:S01]  /*1920*/  ISETP.GE.U32.AND P4, PT, R22, R3.reuse, PT ;  /* 0x000000031600720c */ /* 0x080fe20003f86070 */
[----:B------:R-:W5:Y:S01]  /*1930*/  @!P1 LDG.E R24, desc[UR8][R6.64+0x2400] ;  /* 0x0024000806189981 */ /* 0x000f62000c1e1900 */
[----:B------:R-:W-:Y:S01]  /*1940*/  ISETP.GE.U32.AND P1, PT, R26, R3, PT ;  /* 0x000000031a00720c */ /* 0x000fe20003f26070 */
[----:B------:R-:W-:Y:S02]  /*1950*/  IMAD.MOV.U32 R26, RZ, RZ, -0x1 ;  /* 0xffffffffff1a7424 */ /* 0x000fe400078e00ff */
[----:B------:R-:W-:Y:S02]  /*1960*/  VIADD R32, R2, 0x1100 ;  /* 0x0000110002207836 */ /* 0x000fe40000000000 */
[----:B------:R-:W-:-:S02]  /*1970*/  IMAD.MOV.U32 R22, RZ, RZ, -0x1 ;  /* 0xffffffffff167424 */ /* 0x000fc400078e00ff */
[----:B------:R-:W-:Y:S01]  /*1980*/  VIADD R28, R2, 0xf00 ;  /* 0x00000f00021c7836 */ /* 0x000fe20000000000 */
[----:B------:R-:W5:Y:S01]  /*1990*/  @!P2 LDG.E R26, desc[UR8][R6.64+0x2800] ;  /* 0x00280008061aa981 */ /* 0x000f62000c1e1900 */
[----:B------:R-:W-:Y:S01]  /*19a0*/  IMAD.MOV.U32 R30, RZ, RZ, -0x1 ;  /* 0xffffffffff1e7424 */ /* 0x000fe200078e00ff */
[-C--:B------:R-:W-:Y:S01]  /*19b0*/  ISETP.GE.U32.AND P2, PT, R32, R3.reuse, PT ;  /* 0x000000032000720c */ /* 0x080fe20003f46070 */
[----:B------:R-:W-:Y:S01]  /*19c0*/  VIADD R32, R2, 0x1300 ;  /* 0x0000130002207836 */ /* 0x000fe20000000000 */
[----:B------:R-:W5:Y:S01]  /*19d0*/  @!P0 LDG.E R22, desc[UR8][R6.64+0x2000] ;  /* 0x0020000806168981 */ /* 0x000f62000c1e1900 */
[-C--:B------:R-:W-:Y:S01]  /*19e0*/  ISETP.GE.U32.AND P0, PT, R28, R3.reuse, PT ;  /* 0x000000031c00720c */ /* 0x080fe20003f06070 */
[----:B------:R-:W-:Y:S02]  /*19f0*/  IMAD.MOV.U32 R28, RZ, RZ, -0x1 ;  /* 0xffffffffff1c7424 */ /* 0x000fe400078e00ff */
[----:B------:R-:W5:Y:S01]  /*1a00*/  @!P4 LDG.E R30, desc[UR8][R6.64+0x3000] ;  /* 0x00300008061ec981 */ /* 0x000f62000c1e1900 */
[----:B------:R-:W-:Y:S01]  /*1a10*/  ISETP.GE.U32.AND P4, PT, R32, R3, PT ;  /* 0x000000032000720c */ /* 0x000fe20003f86070 */
[----:B------:R-:W-:-:S02]  /*1a20*/  VIADD R34, R2, 0x1200 ;  /* 0x0000120002227836 */ /* 0x000fc40000000000 */
[----:B------:R-:W-:Y:S01]  /*1a30*/  IMAD.MOV.U32 R32, RZ, RZ, -0x1 ;  /* 0xffffffffff207424 */ /* 0x000fe200078e00ff */
[----:B------:R-:W-:Y:S01]  /*1a40*/  LOP3.LUT R38, R2, 0x1400, RZ, 0xfc, !PT ;  /* 0x0000140002267812 */ /* 0x000fe200078efcff */
[----:B------:R-:W5:Y:S01]  /*1a50*/  @!P3 LDG.E R28, desc[UR8][R6.64+0x2c00] ;  /* 0x002c0008061cb981 */ /* 0x000f62000c1e1900 */
[-C--:B------:R-:W-:Y:S01]  /*1a60*/  ISETP.GE.U32.AND P3, PT, R34, R3.reuse, PT ;  /* 0x000000032200720c */ /* 0x080fe20003f66070 */
[----:B------:R-:W-:Y:S02]  /*1a70*/  IMAD.MOV.U32 R34, RZ, RZ, -0x1 ;  /* 0xffffffffff227424 */ /* 0x000fe400078e00ff */
[----:B------:R-:W-:Y:S01]  /*1a80*/  IMAD.MOV.U32 R36, RZ, RZ, -0x1 ;  /* 0xffffffffff247424 */ /* 0x000fe200078e00ff */
[----:B------:R-:W5:Y:S01]  /*1a90*/  @!P5 LDG.E R32, desc[UR8][R6.64+0x3400] ;  /* 0x003400080620d981 */ /* 0x000f62000c1e1900 */
[-C--:B------:R-:W-:Y:S01]  /*1aa0*/  ISETP.GE.U32.AND P5, PT, R38, R3.reuse, PT ;  /* 0x000000032600720c */ /* 0x080fe20003fa6070 */
[C---:B------:R-:W-:Y:S02]  /*1ab0*/  VIADD R40, R2.reuse, 0x1500 ;  /* 0x0000150002287836 */ /* 0x040fe40000000000 */
[----:B------:R-:W-:Y:S01]  /*1ac0*/  VIADD R38, R2, 0x1600 ;  /* 0x0000160002267836 */ /* 0x000fe20000000000 */
[----:B------:R-:W5:Y:S02]  /*1ad0*/  @!P6 LDG.E R34, desc[UR8][R6.64+0x3800] ;  /* 0x003800080622e981 */ /* 0x000f64000c1e1900 */
[----:B------:R-:W-:-:S02]  /*1ae0*/  ISETP.GE.U32.AND P6, PT, R40, R3, PT ;  /* 0x000000032800720c */ /* 0x000fc40003fc6070 */
[----:B------:R-:W5:Y:S01]  /*1af0*/  @!P0 LDG.E R36, desc[UR8][R6.64+0x3c00] ;  /* 0x003c000806248981 */ /* 0x000f62000c1e1900 */
[----:B------:R-:W-:Y:S01]  /*1b00*/  ISETP.GE.U32.AND P0, PT, R38, R3, PT ;  /* 0x000000032600720c */ /* 0x000fe20003f06070 */
[----:B------:R-:W-:Y:S02]  /*1b10*/  IMAD.MOV.U32 R38, RZ, RZ, -0x1 ;  /* 0xffffffffff267424 */ /* 0x000fe400078e00ff */
[----:B------:R-:W-:Y:S02]  /*1b20*/  IMAD.MOV.U32 R40, RZ, RZ, -0x1 ;  /* 0xffffffffff287424 */ /* 0x000fe400078e00ff */
[----:B------:R-:W-:Y:S02]  /*1b30*/  IMAD.MOV.U32 R42, RZ, RZ, -0x1 ;  /* 0xffffffffff2a7424 */ /* 0x000fe400078e00ff */
[----:B------:R-:W-:Y:S01]  /*1b40*/  IMAD.MOV.U32 R44, RZ, RZ, -0x1 ;  /* 0xffffffffff2c7424 */ /* 0x000fe200078e00ff */
[----:B------:R-:W5:Y:S01]  /*1b50*/  @!P1 LDG.E R38, desc[UR8][R6.64+0x4000] ;  /* 0x0040000806269981 */ /* 0x000f62000c1e1900 */
[----:B------:R-:W-:-:S02]  /*1b60*/  IMAD.MOV.U32 R46, RZ, RZ, -0x1 ;  /* 0xffffffffff2e7424 */ /* 0x000fc400078e00ff */
[----:B------:R-:W-:Y:S01]  /*1b70*/  IMAD.MOV.U32 R48, RZ, RZ, -0x1 ;  /* 0xffffffffff307424 */ /* 0x000fe200078e00ff */
[----:B------:R-:W5:Y:S01]  /*1b80*/  @!P2 LDG.E R40, desc[UR8][R6.64+0x4400] ;  /* 0x004400080628a981 */ /* 0x000f62000c1e1900 */
[----:B------:R-:W-:-:S03]  /*1b90*/  IMAD.MOV.U32 R50, RZ, RZ, -0x1 ;  /* 0xffffffffff327424 */ /* 0x000fc600078e00ff */
[----:B------:R-:W5:Y:S04]  /*1ba0*/  @!P3 LDG.E R42, desc[UR8][R6.64+0x4800] ;  /* 0x00480008062ab981 */ /* 0x000f68000c1e1900 */
[----:B------:R-:W5:Y:S04]  /*1bb0*/  @!P4 LDG.E R44, desc[UR8][R6.64+0x4c00] ;  /* 0x004c0008062cc981 */ /* 0x000f68000c1e1900 */
[----:B------:R-:W5:Y:S04]  /*1bc0*/  @!P5 LDG.E R46, desc[UR8][R6.64+0x5000] ;  /* 0x00500008062ed981 */ /* 0x000f68000c1e1900 */
[----:B------:R-:W5:Y:S04]  /*1bd0*/  @!P6 LDG.E R48, desc[UR8][R6.64+0x5400] ;  /* 0x005400080630e981 */ /* 0x000f68000c1e1900 */
[----:B------:R0:W5:Y:S01]  /*1be0*/  @!P0 LDG.E R50, desc[UR8][R6.64+0x5800] ;  /* 0x0058000806328981 */ /* 0x000162000c1e1900 */
[----:B------:R-:W1:Y:S01]  /*1bf0*/  S2UR UR5, SR_CgaCtaId ;  /* 0x00000000000579c3 */ /* 0x000e620000008800 */
[----:B------:R-:W-:-:S02]  /*1c00*/  UMOV UR4, 0x400 ;  /* 0x0000040000047882 */ /* 0x000fc40000000000 */
[----:B-1----:R-:W-:-:S06]  /*1c10*/  ULEA UR5, UR5, UR4, 0x18 ;  /* 0x0000000405057291 */ /* 0x002fcc000f8ec0ff */
[----:B------:R-:W-:-:S04]  /*1c20*/  VIADD R5, R9, UR5 ;  /* 0x0000000509057c36 */ /* 0x000fc80008000000 */
[C---:B0-----:R-:W-:Y:S01]  /*1c30*/  IMAD R6, R2.reuse, 0x58, R5 ;  /* 0x0000005802067824 */ /* 0x041fe200078e0205 */
[----:B------:R-:W0:Y:S01]  /*1c40*/  S2R R35, SR_LANEID ;  /* 0x0000000000237919 */ /* 0x000e220000000000 */
[----:B------:R-:W-:-:S05]  /*1c50*/  LEA R5, R2, UR5, 0x2 ;  /* 0x0000000502057c11 */ /* 0x000fca000f8e10ff */
[----:B------:R-:W-:-:S04]  /*1c60*/  IMAD R5, R2, 0x58, R5 ;  /* 0x0000005802057824 */ /* 0x000fc800078e0205 */
[----:B------:R-:W-:Y:S01]  /*1c70*/  IMAD R5, R2, -0x58, R5 ;  /* 0xffffffa802057824 */ /* 0x000fe200078e0205 */
[----:B------:R-:W-:Y:S01]  /*1c80*/  UMOV UR4, URZ ;  /* 0x000000ff00047c82 */ /* 0x000fe20008000000 */
[----:B--2---:R-:W-:Y:S04]  /*1c90*/  STS [R9+UR5], R4 ;  /* 0x0000000409007988 */ /* 0x004fe80008000805 */
[----:B---3--:R-:W-:Y:S04]  /*1ca0*/  STS [R9+UR5+0xc00], R12 ;  /* 0x000c000c09007988 */ /* 0x008fe80008000805 */
[----:B----4-:R-:W-:Y:S04]  /*1cb0*/  STS [R9+UR5+0x400], R8 ;  /* 0x0004000809007988 */ /* 0x010fe80008000805 */
[----:B-----5:R-:W-:Y:S04]  /*1cc0*/  STS [R9+UR5+0x1000], R14 ;  /* 0x0010000e09007988 */ /* 0x020fe80008000805 */
[----:B------:R-:W-:Y:S04]  /*1cd0*/  STS [R9+UR5+0x800], R10 ;  /* 0x0008000a09007988 */ /* 0x000fe80008000805 */
        /* <DEDUP_REMOVED lines=10> */
[----:B------:R1:W-:Y:S04]  /*1d80*/  STS [R9+UR5+0x3c00], R36 ;  /* 0x003c002409007988 */ /* 0x0003e80008000805 */
[----:B------:R2:W-:Y:S04]  /*1d90*/  STS [R9+UR5+0x4000], R38 ;  /* 0x0040002609007988 */ /* 0x0005e80008000805 */
[----:B------:R2:W-:Y:S04]  /*1da0*/  STS [R9+UR5+0x4400], R40 ;  /* 0x0044002809007988 */ /* 0x0005e80008000805 */
[----:B------:R2:W-:Y:S04]  /*1db0*/  STS [R9+UR5+0x4800], R42 ;  /* 0x0048002a09007988 */ /* 0x0005e80008000805 */
[----:B------:R2:W-:Y:S04]  /*1dc0*/  STS [R9+UR5+0x4c00], R44 ;  /* 0x004c002c09007988 */ /* 0x0005e80008000805 */
[----:B------:R2:W-:Y:S04]  /*1dd0*/  STS [R9+UR5+0x5000], R46 ;  /* 0x0050002e09007988 */ /* 0x0005e80008000805 */
[----:B------:R2:W-:Y:S04]  /*1de0*/  STS [R9+UR5+0x5400], R48 ;  /* 0x0054003009007988 */ /* 0x0005e80008000805 */
[----:B------:R2:W-:Y:S01]  /*1df0*/  STS [R9+UR5+0x5800], R50 ;  /* 0x0058003209007988 */ /* 0x0005e20008000805 */
[----:B------:R-:W-:Y:S01]  /*1e00*/  BAR.SYNC.DEFER_BLOCKING 0x0 ;  /* 0x0000000000007b1d */ /* 0x000fe20000010000 */
[----:B-1----:R-:W-:-:S02]  /*1e10*/  IMAD.MOV.U32 R36, RZ, RZ, RZ ;  /* 0x000000ffff247224 */ /* 0x002fc400078e00ff */
[----:B------:R-:W-:-:S03]  /*1e20*/  IMAD R4, R2, 0x80, R5 ;  /* 0x0000008002047824 */ /* 0x000fc600078e0205 */
[----:B------:R2:W1:Y:S04]  /*1e30*/  LDS R12, [R6] ;  /* 0x00000000060c7984 */ /* 0x0004680000000800 */
[----:B------:R2:W3:Y:S04]  /*1e40*/  LDS R13, [R6+0x4] ;  /* 0x00000400060d7984 */ /* 0x0004e80000000800 */
[----:B------:R2:W4:Y:S04]  /*1e50*/  LDS R14, [R6+0x8] ;  /* 0x00000800060e7984 */ /* 0x0005280000000800 */
[----:B------:R2:W0:Y:S04]  /*1e60*/  LDS R15, [R6+0xc] ;  /* 0x00000c00060f7984 */ /* 0x0004280000000800 */
        /* <DEDUP_REMOVED lines=18> */
[----:B------:R2:W0:Y:S01]  /*1f90*/  LDS R34, [R6+0x58] ;  /* 0x0000580006227984 */ /* 0x0004220000000800 */
[----:B-1-34-:R-:W-:Y:S06]  /*1fa0*/  BAR.SYNC.DEFER_BLOCKING 0x0 ;  /* 0x0000000000007b1d */ /* 0x01afec0000010000 */
.L_x_15:
[----:B---3--:R-:W-:Y:S01]  /*1fb0*/  IMAD.MOV.U32 R7, RZ, RZ, 0x20 ;  /* 0x00000020ff077424 */ /* 0x008fe200078e00ff */
[----:B------:R-:W-:Y:S01]  /*1fc0*/  STS [R5], RZ ;  /* 0x000000ff05007388 */ /* 0x000fe20000000800 */
[----:B0-----:R-:W-:Y:S01]  /*1fd0*/  ISETP.NE.AND P1, PT, R35, 0x1f, PT ;  /* 0x0000001f2300780c */ /* 0x001fe20003f25270 */
[----:B------:R-:W0:Y:S01]  /*1fe0*/  S2UR UR7, SR_CgaCtaId ;  /* 0x00000000000779c3 */ /* 0x000e220000008800 */
[----:B------:R-:W-:Y:S01]  /*1ff0*/  UMOV UR6, 0x400 ;  /* 0x0000040000067882 */ /* 0x000fe20000000000 */
[----:B--2---:R-:W-:Y:S01]  /*2000*/  VIADDMNMX.U32 R6, R36, R7, 0x6, PT ;  /* 0x0000000624067446 */ /* 0x004fe20003800007 */
[----:B------:R-:W-:Y:S01]  /*2010*/  STS [R5+0x400], RZ ;  /* 0x000400ff05007388 */ /* 0x000fe20000000800 */
[----:B------:R-:W-:Y:S01]  /*2020*/  SHF.R.U32.HI R7, RZ, UR4, R12 ;  /* 0x00000004ff077c19 */ /* 0x000fe2000801160c */
[----:B------:R-:W-:Y:S01]  /*2030*/  UISETP.GE.U32.AND UP0, UPT, UR4, 0x1a, UPT ;  /* 0x0000001a0400788c */ /* 0x000fe2000bf06070 */
[----:B------:R-:W-:Y:S01]  /*2040*/  BMSK R6, RZ, R6 ;  /* 0x00000006ff06721b */ /* 0x000fe20000000000 */
[----:B------:R-:W-:Y:S01]  /*2050*/  STS [R5+0x800], RZ ;  /* 0x000800ff05007388 */ /* 0x000fe20000000800 */
[----:B------:R-:W-:-:S02]  /*2060*/  SHF.R.U32.HI R113, RZ, 0x5, R2 ;  /* 0x00000005ff717819 */ /* 0x000fc40000011602 */
[----:B------:R-:W-:Y:S01]  /*2070*/  LOP3.LUT R7, R6, R7, RZ, 0xc0, !PT ;  /* 0x0000000706077212 */ /* 0x000fe200078ec0ff */
[----:B------:R-:W-:Y:S01]  /*2080*/  STS [R5+0xc00], RZ ;  /* 0x000c00ff05007388 */ /* 0x000fe20000000800 */
[C---:B------:R-:W-:Y:S02]  /*2090*/  ISETP.NE.AND P4, PT, R113.reuse, 0x6, PT ;  /* 0x000000067100780c */ /* 0x040fe40003f85270 */
[----:B------:R-:W-:Y:S01]  /*20a0*/  ISETP.NE.AND P3, PT, R113, 0x7, PT ;  /* 0x000000077100780c */ /* 0x000fe20003f65270 */
[----:B------:R-:W-:Y:S01]  /*20b0*/  IMAD.SHL.U32 R8, R7, 0x400, RZ ;  /* 0x0000040007087824 */ /* 0x000fe200078e00ff */
[----:B------:R-:W-:Y:S01]  /*20c0*/  SHF.R.U32.HI R7, RZ, 0x4, R7 ;  /* 0x00000004ff077819 */ /* 0x000fe20000011607 */
[----:B------:R-:W-:Y:S03]  /*20d0*/  STS [R5+0x1000], RZ ;  /* 0x001000ff05007388 */ /* 0x000fe60000000800 */
[----:B------:R-:W-:Y:S01]  /*20e0*/  LOP3.LUT R8, R8, 0x7c00, RZ, 0xc0, !PT ;  /* 0x00007c0008087812 */ /* 0x000fe200078ec0ff */
[----:B------:R-:W-:Y:S01]  /*20f0*/  STS [R5+0x1400], RZ ;  /* 0x001400ff05007388 */ /* 0x000fe20000000800 */
[----:B------:R-:W-:-:S03]  /*2100*/  LOP3.LUT R7, R7, 0xffffffe, RZ, 0xc0, !PT ;  /* 0x0ffffffe07077812 */ /* 0x000fc600078ec0ff */
[----:B------:R-:W-:Y:S01]  /*2110*/  STS [R5+0x1800], RZ ;  /* 0x001800ff05007388 */ /* 0x000fe20000000800 */
[----:B------:R-:W-:Y:S02]  /*2120*/  IADD3 R39, PT, PT, R7, R5, R8 ;  /* 0x0000000507277210 */ /* 0x000fe40007ffe008 */
[----:B------:R-:W-:Y:S01]  /*2130*/  SHF.R.U32.HI R7, RZ, UR4, R13 ;  /* 0x00000004ff077c19 */ /* 0x000fe2000801160d */
[----:B------:R-:W-:Y:S03]  /*2140*/  STS [R5+0x1c00], RZ ;  /* 0x001c00ff05007388 */ /* 0x000fe60000000800 */
[----:B------:R-:W-:Y:S01]  /*2150*/  LOP3.LUT R7, R6, R7, RZ, 0xc0, !PT ;  /* 0x0000000706077212 */ /* 0x000fe200078ec0ff */
[----:B------:R-:W-:Y:S04]  /*2160*/  STS [R5+0x2000], RZ ;  /* 0x002000ff05007388 */ /* 0x000fe80000000800 */
[----:B------:R-:W-:Y:S01]  /*2170*/  STS [R5+0x2400], RZ ;  /* 0x002400ff05007388 */ /* 0x000fe20000000800 */
[----:B------:R-:W-:Y:S01]  /*2180*/  IMAD.SHL.U32 R8, R7, 0x400, RZ ;  /* 0x0000040007087824 */ /* 0x000fe200078e00ff */
[----:B------:R-:W-:-:S02]  /*2190*/  SHF.R.U32.HI R7, RZ, 0x4, R7 ;  /* 0x00000004ff077819 */ /* 0x000fc40000011607 */
[----:B------:R-:W-:Y:S02]  /*21a0*/  STS [R5+0x2800], RZ ;  /* 0x002800ff05007388 */ /* 0x000fe40000000800 */
[----:B------:R-:W-:Y:S02]  /*21b0*/  LOP3.LUT R40, R8, 0x7c00, RZ, 0xc0, !PT ;  /* 0x00007c0008287812 */ /* 0x000fe400078ec0ff */
        /* <DEDUP_REMOVED lines=33> */
[----:B------:R-:W1:Y:S02]  /*23d0*/  LDS.U16 R38, [R39] ;  /* 0x0000000027267984 */ /* 0x000e640000000400 */
[----:B-1----:R-:W-:-:S05]  /*23e0*/  VIADD R8, R38, 0x1 ;  /* 0x0000000126087836 */ /* 0x002fca0000000000 */
[----:B------:R1:W-:Y:S04]  /*23f0*/  STS.U16 [R39], R8 ;  /* 0x0000000827007388 */ /* 0x0003e80000000400 */
[----:B------:R-:W2:Y:S01]  /*2400*/  LDS.U16 R41, [R40] ;  /* 0x0000000028297984 */ /* 0x000ea20000000400 */
[----:B-1----:R-:W-:Y:S01]  /*2410*/  IMAD.SHL.U32 R8, R9, 0x400, RZ ;  /* 0x0000040009087824 */ /* 0x002fe200078e00ff */
[----:B------:R-:W-:-:S04]  /*2420*/  SHF.R.U32.HI R9, RZ, 0x4, R9 ;  /* 0x00000004ff097819 */ /* 0x000fc80000011609 */
[----:B------:R-:W-:Y:S02]  /*2430*/  LOP3.LUT R8, R8, 0x7c00, RZ, 0xc0, !PT ;  /* 0x00007c0008087812 */ /* 0x000fe400078ec0ff */
[----:B------:R-:W-:-:S04]  /*2440*/  LOP3.LUT R44, R9, 0xffffffe, RZ, 0xc0, !PT ;  /* 0x0ffffffe092c7812 */ /* 0x000fc800078ec0ff */
[----:B------:R-:W-:Y:S01]  /*2450*/  IADD3 R44, PT, PT, R44, R5, R8 ;  /* 0x000000052c2c7210 */ /* 0x000fe20007ffe008 */
[----:B--2---:R-:W-:-:S05]  /*2460*/  VIADD R7, R41, 0x1 ;  /* 0x0000000129077836 */ /* 0x004fca0000000000 */
[----:B------:R1:W-:Y:S04]  /*2470*/  STS.U16 [R40], R7 ;  /* 0x0000000728007388 */ /* 0x0003e80000000400 */
[----:B------:R-:W2:Y:S01]  /*2480*/  LDS.U16 R43, [R42] ;  /* 0x000000002a2b7984 */ /* 0x000ea20000000400 */
[----:B-1----:R-:W-:-:S04]  /*2490*/  SHF.R.U32.HI R7, RZ, UR4, R16 ;  /* 0x00000004ff077c19 */ /* 0x002fc80008011610 */
[----:B------:R-:W-:-:S05]  /*24a0*/  LOP3.LUT R7, R6, R7, RZ, 0xc0, !PT ;  /* 0x0000000706077212 */ /* 0x000fca00078ec0ff */
[----:B------:R-:W-:Y:S01]  /*24b0*/  IMAD.SHL.U32 R8, R7, 0x400, RZ ;  /* 0x0000040007087824 */ /* 0x000fe200078e00ff */
        /* <DEDUP_REMOVED lines=185> */
[----:B------:R-:W-:Y:S04]  /*3050*/  STS.U16 [R143], R8 ;  /* 0x000000088f007388 */ /* 0x000fe80000000400 */
[----:B------:R-:W1:Y:S02]  /*3060*/  LDS.U16 R78, [R145] ;  /* 0x00000000914e7984 */ /* 0x000e640000000400 */
[----:B-1----:R-:W-:-:S05]  /*3070*/  VIADD R6, R78, 0x1 ;  /* 0x000000014e067836 */ /* 0x002fca0000000000 */
[----:B------:R-:W-:Y:S04]  /*3080*/  STS.U16 [R145], R6 ;  /* 0x0000000691007388 */ /* 0x000fe80000000400 */
[----:B------:R-:W1:Y:S02]  /*3090*/  LDS.U16 R79, [R120] ;  /* 0x00000000784f7984 */ /* 0x000e640000000400 */
[----:B-1----:R-:W-:-:S05]  /*30a0*/  VIADD R5, R79, 0x1 ;  /* 0x000000014f057836 */ /* 0x002fca0000000000 */
[----:B------:R-:W-:Y:S01]  /*30b0*/  STS.U16 [R120], R5 ;  /* 0x0000000578007388 */ /* 0x000fe20000000400 */
[----:B------:R-:W-:Y:S06]  /*30c0*/  BAR.SYNC.DEFER_BLOCKING 0x0 ;  /* 0x0000000000007b1d */ /* 0x000fec0000010000 */
[----:B------:R-:W-:Y:S04]  /*30d0*/  LDS R81, [R4] ;  /* 0x0000000004517984 */ /* 0x000fe80000000800 */
[----:B------:R-:W1:Y:S04]  /*30e0*/  LDS R8, [R4+0x4] ;  /* 0x0000040004087984 */ /* 0x000e680000000800 */
[----:B------:R-:W2:Y:S04]  /*30f0*/  LDS R7, [R4+0x8] ;  /* 0x0000080004077984 */ /* 0x000ea80000000800 */
[----:B------:R-:W3:Y:S04]  /*3100*/  LDS R9, [R4+0xc] ;  /* 0x00000c0004097984 */ /* 0x000ee80000000800 */
[----:B------:R-:W4:Y:S04]  /*3110*/  LDS R10, [R4+0x10] ;  /* 0x00001000040a7984 */ /* 0x000f280000000800 */
[----:B------:R-:W5:Y:S04]  /*3120*/  LDS R11, [R4+0x14] ;  /* 0x00001400040b7984 */ /* 0x000f680000000800 */
[----:B------:R-:W0:Y:S04]  /*3130*/  LDS R6, [R4+0x18] ;  /* 0x0000180004067984 */ /* 0x000e280000000800 */
[----:B------:R-:W0:Y:S04]  /*3140*/  LDS R82, [R4+0x1c] ;  /* 0x00001c0004527984 */ /* 0x000e280000000800 */
[----:B------:R-:W0:Y:S04]  /*3150*/  LDS R83, [R4+0x20] ;  /* 0x0000200004537984 */ /* 0x000e280000000800 */
[----:B------:R-:W0:Y:S04]  /*3160*/  LDS R5, [R4+0x24] ;  /* 0x0000240004057984 */ /* 0x000e280000000800 */
[----:B------:R-:W0:Y:S04]  /*3170*/  LDS R84, [R4+0x28] ;  /* 0x0000280004547984 */ /* 0x000e280000000800 */
[----:B------:R-:W0:Y:S01]  /*3180*/  LDS R85, [R4+0x2c] ;  /* 0x00002c0004557984 */ /* 0x000e220000000800 */
[----:B-1----:R-:W-:-:S03]  /*3190*/  IMAD.IADD R86, R81, 0x1, R8 ;  /* 0x0000000151567824 */ /* 0x002fc600078e0208 */
[----:B------:R-:W1:Y:S01]  /*31a0*/  LDS R8, [R4+0x30] ;  /* 0x0000300004087984 */ /* 0x000e620000000800 */
[----:B--2---:R-:W-:-:S03]  /*31b0*/  IMAD.IADD R88, R7, 0x1, R86 ;  /* 0x0000000107587824 */ /* 0x004fc600078e0256 */
[----:B------:R-:W2:Y:S01]  /*31c0*/  LDS R7, [R4+0x34] ;  /* 0x0000340004077984 */ /* 0x000ea20000000800 */
[----:B---3--:R-:W-:-:S03]  /*31d0*/  IMAD.IADD R87, R9, 0x1, R88 ;  /* 0x0000000109577824 */ /* 0x008fc600078e0258 */
[----:B------:R-:W3:Y:S01]  /*31e0*/  LDS R9, [R4+0x38] ;  /* 0x0000380004097984 */ /* 0x000ee20000000800 */
[----:B----4-:R-:W-:-:S03]  /*31f0*/  IMAD.IADD R90, R10, 0x1, R87 ;  /* 0x000000010a5a7824 */ /* 0x010fc600078e0257 */
[----:B------:R-:W4:Y:S01]  /*3200*/  LDS R10, [R4+0x3c] ;  /* 0x00003c00040a7984 */ /* 0x000f220000000800 */
[----:B-----5:R-:W-:-:S03]  /*3210*/  IMAD.IADD R89, R11, 0x1, R90 ;  /* 0x000000010b597824 */ /* 0x020fc600078e025a */
[----:B------:R-:W5:Y:S01]  /*3220*/  LDS R11, [R4+0x40] ;  /* 0x00004000040b7984 */ /* 0x000f620000000800 */
[----:B0-----:R-:W-:-:S03]  /*3230*/  IMAD.IADD R91, R6, 0x1, R89 ;  /* 0x00000001065b7824 */ /* 0x001fc600078e0259 */
[----:B------:R-:W0:Y:S01]  /*3240*/  LDS R6, [R4+0x44] ;  /* 0x0000440004067984 */ /* 0x000e220000000800 */
[----:B------:R-:W-:-:S03]  /*3250*/  IMAD.IADD R92, R82, 0x1, R91 ;  /* 0x00000001525c7824 */ /* 0x000fc600078e025b */
        /* <DEDUP_REMOVED lines=29> */
[----:B------:R-:W-:-:S04]  /*3430*/  IMAD.IADD R85, R85, 0x1, R108 ;  /* 0x0000000155557824 */ /* 0x000fc800078e026c */
[----:B-1----:R-:W-:-:S04]  /*3440*/  IMAD.IADD R110, R8, 0x1, R85 ;  /* 0x00000001086e7824 */ /* 0x002fc800078e0255 */
[----:B--2---:R-:W-:-:S04]  /*3450*/  IMAD.IADD R112, R7, 0x1, R110 ;  /* 0x0000000107707824 */ /* 0x004fc800078e026e */
[----:B---3--:R-:W-:-:S04]  /*3460*/  IMAD.IADD R105, R9, 0x1, R112 ;  /* 0x0000000109697824 */ /* 0x008fc800078e0270 */
[----:B----4-:R-:W-:-:S04]  /*3470*/  IMAD.IADD R114, R10, 0x1, R105 ;  /* 0x000000010a727824 */ /* 0x010fc800078e0269 */
[----:B-----5:R-:W-:-:S04]  /*3480*/  IMAD.IADD R107, R11, 0x1, R114 ;  /* 0x000000010b6b7824 */ /* 0x020fc800078e0272 */
[----:B0-----:R-:W-:Y:S01]  /*3490*/  IMAD.IADD R109, R6, 0x1, R107 ;  /* 0x00000001066d7824 */ /* 0x001fe200078e026b */
[----:B------:R-:W-:-:S03]  /*34a0*/  @!P1 SHF.R.U32.HI R6, RZ, 0x3, R2 ;  /* 0x00000003ff069819 */ /* 0x000fc60000011602 */
[----:B------:R-:W-:Y:S01]  /*34b0*/  IMAD.IADD R82, R82, 0x1, R109 ;  /* 0x0000000152527824 */ /* 0x000fe200078e026d */
[----:B------:R-:W-:-:S03]  /*34c0*/  @!P1 LOP3.LUT R118, R6, 0x7c, RZ, 0xc0, !PT ;  /* 0x0000007c06769812 */ /* 0x000fc600078ec0ff */
[----:B------:R-:W-:-:S04]  /*34d0*/  IMAD.IADD R116, R83, 0x1, R82 ;  /* 0x0000000153747824 */ /* 0x000fc800078e0252 */
[----:B------:R-:W-:-:S04]  /*34e0*/  IMAD.IADD R83, R5, 0x1, R116 ;  /* 0x0000000105537824 */ /* 0x000fc800078e0274 */
[----:B------:R-:W-:-:S05]  /*34f0*/  IMAD.IADD R84, R84, 0x1, R83 ;  /* 0x0000000154547824 */ /* 0x000fca00078e0253 */
[----:B------:R-:W0:Y:S02]  /*3500*/  SHFL.UP P0, R5, R84, 0x1, RZ ;  /* 0x0420000054057989 */ /* 0x000e2400000000ff */
[----:B0-----:R-:W-:-:S05]  /*3510*/  @P0 IMAD.IADD R5, R84, 0x1, R5 ;  /* 0x0000000154050824 */ /* 0x001fca00078e0205 */
[----:B------:R-:W0:Y:S02]  /*3520*/  SHFL.UP P0, R4, R5, 0x2, RZ ;  /* 0x0440000005047989 */ /* 0x000e2400000000ff */
[----:B0-----:R-:W-:-:S05]  /*3530*/  @P0 IMAD.IADD R4, R5, 0x1, R4 ;  /* 0x0000000105040824 */ /* 0x001fca00078e0204 */
[----:B------:R-:W0:Y:S02]  /*3540*/  SHFL.UP P0, R7, R4, 0x4, RZ ;  /* 0x0480000004077989 */ /* 0x000e2400000000ff */
[----:B0-----:R-:W-:-:S05]  /*3550*/  @P0 IMAD.IADD R7, R4, 0x1, R7 ;  /* 0x0000000104070824 */ /* 0x001fca00078e0207 */
[----:B------:R-:W0:Y:S02]  /*3560*/  SHFL.UP P0, R8, R7, 0x8, RZ ;  /* 0x0500000007087989 */ /* 0x000e2400000000ff */
[----:B0-----:R-:W-:-:S05]  /*3570*/  @P0 IMAD.IADD R8, R7, 0x1, R8 ;  /* 0x0000000107080824 */ /* 0x001fca00078e0208 */
[----:B------:R-:W0:Y:S02]  /*3580*/  SHFL.UP P0, R111, R8, 0x10, RZ ;  /* 0x06000000086f7989 */ /* 0x000e2400000000ff */
[----:B0-----:R-:W-:Y:S01]  /*3590*/  @P0 IMAD.IADD R111, R8, 0x1, R111 ;  /* 0x00000001086f0824 */ /* 0x001fe200078e026f */
[----:B------:R-:W-:-:S03]  /*35a0*/  ISETP.NE.AND P0, PT, R113, 0x1, PT ;  /* 0x000000017100780c */ /* 0x000fc60003f05270 */
[----:B------:R-:W-:Y:S01]  /*35b0*/  IMAD.IADD R84, R111, 0x1, -R84 ;  /* 0x000000016f547824 */ /* 0x000fe200078e0a54 */
[----:B------:R-:W-:Y:S01]  /*35c0*/  @!P1 STS [R118+UR5+0x8400], R111 ;  /* 0x0084006f76009988 */ /* 0x000fe20008000805 */
[----:B------:R-:W-:Y:S01]  /*35d0*/  ULEA UR5, UR7, UR6, 0x18 ;  /* 0x0000000607057291 */ /* 0x000fe2000f8ec0ff */
[----:B------:R-:W-:Y:S01]  /*35e0*/  BAR.SYNC.DEFER_BLOCKING 0x0 ;  /* 0x0000000000007b1d */ /* 0x000fe20000010000 */
[----:B------:R-:W-:-:S07]  /*35f0*/  ISETP.NE.AND P1, PT, R113, 0x5, PT ;  /* 0x000000057100780c */ /* 0x000fce0003f25270 */
[----:B------:R-:W0:Y:S04]  /*3600*/  LDS.128 R4, [UR5+0x8400] ;  /* 0x00840005ff047984 */ /* 0x000e280008000c00 */
[----:B------:R-:W1:Y:S01]  /*3610*/  LDS.128 R8, [UR5+0x8410] ;  /* 0x00841005ff087984 */ /* 0x000e620008000c00 */
[C---:B0-----:R-:W-:Y:S01]  /*3620*/  SEL R37, R4.reuse, R37, !P0 ;  /* 0x0000002504257207 */ /* 0x041fe20004000000 */
[----:B------:R-:W-:Y:S01]  /*3630*/  IMAD.IADD R5, R4, 0x1, R5 ;  /* 0x0000000104057824 */ /* 0x000fe200078e0205 */
[----:B------:R-:W-:-:S03]  /*3640*/  ISETP.NE.AND P0, PT, R113, 0x2, PT ;  /* 0x000000027100780c */ /* 0x000fc60003f05270 */
[----:B------:R-:W-:Y:S01]  /*3650*/  IMAD.IADD R6, R6, 0x1, R5 ;  /* 0x0000000106067824 */ /* 0x000fe200078e0205 */
[----:B------:R-:W-:Y:S02]  /*3660*/  SEL R37, R5, R37, !P0 ;  /* 0x0000002505257207 */ /* 0x000fe40004000000 */
[----:B------:R-:W-:Y:S01]  /*3670*/  ISETP.NE.AND P0, PT, R113, 0x3, PT ;  /* 0x000000037100780c */ /* 0x000fe20003f05270 */
[----:B------:R-:W-:-:S03]  /*3680*/  IMAD.IADD R7, R7, 0x1, R6 ;  /* 0x0000000107077824 */ /* 0x000fc600078e0206 */
[----:B------:R-:W-:Y:S01]  /*3690*/  SEL R37, R6, R37, !P0 ;  /* 0x0000002506257207 */ /* 0x000fe20004000000 */
[----:B-1----:R-:W-:Y:S01]  /*36a0*/  IMAD.IADD R8, R7, 0x1, R8 ;  /* 0x0000000107087824 */ /* 0x002fe200078e0208 */
[----:B------:R-:W-:-:S03]  /*36b0*/  ISETP.NE.AND P0, PT, R113, 0x4, PT ;  /* 0x000000047100780c */ /* 0x000fc60003f05270 */
[----:B------:R-:W-:Y:S01]  /*36c0*/  IMAD.IADD R9, R9, 0x1, R8 ;  /* 0x0000000109097824 */ /* 0x000fe200078e0208 */
[----:B------:R-:W-:Y:S02]  /*36d0*/  SEL R37, R7, R37, !P0 ;  /* 0x0000002507257207 */ /* 0x000fe40004000000 */
[----:B------:R-:W-:Y:S01]  /*36e0*/  ISETP.NE.AND P0, PT, R35, RZ, PT ;  /* 0x000000ff2300720c */ /* 0x000fe20003f05270 */
[----:B------:R-:W-:Y:S01]  /*36f0*/  IMAD.IADD R10, R10, 0x1, R9 ;  /* 0x000000010a0a7824 */ /* 0x000fe200078e0209 */
[----:B------:R-:W-:Y:S02]  /*3700*/  SEL R37, R8, R37, !P1 ;  /* 0x0000002508257207 */ /* 0x000fe40004800000 */
[C---:B------:R-:W-:Y:S01]  /*3710*/  ISETP.GT.U32.AND P1, PT, R2.reuse, 0x1f, PT ;  /* 0x0000001f0200780c */ /* 0x040fe20003f24070 */
[----:B------:R-:W-:Y:S01]  /*3720*/  IMAD.IADD R11, R11, 0x1, R10 ;  /* 0x000000010b0b7824 */ /* 0x000fe200078e020a */
[----:B------:R-:W-:Y:S02]  /*3730*/  ISETP.GT.U32.OR P2, PT, R2, 0x1f, P0 ;  /* 0x0000001f0200780c */ /* 0x000fe40000744470 */
[----:B------:R-:W-:-:S02]  /*3740*/  SEL R37, R9, R37, !P4 ;  /* 0x0000002509257207 */ /* 0x000fc40006000000 */
[----:B------:R-:W-:Y:S02]  /*3750*/  SEL R4, R84, RZ, P0 ;  /* 0x000000ff54047207 */ /* 0x000fe40000000000 */
[----:B------:R-:W-:Y:S02]  /*3760*/  SEL R37, R10, R37, !P3 ;  /* 0x000000250a257207 */ /* 0x000fe40005800000 */
[C---:B------:R-:W-:Y:S02]  /*3770*/  LEA R7, R2.reuse, UR5, 0x2 ;  /* 0x0000000502077c11 */ /* 0x040fe4000f8e10ff */
[C---:B------:R-:W-:Y:S01]  /*3780*/  ISETP.NE.AND P0, PT, R2.reuse, RZ, PT ;  /* 0x000000ff0200720c */ /* 0x040fe20003f05270 */
[----:B------:R-:W-:Y:S02]  /*3790*/  @P1 IMAD.IADD R84, R37, 0x1, R4 ;  /* 0x0000000125541824 */ /* 0x000fe400078e0204 */
[----:B------:R-:W-:Y:S02]  /*37a0*/  @!P2 IMAD.U32 R84, R11, 0x10000, RZ ;  /* 0x000100000b54a824 */ /* 0x000fe400078e00ff */
[----:B------:R-:W-:-:S03]  /*37b0*/  IMAD R147, R2, 0x58, R7 ;  /* 0x0000005802937824 */ /* 0x000fc600078e0207 */
[----:B------:R-:W-:Y:S01]  /*37c0*/  @!P2 STS [UR5+0x8428], R84 ;  /* 0x00842854ff00a988 */ /* 0x000fe20008000805 */
[----:B------:R-:W-:Y:S01]  /*37d0*/  IMAD R5, R2, -0x58, R147 ;  /* 0xffffffa802057824 */ /* 0x000fe200078e0293 */
[----:B------:R-:W-:Y:S06]  /*37e0*/  BAR.SYNC.DEFER_BLOCKING 0x0 ;  /* 0x0000000000007b1d */ /* 0x000fec0000010000 */
[----:B------:R-:W0:Y:S02]  /*37f0*/  LDS R4, [UR5+0x8428] ;  /* 0x00842805ff047984 */ /* 0x000e240008000800 */
[----:B0-----:R-:W-:Y:S01]  /*3800*/  SEL R9, R4, RZ, P0 ;  /* 0x000000ff04097207 */ /* 0x001fe20000000000 */
[----:B------:R-:W-:-:S04]  /*3810*/  IMAD R4, R2, 0x80, R5 ;  /* 0x0000008002047824 */ /* 0x000fc800078e0205 */
[----:B------:R-:W-:-:S04]  /*3820*/  IMAD.IADD R9, R9, 0x1, R84 ;  /* 0x0000000109097824 */ /* 0x000fc800078e0254 */
[--C-:B------:R-:W-:Y:S01]  /*3830*/  IMAD.IADD R81, R81, 0x1, R9.reuse ;  /* 0x0000000151517824 */ /* 0x100fe200078e0209 */
[----:B------:R-:W-:Y:S01]  /*3840*/  STS [R4], R9 ;  /* 0x0000000904007388 */ /* 0x000fe20000000800 */
[--C-:B------:R-:W-:Y:S02]  /*3850*/  IMAD.IADD R11, R86, 0x1, R9.reuse ;  /* 0x00000001560b7824 */ /* 0x100fe400078e0209 */
[--C-:B------:R-:W-:Y:S01]  /*3860*/  IMAD.IADD R111, R88, 0x1, R9.reuse ;  /* 0x00000001586f7824 */ /* 0x100fe200078e0209 */
[----:B------:R-:W-:Y:S01]  /*3870*/  STS [R4+0x4], R81 ;  /* 0x0000045104007388 */ /* 0x000fe20000000800 */
[--C-:B------:R-:W-:Y:S02]  /*3880*/  IMAD.IADD R87, R87, 0x1, R9.reuse ;  /* 0x0000000157577824 */ /* 0x100fe400078e0209 */
[--C-:B------:R-:W-:Y:S01]  /*3890*/  IMAD.IADD R113, R90, 0x1, R9.reuse ;  /* 0x000000015a717824 */ /* 0x100fe200078e0209 */
[----:B------:R-:W-:Y:S01]  /*38a0*/  STS [R4+0x8], R11 ;  /* 0x0000080b04007388 */ /* 0x000fe20000000800 */
[----:B------:R-:W-:-:S02]  /*38b0*/  IMAD.IADD R89, R89, 0x1, R9 ;  /* 0x0000000159597824 */ /* 0x000fc400078e0209 */
[--C-:B------:R-:W-:Y:S01]  /*38c0*/  IMAD.IADD R91, R91, 0x1, R9.reuse ;  /* 0x000000015b5b7824 */ /* 0x100fe200078e0209 */
[----:B------:R-:W-:Y:S01]  /*38d0*/  STS [R4+0xc], R111 ;  /* 0x00000c6f04007388 */ /* 0x000fe20000000800 */
        /* <DEDUP_REMOVED lines=36> */
[----:B------:R-:W-:-:S03]  /*3b20*/  IMAD.IADD R83, R83, 0x1, R9 ;  /* 0x0000000153537824 */ /* 0x000fc600078e0209 */
[----:B------:R-:W-:Y:S04]  /*3b30*/  STS [R4+0x40], R125 ;  /* 0x0000407d04007388 */ /* 0x000fe80000000800 */
        /* <DEDUP_REMOVED lines=15> */
[----:B------:R-:W-:Y:S01]  /*3c30*/  STS [R4+0x80], R83 ;  /* 0x0000805304007388 */ /* 0x000fe20000000800 */
[----:B------:R-:W-:Y:S06]  /*3c40*/  BAR.SYNC.DEFER_BLOCKING 0x0 ;  /* 0x0000000000007b1d */ /* 0x000fec0000010000 */
[----:B------:R-:W0:Y:S04]  /*3c50*/  LDS.U16 R39, [R39] ;  /* 0x0000000027277984 */ /* 0x000e280000000400 */
[----:B------:R-:W1:Y:S04]  /*3c60*/  LDS.U16 R40, [R40] ;  /* 0x0000000028287984 */ /* 0x000e680000000400 */
[----:B------:R-:W2:Y:S04]  /*3c70*/  LDS.U16 R42, [R42] ;  /* 0x000000002a2a7984 */ /* 0x000ea80000000400 */
[----:B------:R-:W3:Y:S04]  /*3c80*/  LDS.U16 R44, [R44] ;  /* 0x000000002c2c7984 */ /* 0x000ee80000000400 */
[----:B------:R-:W4:Y:S04]  /*3c90*/  LDS.U16 R46, [R46] ;  /* 0x000000002e2e7984 */ /* 0x000f280000000400 */
[----:B------:R-:W5:Y:S04]  /*3ca0*/  LDS.U16 R48, [R48] ;  /* 0x0000000030307984 */ /* 0x000f680000000400 */
[----:B------:R-:W5:Y:S04]  /*3cb0*/  LDS.U16 R50, [R50] ;  /* 0x0000000032327984 */ /* 0x000f680000000400 */
[----:B------:R-:W5:Y:S04]  /*3cc0*/  LDS.U16 R52, [R52] ;  /* 0x0000000034347984 */ /* 0x000f680000000400 */
[----:B------:R-:W5:Y:S04]  /*3cd0*/  LDS.U16 R54, [R54] ;  /* 0x0000000036367984 */ /* 0x000f680000000400 */
[----:B------:R-:W5:Y:S04]  /*3ce0*/  LDS.U16 R56, [R56] ;  /* 0x0000000038387984 */ /* 0x000f680000000400 */
[----:B------:R-:W5:Y:S01]  /*3cf0*/  LDS.U16 R58, [R58] ;  /* 0x000000003a3a7984 */ /* 0x000f620000000400 */
[----:B0-----:R-:W-:-:S03]  /*3d00*/  IMAD.IADD R39, R38, 0x1, R39 ;  /* 0x0000000126277824 */ /* 0x001fc600078e0227 */
[----:B------:R-:W0:Y:S01]  /*3d10*/  LDS.U16 R60, [R60] ;  /* 0x000000003c3c7984 */ /* 0x000e220000000400 */
[----:B-1----:R-:W-:-:S03]  /*3d20*/  IMAD.IADD R40, R41, 0x1, R40 ;  /* 0x0000000129287824 */ /* 0x002fc600078e0228 */
[----:B------:R-:W1:Y:S01]  /*3d30*/  LDS.U16 R62, [R62] ;  /* 0x000000003e3e7984 */ /* 0x000e620000000400 */
[----:B--2---:R-:W-:-:S03]  /*3d40*/  IMAD.IADD R42, R43, 0x1, R42 ;  /* 0x000000012b2a7824 */ /* 0x004fc600078e022a */
[----:B------:R-:W2:Y:S01]  /*3d50*/  LDS.U16 R64, [R64] ;  /* 0x0000000040407984 */ /* 0x000ea20000000400 */
[----:B---3--:R-:W-:-:S03]  /*3d60*/  IMAD.IADD R44, R45, 0x1, R44 ;  /* 0x000000012d2c7824 */ /* 0x008fc600078e022c */
[----:B------:R-:W3:Y:S01]  /*3d70*/  LDS.U16 R66, [R66] ;  /* 0x0000000042427984 */ /* 0x000ee20000000400 */
[----:B----4-:R-:W-:-:S03]  /*3d80*/  IMAD.IADD R46, R47, 0x1, R46 ;  /* 0x000000012f2e7824 */ /* 0x010fc600078e022e */
[----:B------:R-:W4:Y:S01]  /*3d90*/  LDS.U16 R68, [R68] ;  /* 0x0000000044447984 */ /* 0x000f220000000400 */
[----:B-----5:R-:W-:-:S03]  /*3da0*/  IMAD.IADD R48, R49, 0x1, R48 ;  /* 0x0000000131307824 */ /* 0x020fc600078e0230 */
[----:B------:R-:W5:Y:S01]  /*3db0*/  LDS.U16 R70, [R70] ;  /* 0x0000000046467984 */ /* 0x000f620000000400 */
[----:B------:R-:W-:-:S03]  /*3dc0*/  IMAD.IADD R50, R51, 0x1, R50 ;  /* 0x0000000133327824 */ /* 0x000fc600078e0232 */
        /* <DEDUP_REMOVED lines=9> */
[----:B0-----:R-:W-:-:S03]  /*3e60*/  IMAD.IADD R60, R61, 0x1, R60 ;  /* 0x000000013d3c7824 */ /* 0x001fc600078e023c */
[----:B------:R-:W0:Y:S01]  /*3e70*/  LDS.U16 R8, [R120] ;  /* 0x0000000078087984 */ /* 0x000e220000000400 */
[----:B-1----:R-:W-:Y:S02]  /*3e80*/  IMAD.IADD R62, R63, 0x1, R62 ;  /* 0x000000013f3e7824 */ /* 0x002fe400078e023e */
[----:B--2---:R-:W-:Y:S02]  /*3e90*/  IMAD.IADD R64, R65, 0x1, R64 ;  /* 0x0000000141407824 */ /* 0x004fe400078e0240 */
[----:B---3--:R-:W-:Y:S02]  /*3ea0*/  IMAD.IADD R66, R67, 0x1, R66 ;  /* 0x0000000143427824 */ /* 0x008fe400078e0242 */
[----:B----4-:R-:W-:Y:S02]  /*3eb0*/  IMAD.IADD R68, R69, 0x1, R68 ;  /* 0x0000000145447824 */ /* 0x010fe400078e0244 */
[----:B-----5:R-:W-:Y:S02]  /*3ec0*/  IMAD.IADD R70, R71, 0x1, R70 ;  /* 0x0000000147467824 */ /* 0x020fe400078e0246 */
[----:B------:R-:W-:-:S02]  /*3ed0*/  IMAD.IADD R72, R73, 0x1, R72 ;  /* 0x0000000149487824 */ /* 0x000fc400078e0248 */
[----:B------:R-:W-:Y:S02]  /*3ee0*/  IMAD.IADD R74, R75, 0x1, R74 ;  /* 0x000000014b4a7824 */ /* 0x000fe400078e024a */
[----:B------:R-:W-:Y:S02]  /*3ef0*/  IMAD.IADD R76, R76, 0x1, R9 ;  /* 0x000000014c4c7824 */ /* 0x000fe400078e0209 */
[----:B------:R-:W-:Y:S02]  /*3f00*/  IMAD.IADD R77, R77, 0x1, R6 ;  /* 0x000000014d4d7824 */ /* 0x000fe400078e0206 */
[----:B------:R-:W-:Y:S02]  /*3f10*/  IMAD.IADD R78, R78, 0x1, R11 ;  /* 0x000000014e4e7824 */ /* 0x000fe400078e020b */
[----:B0-----:R-:W-:Y:S01]  /*3f20*/  IMAD.IADD R79, R79, 0x1, R8 ;  /* 0x000000014f4f7824 */ /* 0x001fe200078e0208 */
[----:B------:R-:W-:Y:S06]  /*3f30*/  BAR.SYNC.DEFER_BLOCKING 0x0 ;  /* 0x0000000000007b1d */ /* 0x000fec0000010000 */
[----:B------:R-:W-:Y:S05]  /*3f40*/  BRA.U UP0, `(.L_x_14) ;  /* 0x0000000500287547 */ /* 0x000fea000b800000 */
[----:B------:R-:W-:Y:S01]  /*3f50*/  LEA R7, R39, UR5, 0x2 ;  /* 0x0000000527077c11 */ /* 0x000fe2000f8e10ff */
[----:B------:R-:W-:Y:S01]  /*3f60*/  VIADD R36, R36, 0xfffffffa ;  /* 0xfffffffa24247836 */ /* 0x000fe20000000000 */
[----:B------:R-:W-:Y:S01]  /*3f70*/  LEA R6, R40, UR5, 0x2 ;  /* 0x0000000528067c11 */ /* 0x000fe2000f8e10ff */
[----:B------:R-:W-:Y:S01]  /*3f80*/  UIADD3 UR4, UPT, UPT, UR4, 0x6, URZ ;  /* 0x0000000604047890 */ /* 0x000fe2000fffe0ff */
[----:B------:R-:W-:Y:S01]  /*3f90*/  LEA R9, R42, UR5, 0x2 ;  /* 0x000000052a097c11 */ /* 0x000fe2000f8e10ff */
[----:B------:R0:W-:Y:S01]  /*3fa0*/  STS [R7], R12 ;  /* 0x0000000c07007388 */ /* 0x0001e20000000800 */
[----:B------:R-:W-:Y:S02]  /*3fb0*/  LEA R8, R44, UR5, 0x2 ;  /* 0x000000052c087c11 */ /* 0x000fe4000f8e10ff */
[----:B------:R-:W-:Y:S01]  /*3fc0*/  LEA R11, R46, UR5, 0x2 ;  /* 0x000000052e0b7c11 */ /* 0x000fe2000f8e10ff */
[----:B------:R1:W-:Y:S01]  /*3fd0*/  STS [R6], R13 ;  /* 0x0000000d06007388 */ /* 0x0003e20000000800 */
[----:B------:R-:W-:-:S02]  /*3fe0*/  LEA R10, R48, UR5, 0x2 ;  /* 0x00000005300a7c11 */ /* 0x000fc4000f8e10ff */
[----:B------:R-:W-:Y:S01]  /*3ff0*/  LEA R39, R50, UR5, 0x2 ;  /* 0x0000000532277c11 */ /* 0x000fe2000f8e10ff */
[----:B------:R2:W-:Y:S01]  /*4000*/  STS [R9], R14 ;  /* 0x0000000e09007388 */ /* 0x0005e20000000800 */
[----:B------:R-:W-:Y:S02]  /*4010*/  LEA R38, R52, UR5, 0x2 ;  /* 0x0000000534267c11 */ /* 0x000fe4000f8e10ff */
[----:B0-----:R-:W-:Y:S01]  /*4020*/  LEA R7, R54, UR5, 0x2 ;  /* 0x0000000536077c11 */ /* 0x001fe2000f8e10ff */
[----:B------:R0:W-:Y:S01]  /*4030*/  STS [R8], R15 ;  /* 0x0000000f08007388 */ /* 0x0001e20000000800 */
[----:B------:R-:W-:Y:S02]  /*4040*/  LEA R12, R68, UR5, 0x2 ;  /* 0x00000005440c7c11 */ /* 0x000fe4000f8e10ff */
[----:B-1----:R-:W-:Y:S01]  /*4050*/  LEA R6, R56, UR5, 0x2 ;  /* 0x0000000538067c11 */ /* 0x002fe2000f8e10ff */
[----:B------:R1:W-:Y:S01]  /*4060*/  STS [R11], R16 ;  /* 0x000000100b007388 */ /* 0x0003e20000000800 */
[----:B------:R-:W-:-:S02]  /*4070*/  LEA R13, R66, UR5, 0x2 ;  /* 0x00000005420d7c11 */ /* 0x000fc4000f8e10ff */
[----:B--2---:R-:W-:Y:S01]  /*4080*/  LEA R9, R58, UR5, 0x2 ;  /* 0x000000053a097c11 */ /* 0x004fe2000f8e10ff */
[----:B------:R2:W-:Y:S01]  /*4090*/  STS [R10], R17 ;  /* 0x000000110a007388 */ /* 0x0005e20000000800 */
[----:B0-----:R-:W-:-:S03]  /*40a0*/  LEA R8, R60, UR5, 0x2 ;  /* 0x000000053c087c11 */ /* 0x001fc6000f8e10ff */
[----:B------:R-:W-:Y:S01]  /*40b0*/  STS [R39], R18 ;  /* 0x0000001227007388 */ /* 0x000fe20000000800 */
[----:B-1----:R-:W-:-:S03]  /*40c0*/  LEA R11, R62, UR5, 0x2 ;  /* 0x000000053e0b7c11 */ /* 0x002fc6000f8e10ff */
[----:B------:R-:W-:Y:S01]  /*40d0*/  STS [R38], R19 ;  /* 0x0000001326007388 */ /* 0x000fe20000000800 */
[----:B--2---:R-:W-:-:S03]  /*40e0*/  LEA R10, R64, UR5, 0x2 ;  /* 0x00000005400a7c11 */ /* 0x004fc6000f8e10ff */
[----:B------:R0:W-:Y:S04]  /*40f0*/  STS [R7], R20 ;  /* 0x0000001407007388 */ /* 0x0001e80000000800 */
[----:B------:R1:W-:Y:S04]  /*4100*/  STS [R6], R21 ;  /* 0x0000001506007388 */ /* 0x0003e80000000800 */
[----:B------:R2:W-:Y:S01]  /*4110*/  STS [R9], R22 ;  /* 0x0000001609007388 */ /* 0x0005e20000000800 */
[----:B0-----:R-:W-:-:S03]  /*4120*/  LEA R7, R70, UR5, 0x2 ;  /* 0x0000000546077c11 */ /* 0x001fc6000f8e10ff */
[----:B------:R0:W-:Y:S01]  /*4130*/  STS [R8], R23 ;  /* 0x0000001708007388 */ /* 0x0001e20000000800 */
[----:B------:R-:W-:Y:S02]  /*4140*/  LEA R20, R78, UR5, 0x2 ;  /* 0x000000054e147c11 */ /* 0x000fe4000f8e10ff */
[----:B-1----:R-:W-:Y:S01]  /*4150*/  LEA R6, R72, UR5, 0x2 ;  /* 0x0000000548067c11 */ /* 0x002fe2000f8e10ff */
[----:B------:R1:W-:Y:S01]  /*4160*/  STS [R11], R24 ;  /* 0x000000180b007388 */ /* 0x0003e20000000800 */
[----:B------:R-:W-:Y:S02]  /*4170*/  LEA R21, R79, UR5, 0x2 ;  /* 0x000000054f157c11 */ /* 0x000fe4000f8e10ff */
[----:B--2---:R-:W-:Y:S01]  /*4180*/  LEA R9, R74, UR5, 0x2 ;  /* 0x000000054a097c11 */ /* 0x004fe2000f8e10ff */
[----:B------:R3:W-:Y:S01]  /*4190*/  STS [R10], R25 ;  /* 0x000000190a007388 */ /* 0x0007e20000000800 */
[----:B0-----:R-:W-:-:S03]  /*41a0*/  LEA R8, R76, UR5, 0x2 ;  /* 0x000000054c087c11 */ /* 0x001fc6000f8e10ff */
[----:B------:R3:W-:Y:S01]  /*41b0*/  STS [R13], R26 ;  /* 0x0000001a0d007388 */ /* 0x0007e20000000800 */
[----:B-1----:R-:W-:-:S03]  /*41c0*/  LEA R11, R77, UR5, 0x2 ;  /* 0x000000054d0b7c11 */ /* 0x002fc6000f8e10ff */
[----:B------:R3:W-:Y:S04]  /*41d0*/  STS [R12], R27 ;  /* 0x0000001b0c007388 */ /* 0x0007e80000000800 */
[----:B------:R3:W-:Y:S04]  /*41e0*/  STS [R7], R28 ;  /* 0x0000001c07007388 */ /* 0x0007e80000000800 */
[----:B------:R3:W-:Y:S04]  /*41f0*/  STS [R6], R29 ;  /* 0x0000001d06007388 */ /* 0x0007e80000000800 */
[----:B------:R3:W-:Y:S04]  /*4200*/  STS [R9], R30 ;  /* 0x0000001e09007388 */ /* 0x0007e80000000800 */
[----:B------:R3:W-:Y:S04]  /*4210*/  STS [R8], R31 ;  /* 0x0000001f08007388 */ /* 0x0007e80000000800 */
[----:B------:R3:W-:Y:S04]  /*4220*/  STS [R11], R32 ;  /* 0x000000200b007388 */ /* 0x0007e80000000800 */
[----:B------:R3:W-:Y:S04]  /*4230*/  STS [R20], R33 ;  /* 0x0000002114007388 */ /* 0x0007e80000000800 */
[----:B------:R3:W-:Y:S01]  /*4240*/  STS [R21], R34 ;  /* 0x0000002215007388 */ /* 0x0007e20000000800 */
[----:B------:R-:W-:Y:S06]  /*4250*/  BAR.SYNC.DEFER_BLOCKING 0x0 ;  /* 0x0000000000007b1d */ /* 0x000fec0000010000 */
[----:B------:R3:W1:Y:S04]  /*4260*/  LDS R12, [R147] ;  /* 0x00000000930c7984 */ /* 0x0006680000000800 */
[----:B------:R3:W4:Y:S04]  /*4270*/  LDS R13, [R147+0x4] ;  /* 0x00000400930d7984 */ /* 0x0007280000000800 */
[----:B------:R3:W0:Y:S04]  /*4280*/  LDS R14, [R147+0x8] ;  /* 0x00000800930e7984 */ /* 0x0006280000000800 */
[----:B------:R3:W2:Y:S04]  /*4290*/  LDS R15, [R147+0xc] ;  /* 0x00000c00930f7984 */ /* 0x0006a80000000800 */
        /* <DEDUP_REMOVED lines=19> */
[----:B------:R-:W-:Y:S06]  /*43d0*/  BAR.SYNC.DEFER_BLOCKING 0x0 ;  /* 0x0000000000007b1d */ /* 0x000fec0000010000 */
[----:B-12-4-:R-:W-:Y:S05]  /*43e0*/  BRA `(.L_x_15) ;  /* 0xffffffd800f07947 */ /* 0x016fea000383ffff */
.L_x_14:
[----:B------:R-:W-:Y:S01]  /*43f0*/  LEA R39, R39, UR5, 0x2 ;  /* 0x0000000527277c11 */ /* 0x000fe2000f8e10ff */
[----:B------:R-:W0:Y:S01]  /*4400*/  S2R R6, SR_TID.X ;  /* 0x0000000000067919 */ /* 0x000e220000002100 */
[----:B------:R-:W-:Y:S02]  /*4410*/  LEA R40, R40, UR5, 0x2 ;  /* 0x0000000528287c11 */ /* 0x000fe4000f8e10ff */
[----:B------:R-:W-:Y:S01]  /*4420*/  LEA R5, R42, UR5, 0x2 ;  /* 0x000000052a057c11 */ /* 0x000fe2000f8e10ff */
[----:B------:R-:W-:Y:S01]  /*4430*/  STS [R39], R12 ;  /* 0x0000000c27007388 */ /* 0x000fe20000000800 */
[----:B------:R-:W-:Y:S02]  /*4440*/  LEA R44, R44, UR5, 0x2 ;  /* 0x000000052c2c7c11 */ /* 0x000fe4000f8e10ff */
[----:B------:R-:W-:Y:S01]  /*4450*/  LEA R9, R46, UR5, 0x2 ;  /* 0x000000052e097c11 */ /* 0x000fe2000f8e10ff */
[----:B------:R-:W-:Y:S01]  /*4460*/  STS [R40], R13 ;  /* 0x0000000d28007388 */ /* 0x000fe20000000800 */
[----:B------:R-:W-:-:S02]  /*4470*/  LEA R48, R48, UR5, 0x2 ;  /* 0x0000000530307c11 */ /* 0x000fc4000f8e10ff */
[----:B------:R-:W-:Y:S01]  /*4480*/  LEA R11, R50, UR5, 0x2 ;  /* 0x00000005320b7c11 */ /* 0x000fe2000f8e10ff */
[----:B------:R1:W-:Y:S01]  /*4490*/  STS [R5], R14 ;  /* 0x0000000e05007388 */ /* 0x0003e20000000800 */
[----:B------:R-:W-:Y:S02]  /*44a0*/  LEA R52, R52, UR5, 0x2 ;  /* 0x0000000534347c11 */ /* 0x000fe4000f8e10ff */
[----:B------:R-:W-:Y:S01]  /*44b0*/  LEA R35, R54, UR5, 0x2 ;  /* 0x0000000536237c11 */ /* 0x000fe2000f8e10ff */
[----:B------:R-:W-:Y:S01]  /*44c0*/  STS [R44], R15 ;  /* 0x0000000f2c007388 */ /* 0x000fe20000000800 */
[----:B------:R-:W-:Y:S02]  /*44d0*/  LEA R56, R56, UR5, 0x2 ;  /* 0x0000000538387c11 */ /* 0x000fe4000f8e10ff */
[----:B------:R-:W-:Y:S01]  /*44e0*/  LEA R60, R60, UR5, 0x2 ;  /* 0x000000053c3c7c11 */ /* 0x000fe2000f8e10ff */
[----:B------:R2:W-:Y:S01]  /*44f0*/  STS [R9], R16 ;  /* 0x0000001009007388 */ /* 0x0005e20000000800 */
[----:B------:R-:W-:-:S02]  /*4500*/  LEA R64, R64, UR5, 0x2 ;  /* 0x0000000540407c11 */ /* 0x000fc4000f8e10ff */
[----:B-1----:R-:W-:Y:S01]  /*4510*/  LEA R5, R58, UR5, 0x2 ;  /* 0x000000053a057c11 */ /* 0x002fe2000f8e10ff */
[----:B------:R-:W-:Y:S01]  /*4520*/  STS [R48], R17 ;  /* 0x0000001130007388 */ /* 0x000fe20000000800 */
[----:B------:R-:W-:Y:S02]  /*4530*/  LEA R68, R68, UR5, 0x2 ;  /* 0x0000000544447c11 */ /* 0x000fe4000f8e10ff */
[----:B------:R-:W-:Y:S01]  /*4540*/  LEA R13, R70, UR5, 0x2 ;  /* 0x00000005460d7c11 */ /* 0x000fe2000f8e10ff */
[----:B------:R1:W-:Y:S01]  /*4550*/  STS [R11], R18 ;  /* 0x000000120b007388 */ /* 0x0003e20000000800 */
[----:B------:R-:W-:Y:S02]  /*4560*/  LEA R72, R72, UR5, 0x2 ;  /* 0x0000000548487c11 */ /* 0x000fe4000f8e10ff */
[----:B--2---:R-:W-:Y:S01]  /*4570*/  LEA R9, R62, UR5, 0x2 ;  /* 0x000000053e097c11 */ /* 0x004fe2000f8e10ff */
[----:B------:R-:W-:Y:S01]  /*4580*/  STS [R52], R19 ;  /* 0x0000001334007388 */ /* 0x000fe20000000800 */
[----:B------:R-:W-:Y:S01]  /*4590*/  LEA R15, R74, UR5, 0x2 ;  /* 0x000000054a0f7c11 */ /* 0x000fe2000f8e10ff */
[----:B0-----:R-:W-:Y:S01]  /*45a0*/  VIADD R8, R6, 0x100 ;  /* 0x0000010006087836 */ /* 0x001fe20000000000 */
[----:B------:R-:W-:Y:S01]  /*45b0*/  LEA R76, R76, UR5, 0x2 ;  /* 0x000000054c4c7c11 */ /* 0x000fe2000f8e10ff */
[----:B------:R-:W-:Y:S01]  /*45c0*/  STS [R35], R20 ;  /* 0x0000001423007388 */ /* 0x000fe20000000800 */
[----:B------:R-:W-:Y:S01]  /*45d0*/  LEA R77, R77, UR5, 0x2 ;  /* 0x000000054d4d7c11 */ /* 0x000fe2000f8e10ff */
[----:B------:R-:W-:Y:S01]  /*45e0*/  VIADD R10, R6, 0x200 ;  /* 0x00000200060a7836 */ /* 0x000fe20000000000 */
[----:B-1----:R-:W-:Y:S01]  /*45f0*/  LEA R11, R66, UR5, 0x2 ;  /* 0x00000005420b7c11 */ /* 0x002fe2000f8e10ff */
[----:B------:R-:W-:Y:S01]  /*4600*/  STS [R56], R21 ;  /* 0x0000001538007388 */ /* 0x000fe20000000800 */
[----:B------:R-:W-:Y:S01]  /*4610*/  LEA R78, R78, UR5, 0x2 ;  /* 0x000000054e4e7c11 */ /* 0x000fe2000f8e10ff */
[----:B------:R-:W-:Y:S01]  /*4620*/  VIADD R12, R6, 0x300 ;  /* 0x00000300060c7836 */ /* 0x000fe20000000000 */
[----:B------:R-:W-:Y:S01]  /*4630*/  LEA R79, R79, UR5, 0x2 ;  /* 0x000000054f4f7c11 */ /* 0x000fe2000f8e10ff */
[----:B------:R0:W-:Y:S01]  /*4640*/  STS [R5], R22 ;  /* 0x0000001605007388 */ /* 0x0001e20000000800 */
[----:B------:R-:W-:-:S02]  /*4650*/  ISETP.GE.U32.AND P6, PT, R2, R3, PT ;  /* 0x000000030200720c */ /* 0x000fc40003fc6070 */
[-C--:B------:R-:W-:Y:S01]  /*4660*/  ISETP.GE.U32.AND P0, PT, R8, R3.reuse, PT ;  /* 0x000000030800720c */ /* 0x080fe20003f06070 */
[----:B------:R-:W-:Y:S01]  /*4670*/  STS [R60], R23 ;  /* 0x000000173c007388 */ /* 0x000fe20000000800 */
[-C--:B------:R-:W-:Y:S01]  /*4680*/  ISETP.GE.U32.AND P1, PT, R10, R3.reuse, PT ;  /* 0x000000030a00720c */ /* 0x080fe20003f26070 */
[C---:B------:R-:W-:Y:S01]  /*4690*/  VIADD R10, R6.reuse, 0x500 ;  /* 0x00000500060a7836 */ /* 0x040fe20000000000 */
[----:B------:R-:W-:Y:S01]  /*46a0*/  LOP3.LUT R8, R6, 0x400, RZ, 0xfc, !PT ;  /* 0x0000040006087812 */ /* 0x000fe200078efcff */
[----:B------:R-:W-:Y:S01]  /*46b0*/  STS [R9], R24 ;  /* 0x0000001809007388 */ /* 0x000fe20000000800 */
[-C--:B------:R-:W-:Y:S01]  /*46c0*/  ISETP.GE.U32.AND P2, PT, R12, R3.reuse, PT ;  /* 0x000000030c00720c */ /* 0x080fe20003f46070 */
[----:B0-----:R-:W0:Y:S01]  /*46d0*/  LDC.64 R4, c[0x0][0x388] ;  /* 0x0000e200ff047b82 */ /* 0x001e220000000a00 */
[-C--:B------:R-:W-:Y:S01]  /*46e0*/  ISETP.GE.U32.AND P3, PT, R8, R3.reuse, PT ;  /* 0x000000030800720c */ /* 0x080fe20003f66070 */
[----:B------:R-:W-:Y:S01]  /*46f0*/  STS [R64], R25 ;  /* 0x0000001940007388 */ /* 0x000fe20000000800 */
[----:B------:R-:W-:-:S03]  /*4700*/  ISETP.GE.U32.AND P4, PT, R10, R3, PT ;  /* 0x000000030a00720c */ /* 0x000fc60003f86070 */
[----:B------:R-:W-:Y:S04]  /*4710*/  STS [R11], R26 ;  /* 0x0000001a0b007388 */ /* 0x000fe80000000800 */
[----:B------:R-:W-:Y:S04]  /*4720*/  STS [R68], R27 ;  /* 0x0000001b44007388 */ /* 0x000fe80000000800 */
[----:B------:R-:W-:Y:S04]  /*4730*/  STS [R13], R28 ;  /* 0x0000001c0d007388 */ /* 0x000fe80000000800 */
[----:B------:R-:W-:Y:S04]  /*4740*/  STS [R72], R29 ;  /* 0x0000001d48007388 */ /* 0x000fe80000000800 */
[----:B------:R-:W-:Y:S01]  /*4750*/  STS [R15], R30 ;  /* 0x0000001e0f007388 */ /* 0x000fe20000000800 */
[----:B0-----:R-:W-:-:S03]  /*4760*/  IMAD.WIDE.U32 R4, R0, 0x4, R4 ;  /* 0x0000000400047825 */ /* 0x001fc600078e0004 */
[----:B------:R-:W-:Y:S01]  /*4770*/  STS [R76], R31 ;  /* 0x0000001f4c007388 */ /* 0x000fe20000000800 */
[----:B------:R-:W-:-:S03]  /*4780*/  VIADD R0, R6, 0x600 ;  /* 0x0000060006007836 */ /* 0x000fc60000000000 */
[----:B------:R-:W-:Y:S01]  /*4790*/  STS [R77], R32 ;  /* 0x000000204d007388 */ /* 0x000fe20000000800 */
[----:B------:R-:W-:Y:S01]  /*47a0*/  IMAD.WIDE.U32 R4, R2, 0x4, R4 ;  /* 0x0000000402047825 */ /* 0x000fe200078e0004 */
[-C--:B------:R-:W-:Y:S02]  /*47b0*/  ISETP.GE.U32.AND P5, PT, R0, R3.reuse, PT ;  /* 0x000000030000720c */ /* 0x080fe40003fa6070 */
[----:B------:R-:W-:Y:S01]  /*47c0*/  STS [R78], R33 ;  /* 0x000000214e007388 */ /* 0x000fe20000000800 */
[C---:B------:R-:W-:Y:S01]  /*47d0*/  VIADD R2, R6.reuse, 0x700 ;  /* 0x0000070006027836 */ /* 0x040fe20000000000 */
[----:B------:R-:W-:Y:S02]  /*47e0*/  LOP3.LUT R0, R6, 0x800, RZ, 0xfc, !PT ;  /* 0x0000080006007812 */ /* 0x000fe400078efcff */
[----:B------:R-:W-:Y:S01]  /*47f0*/  STS [R79], R34 ;  /* 0x000000224f007388 */ /* 0x000fe20000000800 */
[----:B------:R-:W-:Y:S06]  /*4800*/  BAR.SYNC.DEFER_BLOCKING 0x0 ;  /* 0x0000000000007b1d */ /* 0x000fec0000010000 */
[----:B------:R-:W0:Y:S04]  /*4810*/  @!P6 LDS R35, [R7] ;  /* 0x000000000723e984 */ /* 0x000e280000000800 */
[----:B------:R-:W1:Y:S04]  /*4820*/  LDS R9, [R7+0x400] ;  /* 0x0004000007097984 */ /* 0x000e680000000800 */
[----:B------:R-:W2:Y:S04]  /*4830*/  LDS R11, [R7+0x800] ;  /* 0x00080000070b7984 */ /* 0x000ea80000000800 */
[----:B------:R-:W3:Y:S04]  /*4840*/  LDS R15, [R7+0x1000] ;  /* 0x00100000070f7984 */ /* 0x000ee80000000800 */
[----:B------:R-:W4:Y:S04]  /*4850*/  LDS R13, [R7+0xc00] ;  /* 0x000c0000070d7984 */ /* 0x000f280000000800 */
[----:B------:R-:W5:Y:S04]  /*4860*/  LDS R19, [R7+0x1800] ;  /* 0x0018000007137984 */ /* 0x000f680000000800 */
[----:B------:R-:W5:Y:S04]  /*4870*/  LDS R17, [R7+0x1400] ;  /* 0x0014000007117984 */ /* 0x000f680000000800 */
[----:B------:R-:W5:Y:S04]  /*4880*/  LDS R23, [R7+0x2000] ;  /* 0x0020000007177984 */ /* 0x000f680000000800 */
[----:B------:R-:W5:Y:S04]  /*4890*/  LDS R21, [R7+0x1c00] ;  /* 0x001c000007157984 */ /* 0x000f680000000800 */
[----:B------:R-:W5:Y:S04]  /*48a0*/  LDS R25, [R7+0x2400] ;  /* 0x0024000007197984 */ /* 0x000f680000000800 */
[----:B------:R-:W5:Y:S04]  /*48b0*/  LDS R27, [R7+0x2800] ;  /* 0x00280000071b7984 */ /* 0x000f680000000800 */
[----:B------:R-:W5:Y:S04]  /*48c0*/  LDS R29, [R7+0x2c00] ;  /* 0x002c0000071d7984 */ /* 0x000f680000000800 */
[----:B------:R-:W5:Y:S04]  /*48d0*/  LDS R31, [R7+0x3000] ;  /* 0x00300000071f7984 */ /* 0x000f680000000800 */
[----:B0-----:R-:W-:Y:S01]  /*48e0*/  @!P6 STG.E desc[UR8][R4.64], R35 ;  /* 0x000000230400e986 */ /* 0x001fe2000c101908 */
[----:B------:R-:W-:Y:S01]  /*48f0*/  ISETP.GE.U32.AND P6, PT, R2, R3, PT ;  /* 0x000000030200720c */ /* 0x000fe20003fc6070 */
[----:B------:R-:W-:-:S02]  /*4900*/  VIADD R2, R6, 0x900 ;  /* 0x0000090006027836 */ /* 0x000fc40000000000 */
[----:B-1----:R-:W-:Y:S01]  /*4910*/  @!P0 STG.E desc[UR8][R4.64+0x400], R9 ;  /* 0x0004000904008986 */ /* 0x002fe2000c101908 */
[-C--:B------:R-:W-:Y:S01]  /*4920*/  ISETP.GE.U32.AND P0, PT, R0, R3.reuse, PT ;  /* 0x000000030000720c */ /* 0x080fe20003f06070 */
[----:B------:R-:W-:Y:S02]  /*4930*/  VIADD R0, R6, 0xa00 ;  /* 0x00000a0006007836 */ /* 0x000fe40000000000 */
[----:B------:R-:W0:Y:S04]  /*4940*/  LDS R33, [R7+0x3400] ;  /* 0x0034000007217984 */ /* 0x000e280000000800 */
[----:B------:R-:W1:Y:S04]  /*4950*/  LDS R35, [R7+0x3800] ;  /* 0x0038000007237984 */ /* 0x000e680000000800 */
[----:B------:R-:W1:Y:S04]  /*4960*/  LDS R9, [R7+0x3c00] ;  /* 0x003c000007097984 */ /* 0x000e680000000800 */
[----:B--2---:R-:W-:Y:S01]  /*4970*/  @!P1 STG.E desc[UR8][R4.64+0x800], R11 ;  /* 0x0008000b04009986 */ /* 0x004fe2000c101908 */
[----:B------:R-:W-:Y:S01]  /*4980*/  ISETP.GE.U32.AND P1, PT, R2, R3, PT ;  /* 0x000000030200720c */ /* 0x000fe20003f26070 */
[----:B------:R-:W-:-:S02]  /*4990*/  VIADD R2, R6, 0xb00 ;  /* 0x00000b0006027836 */ /* 0x000fc40000000000 */
[----:B---3--:R-:W-:Y:S03]  /*49a0*/  @!P3 STG.E desc[UR8][R4.64+0x1000], R15 ;  /* 0x0010000f0400b986 */ /* 0x008fe6000c101908 */
[-C--:B------:R-:W-:Y:S01]  /*49b0*/  ISETP.GE.U32.AND P3, PT, R2, R3.reuse, PT ;  /* 0x000000030200720c */ /* 0x080fe20003f66070 */
[----:B----4-:R-:W-:Y:S01]  /*49c0*/  @!P2 STG.E desc[UR8][R4.64+0xc00], R13 ;  /* 0x000c000d0400a986 */ /* 0x010fe2000c101908 */
[----:B------:R-:W-:Y:S01]  /*49d0*/  VIADD R2, R6, 0xd00 ;  /* 0x00000d0006027836 */ /* 0x000fe20000000000 */
[-C--:B------:R-:W-:Y:S02]  /*49e0*/  ISETP.GE.U32.AND P2, PT, R0, R3.reuse, PT ;  /* 0x000000030000720c */ /* 0x080fe40003f46070 */
[----:B------:R-:W-:Y:S01]  /*49f0*/  LOP3.LUT R0, R6, 0xc00, RZ, 0xfc, !PT ;  /* 0x00000c0006007812 */ /* 0x000fe200078efcff */
[----:B------:R-:W2:Y:S04]  /*4a00*/  LDS R11, [R7+0x4000] ;  /* 0x00400000070b7984 */ /* 0x000ea80000000800 */
[----:B------:R-:W3:Y:S04]  /*4a10*/  LDS R37, [R7+0x4400] ;  /* 0x0044000007257984 */ /* 0x000ee80000000800 */
[----:B------:R-:W4:Y:S04]  /*4a20*/  LDS R39, [R7+0x4800] ;  /* 0x0048000007277984 */ /* 0x000f280000000800 */
[----:B------:R-:W4:Y:S04]  /*4a30*/  LDS R13, [R7+0x4c00] ;  /* 0x004c0000070d7984 */ /* 0x000f280000000800 */
[----:B------:R-:W4:Y:S04]  /*4a40*/  LDS R41, [R7+0x5000] ;  /* 0x0050000007297984 */ /* 0x000f280000000800 */
[----:B------:R-:W4:Y:S04]  /*4a50*/  LDS R15, [R7+0x5400] ;  /* 0x00540000070f7984 */ /* 0x000f280000000800 */
[----:B-----5:R0:W-:Y:S01]  /*4a60*/  @!P5 STG.E desc[UR8][R4.64+0x1800], R19 ;  /* 0x001800130400d986 */ /* 0x0201e2000c101908 */
[----:B------:R-:W-:Y:S01]  /*4a70*/  ISETP.GE.U32.AND P5, PT, R2, R3, PT ;  /* 0x000000030200720c */ /* 0x000fe20003fa6070 */
[----:B------:R-:W-:-:S02]  /*4a80*/  VIADD R2, R6, 0xf00 ;  /* 0x00000f0006027836 */ /* 0x000fc40000000000 */
[----:B------:R0:W-:Y:S01]  /*4a90*/  @!P4 STG.E desc[UR8][R4.64+0x1400], R17 ;  /* 0x001400110400c986 */ /* 0x0001e2000c101908 */
[-C--:B------:R-:W-:Y:S01]  /*4aa0*/  ISETP.GE.U32.AND P4, PT, R0, R3.reuse, PT ;  /* 0x000000030000720c */ /* 0x080fe20003f86070 */
[----:B------:R-:W-:Y:S02]  /*4ab0*/  VIADD R0, R6, 0xe00 ;  /* 0x00000e0006007836 */ /* 0x000fe40000000000 */
[----:B------:R0:W-:Y:S01]  /*4ac0*/  @!P0 STG.E desc[UR8][R4.64+0x2000], R23 ;  /* 0x0020001704008986 */ /* 0x0001e2000c101908 */
[-C--:B------:R-:W-:Y:S01]  /*4ad0*/  ISETP.GE.U32.AND P0, PT, R2, R3.reuse, PT ;  /* 0x000000030200720c */ /* 0x080fe20003f06070 */
[----:B------:R-:W-:Y:S02]  /*4ae0*/  VIADD R2, R6, 0x1100 ;  /* 0x0000110006027836 */ /* 0x000fe40000000000 */
[----:B------:R0:W-:Y:S01]  /*4af0*/  @!P6 STG.E desc[UR8][R4.64+0x1c00], R21 ;  /* 0x001c00150400e986 */ /* 0x0001e2000c101908 */
[-C--:B------:R-:W-:Y:S02]  /*4b00*/  ISETP.GE.U32.AND P6, PT, R0, R3.reuse, PT ;  /* 0x000000030000720c */ /* 0x080fe40003fc6070 */
[----:B------:R-:W-:Y:S01]  /*4b10*/  LOP3.LUT R0, R6, 0x1000, RZ, 0xfc, !PT ;  /* 0x0000100006007812 */ /* 0x000fe200078efcff */
[----:B------:R0:W-:Y:S03]  /*4b20*/  @!P1 STG.E desc[UR8][R4.64+0x2400], R25 ;  /* 0x0024001904009986 */ /* 0x0001e6000c101908 */
[-C--:B------:R-:W-:Y:S01]  /*4b30*/  ISETP.GE.U32.AND P1, PT, R0, R3.reuse, PT ;  /* 0x000000030000720c */ /* 0x080fe20003f26070 */
[----:B------:R0:W-:Y:S01]  /*4b40*/  @!P2 STG.E desc[UR8][R4.64+0x2800], R27 ;  /* 0x0028001b0400a986 */ /* 0x0001e2000c101908 */
[----:B------:R-:W-:Y:S01]  /*4b50*/  ISETP.GE.U32.AND P2, PT, R2, R3, PT ;  /* 0x000000030200720c */ /* 0x000fe20003f46070 */
[----:B------:R-:W-:-:S02]  /*4b60*/  VIADD R0, R6, 0x1200 ;  /* 0x0000120006007836 */ /* 0x000fc40000000000 */
[----:B------:R-:W-:Y:S01]  /*4b70*/  VIADD R2, R6, 0x1300 ;  /* 0x0000130006027836 */ /* 0x000fe20000000000 */
[----:B------:R1:W-:Y:S02]  /*4b80*/  @!P3 STG.E desc[UR8][R4.64+0x2c00], R29 ;  /* 0x002c001d0400b986 */ /* 0x0003e4000c101908 */
[-C--:B------:R-:W-:Y:S02]  /*4b90*/  ISETP.GE.U32.AND P3, PT, R0, R3.reuse, PT ;  /* 0x000000030000720c */ /* 0x080fe40003f66070 */
[----:B------:R2:W-:Y:S01]  /*4ba0*/  @!P4 STG.E desc[UR8][R4.64+0x3000], R31 ;  /* 0x0030001f0400c986 */ /* 0x0005e2000c101908 */
[-C--:B------:R-:W-:Y:S01]  /*4bb0*/  ISETP.GE.U32.AND P4, PT, R2, R3.reuse, PT ;  /* 0x000000030200720c */ /* 0x080fe20003f86070 */
[C---:B------:R-:W-:Y:S01]  /*4bc0*/  VIADD R2, R6.reuse, 0x1500 ;  /* 0x0000150006027836 */ /* 0x040fe20000000000 */
[C---:B------:R-:W-:Y:S01]  /*4bd0*/  LOP3.LUT R0, R6.reuse, 0x1400, RZ, 0xfc, !PT ;  /* 0x0000140006007812 */ /* 0x040fe200078efcff */
[----:B------:R-:W-:Y:S01]  /*4be0*/  VIADD R6, R6, 0x1600 ;  /* 0x0000160006067836 */ /* 0x000fe20000000000 */
[----:B0-----:R0:W-:Y:S02]  /*4bf0*/  @!P5 STG.E desc[UR8][R4.64+0x3400], R33 ;  /* 0x003400210400d986 */ /* 0x0011e4000c101908 */
[----:B------:R-:W-:-:S02]  /*4c00*/  ISETP.GE.U32.AND P5, PT, R0, R3, PT ;  /* 0x000000030000720c */ /* 0x000fc40003fa6070 */
[----:B-1----:R0:W-:Y:S01]  /*4c10*/  @!P6 STG.E desc[UR8][R4.64+0x3800], R35 ;  /* 0x003800230400e986 */ /* 0x0021e2000c101908 */
[----:B------:R-:W-:-:S03]  /*4c20*/  ISETP.GE.U32.AND P6, PT, R2, R3, PT ;  /* 0x000000030200720c */ /* 0x000fc60003fc6070 */
[----:B------:R0:W-:Y:S01]  /*4c30*/  @!P0 STG.E desc[UR8][R4.64+0x3c00], R9 ;  /* 0x003c000904008986 */ /* 0x0001e2000c101908 */
[----:B------:R-:W-:-:S03]  /*4c40*/  ISETP.GE.U32.AND P0, PT, R6, R3, PT ;  /* 0x000000030600720c */ /* 0x000fc60003f06070 */
[----:B--2---:R0:W-:Y:S04]  /*4c50*/  @!P1 STG.E desc[UR8][R4.64+0x4000], R11 ;  /* 0x0040000b04009986 */ /* 0x0041e8000c101908 */
[----:B---3--:R0:W-:Y:S04]  /*4c60*/  @!P2 STG.E desc[UR8][R4.64+0x4400], R37 ;  /* 0x004400250400a986 */ /* 0x0081e8000c101908 */
[----:B----4-:R0:W-:Y:S04]  /*4c70*/  @!P3 STG.E desc[UR8][R4.64+0x4800], R39 ;  /* 0x004800270400b986 */ /* 0x0101e8000c101908 */
[----:B------:R0:W-:Y:S04]  /*4c80*/  @!P4 STG.E desc[UR8][R4.64+0x4c00], R13 ;  /* 0x004c000d0400c986 */ /* 0x0001e8000c101908 */
[----:B------:R0:W-:Y:S04]  /*4c90*/  @!P5 STG.E desc[UR8][R4.64+0x5000], R41 ;  /* 0x005000290400d986 */ /* 0x0001e8000c101908 */
[----:B------:R0:W-:Y:S01]  /*4ca0*/  @!P6 STG.E desc[UR8][R4.64+0x5400], R15 ;  /* 0x0054000f0400e986 */ /* 0x0001e2000c101908 */
[----:B------:R-:W-:Y:S05]  /*4cb0*/  @P0 EXIT ;  /* 0x000000000000094d */ /* 0x000fea0003800000 */
[----:B------:R-:W1:Y:S04]  /*4cc0*/  LDS R7, [R7+0x5800] ;  /* 0x0058000007077984 */ /* 0x000e680000000800 */
[----:B-1----:R-:W-:Y:S01]  /*4cd0*/  STG.E desc[UR8][R4.64+0x5800], R7 ;  /* 0x0058000704007986 */ /* 0x002fe2000c101908 */
[----:B------:R-:W-:Y:S05]  /*4ce0*/  EXIT ;  /* 0x000000000000794d */ /* 0x000fea0003800000 */
.L_x_13:
[----:B------:R-:W0:Y:S01]  /*4cf0*/  S2R R7, SR_CgaCtaId ;  /* 0x0000000000077919 */ /* 0x000e220000008800 */
[----:B------:R-:W-:Y:S01]  /*4d00*/  MOV R8, 0x400 ;  /* 0x0000040000087802 */ /* 0x000fe20000000f00 */
[----:B------:R-:W-:Y:S01]  /*4d10*/  UMOV UR5, URZ ;  /* 0x000000ff00057c82 */ /* 0x000fe20008000000 */
[----:B------:R-:W-:Y:S01]  /*4d20*/  ISETP.GE.U32.AND P0, PT, R3, 0xfd00, PT ;  /* 0x0000fd000300780c */ /* 0x000fe20003f06070 */
[----:B------:R-:W1:Y:S01]  /*4d30*/  S2R R15, SR_TID.X ;  /* 0x00000000000f7919 */ /* 0x000e620000002100 */
[----:B------:R-:W-:Y:S01]  /*4d40*/  UMOV UR6, URZ ;  /* 0x000000ff00067c82 */ /* 0x000fe20008000000 */
[----:B------:R-:W-:Y:S01]  /*4d50*/  IMAD.MOV.U32 R14, RZ, RZ, RZ ;  /* 0x000000ffff0e7224 */ /* 0x000fe200078e00ff */
[----:B------:R-:W-:Y:S01]  /*4d60*/  ISETP.GE.U32.AND.EX P0, PT, R2, RZ, PT, P0 ;  /* 0x000000ff0200720c */ /* 0x000fe20003f06100 */
[----:B------:R-:W-:Y:S01]  /*4d70*/  IMAD.MOV.U32 R16, RZ, RZ, RZ ;  /* 0x000000ffff107224 */ /* 0x000fe200078e00ff */
[----:B------:R-:W-:Y:S02]  /*4d80*/  CS2R R12, SRZ ;  /* 0x00000000000c7805 */ /* 0x000fe4000001ff00 */
[----:B------:R-:W-:Y:S01]  /*4d90*/  CS2R R10, SRZ ;  /* 0x00000000000a7805 */ /* 0x000fe2000001ff00 */
[----:B------:R-:W-:Y:S01]  /*4da0*/  IMAD.MOV.U32 R9, RZ, RZ, RZ ;  /* 0x000000ffff097224 */ /* 0x000fe200078e00ff */
[----:B------:R-:W-:Y:S01]  /*4db0*/  CS2R R22, SRZ ;  /* 0x0000000000167805 */ /* 0x000fe2000001ff00 */
[----:B------:R-:W-:Y:S01]  /*4dc0*/  IMAD.MOV.U32 R19, RZ, RZ, RZ ;  /* 0x000000ffff137224 */ /* 0x000fe200078e00ff */
[----:B------:R-:W-:-:S02]  /*4dd0*/  CS2R R24, SRZ ;  /* 0x0000000000187805 */ /* 0x000fc4000001ff00 */
[----:B------:R-:W-:Y:S01]  /*4de0*/  CS2R R20, SRZ ;  /* 0x0000000000147805 */ /* 0x000fe2000001ff00 */
[----:B------:R-:W-:Y:S01]  /*4df0*/  IMAD.MOV.U32 R26, RZ, RZ, RZ ;  /* 0x000000ffff1a7224 */ /* 0x000fe200078e00ff */
[----:B0-----:R-:W-:Y:S01]  /*4e00*/  LEA R8, R7, R8, 0x18 ;  /* 0x0000000807087211 */ /* 0x001fe200078ec0ff */
[----:B------:R-:W-:-:S04]  /*4e10*/  IMAD.MOV.U32 R7, RZ, RZ, RZ ;  /* 0x000000ffff077224 */ /* 0x000fc800078e00ff */
[----:B-1----:R-:W-:-:S05]  /*4e20*/  IMAD R4, R15, 0x4, R8 ;  /* 0x000000040f047824 */ /* 0x002fca00078e0208 */
[----:B------:R0:W-:Y:S04]  /*4e30*/  STS [R4], RZ ;  /* 0x000000ff04007388 */ /* 0x0001e80000000800 */
[----:B------:R0:W-:Y:S04]  /*4e40*/  STS [R4+0x400], RZ ;  /* 0x000400ff04007388 */ /* 0x0001e80000000800 */
        /* <DEDUP_REMOVED lines=13> */
[----:B------:R0:W-:Y:S01]  /*4f20*/  STS [R4+0x3c00], RZ ;  /* 0x003c00ff04007388 */ /* 0x0001e20000000800 */
[----:B------:R-:W-:Y:S05]  /*4f30*/  @!P0 BRA `(.L_x_16) ;  /* 0x0000001c00488947 */ /* 0x000fea0003800000 */
[----:B------:R-:W1:Y:S01]  /*4f40*/  S2R R18, SR_LANEID ;  /* 0x0000000000127919 */ /* 0x000e620000000000 */
[----:B------:R-:W-:Y:S01]  /*4f50*/  IMAD.SHL.U32 R14, R15, 0x20, RZ ;  /* 0x000000200f0e7824 */ /* 0x000fe200078e00ff */
[----:B------:R-:W-:Y:S01]  /*4f60*/  IADD3 R55, P0, PT, R3, -0xfcff, RZ ;  /* 0xffff030103377810 */ /* 0x000fe20007f1e0ff */
[----:B------:R-:W-:-:S03]  /*4f70*/  IMAD.MOV.U32 R16, RZ, RZ, RZ ;  /* 0x000000ffff107224 */ /* 0x000fc600078e00ff */
[----:B------:R-:W-:Y:S01]  /*4f80*/  LOP3.LUT R17, R14, 0x7c00, RZ, 0xc0, !PT ;  /* 0x00007c000e117812 */ /* 0x000fe200078ec0ff */
[----:B------:R-:W-:-:S04]  /*4f90*/  IMAD.MOV.U32 R14, RZ, RZ, RZ ;  /* 0x000000ffff0e7224 */ /* 0x000fc800078e00ff */
[----:B------:R-:W-:-:S04]  /*4fa0*/  IMAD.IADD R17, R8, 0x1, R17 ;  /* 0x0000000108117824 */ /* 0x000fc800078e0211 */
[----:B-1----:R-:W-:Y:S01]  /*4fb0*/  IMAD R18, R18, 0x4, R17 ;  /* 0x0000000412127824 */ /* 0x002fe200078e0211 */
[----:B------:R-:W-:-:S07]  /*4fc0*/  IADD3.X R17, PT, PT, R2, -0x1, RZ, P0, !PT ;  /* 0xffffffff02117810 */ /* 0x000fce00007fe4ff */
.L_x_22:
[----:B-12---:R-:W-:-:S05]  /*4fd0*/  UMOV UR4, URZ ;  /* 0x000000ff00047c82 */ /* 0x006fca0008000000 */
.L_x_17:
[----:B-1----:R-:W-:-:S05]  /*4fe0*/  IADD3 R27, P0, PT, R15, UR5, RZ ;  /* 0x000000050f1b7c10 */ /* 0x002fca000ff1e0ff */
[----:B------:R-:W-:Y:S01]  /*4ff0*/  IMAD.X R30, RZ, RZ, UR6, P0 ;  /* 0x00000006ff1e7e24 */ /* 0x000fe200080e06ff */
[----:B------:R-:W-:-:S04]  /*5000*/  LEA R28, P0, R27, R6, 0x2 ;  /* 0x000000061b1c7211 */ /* 0x000fc800078010ff */
[----:B------:R-:W-:-:S05]  /*5010*/  LEA.HI.X R29, R27, R5, R30, 0x2, P0 ;  /* 0x000000051b1d7211 */ /* 0x000fca00000f141e */
[----:B------:R-:W2:Y:S04]  /*5020*/  LDG.E R27, desc[UR8][R28.64] ;  /* 0x000000081c1b7981 */ /* 0x000ea8000c1e1900 */
[----:B------:R-:W3:Y:S04]  /*5030*/  LDG.E R30, desc[UR8][R28.64+0x400] ;  /* 0x000400081c1e7981 */ /* 0x000ee8000c1e1900 */
[----:B------:R-:W4:Y:S04]  /*5040*/  LDG.E R31, desc[UR8][R28.64+0x800] ;  /* 0x000800081c1f7981 */ /* 0x000f28000c1e1900 */
[----:B------:R-:W5:Y:S04]  /*5050*/  LDG.E R32, desc[UR8][R28.64+0xc00] ;  /* 0x000c00081c207981 */ /* 0x000f68000c1e1900 */
[----:B------:R-:W5:Y:S04]  /*5060*/  LDG.E R33, desc[UR8][R28.64+0x1000] ;  /* 0x001000081c217981 */ /* 0x000f68000c1e1900 */
[----:B------:R-:W5:Y:S01]  /*5070*/  LDG.E R34, desc[UR8][R28.64+0x1400] ;  /* 0x001400081c227981 */ /* 0x000f62000c1e1900 */
[----:B------:R-:W-:-:S03]  /*5080*/  UBMSK UR7, URZ, 0x6 ;  /* 0x00000006ff07789b */ /* 0x000fc60008000000 */
[----:B------:R-:W5:Y:S04]  /*5090*/  LDG.E R35, desc[UR8][R28.64+0x1800] ;  /* 0x001800081c237981 */ /* 0x000f68000c1e1900 */
        /* <DEDUP_REMOVED lines=13> */
[----:B------:R-:W5:Y:S01]  /*5170*/  LDG.E R50, desc[UR8][R28.64+0x5800] ;  /* 0x005800081c327981 */ /* 0x000f62000c1e1900 */
[----:B--2---:R-:W-:-:S05]  /*5180*/  LOP3.LUT R27, R27, UR7, RZ, 0xc0, !PT ;  /* 0x000000071b1b7c12 */ /* 0x004fca000f8ec0ff */
[C---:B------:R-:W-:Y:S01]  /*5190*/  IMAD.SHL.U32 R36, R27.reuse, 0x100, RZ ;  /* 0x000001001b247824 */ /* 0x040fe200078e00ff */
[----:B------:R-:W-:-:S04]  /*51a0*/  LOP3.LUT R27, R27, 0x3, RZ, 0xc0, !PT ;  /* 0x000000031b1b7812 */ /* 0x000fc800078ec0ff */
[----:B------:R-:W-:-:S04]  /*51b0*/  LOP3.LUT R36, R36, 0xfffffc00, RZ, 0xc0, !PT ;  /* 0xfffffc0024247812 */ /* 0x000fc800078ec0ff */
[----:B------:R-:W-:Y:S02]  /*51c0*/  IADD3 R51, PT, PT, R27, R4, R36 ;  /* 0x000000041b337210 */ /* 0x000fe40007ffe024 */
[----:B------:R-:W2:Y:S04]  /*51d0*/  LDG.E R27, desc[UR8][R28.64+0x1c00] ;  /* 0x001c00081c1b7981 */ /* 0x000ea8000c1e1900 */
[----:B------:R1:W2:Y:S01]  /*51e0*/  LDG.E R36, desc[UR8][R28.64+0x2000] ;  /* 0x002000081c247981 */ /* 0x0002a2000c1e1900 */
[----:B------:R-:W-:Y:S06]  /*51f0*/  BAR.SYNC.DEFER_BLOCKING 0x0 ;  /* 0x0000000000007b1d */ /* 0x000fec0000010000 */
[----:B------:R-:W0:Y:S01]  /*5200*/  LDS.U8 R52, [R51] ;  /* 0x0000000033347984 */ /* 0x000e220000000000 */
[----:B---3--:R-:W-:-:S05]  /*5210*/  LOP3.LUT R30, R30, UR7, RZ, 0xc0, !PT ;  /* 0x000000071e1e7c12 */ /* 0x008fca000f8ec0ff */
[C---:B------:R-:W-:Y:S01]  /*5220*/  IMAD.SHL.U32 R54, R30.reuse, 0x100, RZ ;  /* 0x000001001e367824 */ /* 0x040fe200078e00ff */
[----:B------:R-:W-:-:S04]  /*5230*/  LOP3.LUT R53, R30, 0x3, RZ, 0xc0, !PT ;  /* 0x000000031e357812 */ /* 0x000fc800078ec0ff */
[----:B------:R-:W-:-:S04]  /*5240*/  LOP3.LUT R54, R54, 0xfffffc00, RZ, 0xc0, !PT ;  /* 0xfffffc0036367812 */ /* 0x000fc800078ec0ff */
[----:B------:R-:W-:Y:S01]  /*5250*/  IADD3 R53, PT, PT, R53, R4, R54 ;  /* 0x0000000435357210 */ /* 0x000fe20007ffe036 */
[----:B0-----:R-:W-:-:S05]  /*5260*/  VIADD R52, R52, 0x1 ;  /* 0x0000000134347836 */ /* 0x001fca0000000000 */
[----:B------:R-:W-:Y:S04]  /*5270*/  STS.U8 [R51], R52 ;  /* 0x0000003433007388 */ /* 0x000fe80000000000 */
[----:B------:R-:W0:Y:S01]  /*5280*/  LDS.U8 R30, [R53] ;  /* 0x00000000351e7984 */ /* 0x000e220000000000 */
[----:B----4-:R-:W-:-:S05]  /*5290*/  LOP3.LUT R31, R31, UR7, RZ, 0xc0, !PT ;  /* 0x000000071f1f7c12 */ /* 0x010fca000f8ec0ff */
[C---:B-1----:R-:W-:Y:S01]  /*52a0*/  IMAD.SHL.U32 R28, R31.reuse, 0x100, RZ ;  /* 0x000001001f1c7824 */ /* 0x042fe200078e00ff */
[----:B------:R-:W-:-:S04]  /*52b0*/  LOP3.LUT R31, R31, 0x3, RZ, 0xc0, !PT ;  /* 0x000000031f1f7812 */ /* 0x000fc800078ec0ff */
[----:B------:R-:W-:-:S04]  /*52c0*/  LOP3.LUT R28, R28, 0xfffffc00, RZ, 0xc0, !PT ;  /* 0xfffffc001c1c7812 */ /* 0x000fc800078ec0ff */
[----:B------:R-:W-:Y:S01]  /*52d0*/  IADD3 R28, PT, PT, R31, R4, R28 ;  /* 0x000000041f1c7210 */ /* 0x000fe20007ffe01c */
[----:B0-----:R-:W-:-:S05]  /*52e0*/  VIADD R30, R30, 0x1 ;  /* 0x000000011e1e7836 */ /* 0x001fca0000000000 */
[----:B------:R-:W-:Y:S04]  /*52f0*/  STS.U8 [R53], R30 ;  /* 0x0000001e35007388 */ /* 0x000fe80000000000 */
[----:B------:R-:W0:Y:S01]  /*5300*/  LDS.U8 R29, [R28] ;  /* 0x000000001c1d7984 */ /* 0x000e220000000000 */
[----:B-----5:R-:W-:-:S05]  /*5310*/  LOP3.LUT R32, R32, UR7, RZ, 0xc0, !PT ;  /* 0x0000000720207c12 */ /* 0x020fca000f8ec0ff */
[C---:B------:R-:W-:Y:S01]  /*5320*/  IMAD.SHL.U32 R51, R32.reuse, 0x100, RZ ;  /* 0x0000010020337824 */ /* 0x040fe200078e00ff */
[----:B------:R-:W-:-:S04]  /*5330*/  LOP3.LUT R31, R32, 0x3, RZ, 0xc0, !PT ;  /* 0x00000003201f7812 */ /* 0x000fc800078ec0ff */
[----:B------:R-:W-:-:S04]  /*5340*/  LOP3.LUT R51, R51, 0xfffffc00, RZ, 0xc0, !PT ;  /* 0xfffffc0033337812 */ /* 0x000fc800078ec0ff */
[----:B------:R-:W-:Y:S01]  /*5350*/  IADD3 R31, PT, PT, R31, R4, R51 ;  /* 0x000000041f1f7210 */ /* 0x000fe20007ffe033 */
[----:B0-----:R-:W-:-:S05]  /*5360*/  VIADD R29, R29, 0x1 ;  /* 0x000000011d1d7836 */ /* 0x001fca0000000000 */
[----:B------:R-:W-:Y:S04]  /*5370*/  STS.U8 [R28], R29 ;  /* 0x0000001d1c007388 */ /* 0x000fe80000000000 */
[----:B------:R-:W0:Y:S01]  /*5380*/  LDS.U8 R32, [R31] ;  /* 0x000000001f207984 */ /* 0x000e220000000000 */
[----:B------:R-:W-:-:S05]  /*5390*/  LOP3.LUT R33, R33, UR7, RZ, 0xc0, !PT ;  /* 0x0000000721217c12 */ /* 0x000fca000f8ec0ff */
        /* <DEDUP_REMOVED lines=23> */
[----:B--2---:R-:W-:-:S05]  /*5510*/  LOP3.LUT R27, R27, UR7, RZ, 0xc0, !PT ;  /* 0x000000071b1b7c12 */ /* 0x004fca000f8ec0ff */
        /* <DEDUP_REMOVED lines=127> */
[----:B------:R-:W-:Y:S02]  /*5d10*/  UIADD3 UR5, UP0, UPT, UR5, 0x1700, URZ ;  /* 0x0000170005057890 */ /* 0x000fe4000ff1e0ff */
[----:B------:R-:W-:Y:S02]  /*5d20*/  UIADD3 UR4, UPT, UPT, UR4, 0x1, URZ ;  /* 0x0000000104047890 */ /* 0x000fe4000fffe0ff */
[----:B------:R-:W-:Y:S02]  /*5d30*/  UIADD3.X UR6, UPT, UPT, URZ, UR6, URZ, UP0, !UPT ;  /* 0x00000006ff067290 */ /* 0x000fe400087fe4ff */
[----:B------:R-:W-:Y:S01]  /*5d40*/  UISETP.NE.AND UP0, UPT, UR4, 0xb, UPT ;  /* 0x0000000b0400788c */ /* 0x000fe2000bf05270 */
[----:B0-----:R-:W-:-:S05]  /*5d50*/  VIADD R30, R30, 0x1 ;  /* 0x000000011e1e7836 */ /* 0x001fca0000000000 */
[----:B------:R1:W-:Y:S03]  /*5d60*/  STS.U8 [R27], R30 ;  /* 0x0000001e1b007388 */ /* 0x0003e60000000000 */
[----:B------:R-:W-:Y:S05]  /*5d70*/  BRA.U UP0, `(.L_x_17) ;  /* 0xfffffff100987547 */ /* 0x000fea000b83ffff */
[----:B------:R-:W-:Y:S01]  /*5d80*/  BAR.SYNC.DEFER_BLOCKING 0x0 ;  /* 0x0000000000007b1d */ /* 0x000fe20000010000 */
[C---:B------:R-:W-:Y:S02]  /*5d90*/  ISETP.GT.U32.AND P1, PT, R15.reuse, 0x1ff, PT ;  /* 0x000001ff0f00780c */ /* 0x040fe40003f24070 */
[----:B------:R-:W-:-:S03]  /*5da0*/  ISETP.GT.U32.AND P0, PT, R15, 0xff, PT ;  /* 0x000000ff0f00780c */ /* 0x000fc60003f04070 */
[----:B------:R-:W-:Y:S08]  /*5db0*/  BSSY.RECONVERGENT B0, `(.L_x_18) ;  /* 0x000006a000007945 */ /* 0x000ff00003800200 */
[----:B------:R-:W-:Y:S05]  /*5dc0*/  @P1 BRA `(.L_x_19) ;  /* 0x0000000400a01947 */ /* 0x000fea0003800000 */
[----:B-1----:R-:W0:Y:S04]  /*5dd0*/  LDS R27, [R18] ;  /* 0x00000000121b7984 */ /* 0x002e280000000800 */
[----:B------:R-:W1:Y:S04]  /*5de0*/  LDS R29, [R18+0x80] ;  /* 0x00008000121d7984 */ /* 0x000e680000000800 */
[----:B------:R-:W2:Y:S04]  /*5df0*/  LDS R32, [R18+0x100] ;  /* 0x0001000012207984 */ /* 0x000ea80000000800 */
[----:B------:R-:W3:Y:S04]  /*5e00*/  LDS R33, [R18+0x180] ;  /* 0x0001800012217984 */ /* 0x000ee80000000800 */
[----:B------:R-:W4:Y:S04]  /*5e10*/  LDS R34, [R18+0x200] ;  /* 0x0002000012227984 */ /* 0x000f280000000800 */
[----:B------:R-:W5:Y:S01]  /*5e20*/  LDS R35, [R18+0x280] ;  /* 0x0002800012237984 */ /* 0x000f620000000800 */
[----:B0-----:R-:W-:-:S02]  /*5e30*/  PRMT R28, R27, 0x7770, RZ ;  /* 0x000077701b1c7816 */ /* 0x001fc400000000ff */
[C---:B-1----:R-:W-:Y:S02]  /*5e40*/  PRMT R30, R29.reuse, 0x7770, RZ ;  /* 0x000077701d1e7816 */ /* 0x042fe400000000ff */
[----:B------:R-:W-:Y:S02]  /*5e50*/  LOP3.LUT R28, R28, 0xff, RZ, 0xc0, !PT ;  /* 0x000000ff1c1c7812 */ /* 0x000fe400078ec0ff */
[----:B------:R-:W-:Y:S02]  /*5e60*/  LOP3.LUT R37, R30, 0xff, RZ, 0xc0, !PT ;  /* 0x000000ff1e257812 */ /* 0x000fe400078ec0ff */
[----:B------:R-:W-:Y:S02]  /*5e70*/  PRMT R31, R29, 0x7772, RZ ;  /* 0x000077721d1f7816 */ /* 0x000fe400000000ff */
[----:B------:R-:W-:Y:S02]  /*5e80*/  IADD3 R37, P5, P6, R37, R26, R28 ;  /* 0x0000001a25257210 */ /* 0x000fe40007ebe01c */
[----:B------:R-:W-:-:S02]  /*5e90*/  PRMT R26, R27, 0x7771, RZ ;  /* 0x000077711b1a7816 */ /* 0x000fc400000000ff */
[----:B------:R-:W-:Y:S02]  /*5ea0*/  PRMT R28, R27, 0x7772, RZ ;  /* 0x000077721b1c7816 */ /* 0x000fe400000000ff */
[----:B------:R-:W-:Y:S02]  /*5eb0*/  PRMT R30, R29, 0x7771, RZ ;  /* 0x000077711d1e7816 */ /* 0x000fe400000000ff */
[----:B------:R-:W-:Y:S02]  /*5ec0*/  LOP3.LUT R36, R26, 0xff, RZ, 0xc0, !PT ;  /* 0x000000ff1a247812 */ /* 0x000fe400078ec0ff */
[----:B------:R-:W-:Y:S02]  /*5ed0*/  LOP3.LUT R28, R28, 0xff, RZ, 0xc0, !PT ;  /* 0x000000ff1c1c7812 */ /* 0x000fe400078ec0ff */
[----:B------:R-:W-:Y:S02]  /*5ee0*/  LOP3.LUT R26, R31, 0xff, RZ, 0xc0, !PT ;  /* 0x000000ff1f1a7812 */ /* 0x000fe400078ec0ff */
[----:B------:R-:W-:-:S02]  /*5ef0*/  LOP3.LUT R30, R30, 0xff, RZ, 0xc0, !PT ;  /* 0x000000ff1e1e7812 */ /* 0x000fc400078ec0ff */
[----:B------:R-:W-:Y:S02]  /*5f00*/  PRMT R27, R27, 0x7773, RZ ;  /* 0x000077731b1b7816 */ /* 0x000fe400000000ff */
[----:B------:R-:W-:Y:S02]  /*5f10*/  PRMT R29, R29, 0x7773, RZ ;  /* 0x000077731d1d7816 */ /* 0x000fe400000000ff */
[----:B------:R-:W-:Y:S02]  /*5f20*/  IADD3 R31, P2, P3, R26, R25, R28 ;  /* 0x000000191a1f7210 */ /* 0x000fe40007b5e01c */
[----:B------:R-:W-:Y:S02]  /*5f30*/  IADD3 R30, P1, P4, R30, R21, R36 ;  /* 0x000000151e1e7210 */ /* 0x000fe40007c3e024 */
[----:B------:R-:W-:Y:S02]  /*5f40*/  LOP3.LUT R27, R27, 0xff, RZ, 0xc0, !PT ;  /* 0x000000ff1b1b7812 */ /* 0x000fe400078ec0ff */
[----:B------:R-:W-:-:S02]  /*5f50*/  LOP3.LUT R26, R29, 0xff, RZ, 0xc0, !PT ;  /* 0x000000ff1d1a7812 */ /* 0x000fc400078ec0ff */
[----:B--2---:R-:W-:Y:S02]  /*5f60*/  PRMT R21, R32, 0x7770, RZ ;  /* 0x0000777020157816 */ /* 0x004fe400000000ff */
[----:B---3--:R-:W-:Y:S02]  /*5f70*/  PRMT R25, R33, 0x7770, RZ ;  /* 0x0000777021197816 */ /* 0x008fe400000000ff */
[----:B------:R-:W-:Y:S02]  /*5f80*/  IADD3.X R38, PT, PT, RZ, R24, RZ, P5, P6 ;  /* 0x00000018ff267210 */ /* 0x000fe40002fec4ff */
[----:B------:R-:W-:Y:S02]  /*5f90*/  IADD3 R26, P5, P6, R26, R23, R27 ;  /* 0x000000171a1a7210 */ /* 0x000fe40007ebe01b */
[----:B------:R-:W-:Y:S02]  /*5fa0*/  LOP3.LUT R24, R21, 0xff, RZ, 0xc0, !PT ;  /* 0x000000ff15187812 */ /* 0x000fe400078ec0ff */
[----:B------:R-:W-:-:S02]  /*5fb0*/  PRMT R23, R33, 0x7771, RZ ;  /* 0x0000777121177816 */ /* 0x000fc400000000ff */
[----:B------:R-:W-:Y:S02]  /*5fc0*/  LOP3.LUT R25, R25, 0xff, RZ, 0xc0, !PT ;  /* 0x000000ff19197812 */ /* 0x000fe400078ec0ff */
[----:B------:R-:W-:Y:S02]  /*5fd0*/  IADD3.X R36, PT, PT, RZ, R22, RZ, P1, P4 ;  /* 0x00000016ff247210 */ /* 0x000fe40000fe84ff */
[----:B------:R-:W-:Y:S02]  /*5fe0*/  IADD3 R29, P1, P4, R25, R37, R24 ;  /* 0x00000025191d7210 */ /* 0x000fe40007c3e018 */
[----:B------:R-:W-:Y:S01]  /*5ff0*/  LOP3.LUT R28, R23, 0xff, RZ, 0xc0, !PT ;  /* 0x000000ff171c7812 */ /* 0x000fe200078ec0ff */
[----:B------:R-:W-:Y:S01]  /*6000*/  LDS R24, [R18+0x380] ;  /* 0x0003800012187984 */ /* 0x000fe20000000800 */
[----:B------:R-:W-:Y:S02]  /*6010*/  PRMT R21, R32, 0x7771, RZ ;  /* 0x0000777120157816 */ /* 0x000fe400000000ff */
[----:B------:R-:W-:Y:S01]  /*6020*/  IADD3.X R37, PT, PT, RZ, R20, RZ, P2, P3 ;  /* 0x00000014ff257210 */ /* 0x000fe200017e64ff */
[----:B------:R-:W0:Y:S01]  /*6030*/  LDS R23, [R18+0x300] ;  /* 0x0003000012177984 */ /* 0x000e220000000800 */
[----:B------:R-:W-:-:S02]  /*6040*/  LOP3.LUT R21, R21, 0xff, RZ, 0xc0, !PT ;  /* 0x000000ff15157812 */ /* 0x000fc400078ec0ff */
[----:B------:R-:W-:Y:S02]  /*6050*/  PRMT R20, R32, 0x7772, RZ ;  /* 0x0000777220147816 */ /* 0x000fe400000000ff */
[----:B------:R-:W-:Y:S02]  /*6060*/  IADD3 R28, P2, P3, R28, R30, R21 ;  /* 0x0000001e1c1c7210 */ /* 0x000fe40007b5e015 */
[C---:B------:R-:W-:Y:S02]  /*6070*/  PRMT R21, R33.reuse, 0x7772, RZ ;  /* 0x0000777221157816 */ /* 0x040fe400000000ff */
[----:B------:R-:W-:Y:S02]  /*6080*/  PRMT R32, R32, 0x7773, RZ ;  /* 0x0000777320207816 */ /* 0x000fe400000000ff */
[----:B------:R-:W-:Y:S02]  /*6090*/  PRMT R33, R33, 0x7773, RZ ;  /* 0x0000777321217816 */ /* 0x000fe400000000ff */
[----:B------:R-:W-:-:S02]  /*60a0*/  LOP3.LUT R20, R20, 0xff, RZ, 0xc0, !PT ;  /* 0x000000ff14147812 */ /* 0x000fc400078ec0ff */
[----:B------:R-:W-:Y:S02]  /*60b0*/  LOP3.LUT R21, R21, 0xff, RZ, 0xc0, !PT ;  /* 0x000000ff15157812 */ /* 0x000fe400078ec0ff */
[----:B------:R-:W-:Y:S02]  /*60c0*/  LOP3.LUT R27, R32, 0xff, RZ, 0xc0, !PT ;  /* 0x000000ff201b7812 */ /* 0x000fe400078ec0ff */
[----:B------:R-:W-:Y:S02]  /*60d0*/  LOP3.LUT R30, R33, 0xff, RZ, 0xc0, !PT ;  /* 0x000000ff211e7812 */ /* 0x000fe400078ec0ff */
[----:B------:R-:W-:Y:S02]  /*60e0*/  IADD3.X R32, PT, PT, RZ, R19, RZ, P5, P6 ;  /* 0x00000013ff207210 */ /* 0x000fe40002fec4ff */
[----:B------:R-:W-:Y:S02]  /*60f0*/  IADD3 R25, P5, P6, R21, R31, R20 ;  /* 0x0000001f15197210 */ /* 0x000fe40007ebe014 */
[----:B----4-:R-:W-:-:S02]  /*6100*/  PRMT R19, R34, 0x7770, RZ ;  /* 0x0000777022137816 */ /* 0x010fc400000000ff */
[----:B------:R-:W-:Y:S02]  /*6110*/  PRMT R20, R34, 0x7771, RZ ;  /* 0x0000777122147816 */ /* 0x000fe400000000ff */
[----:B-----5:R-:W-:Y:S02]  /*6120*/  PRMT R22, R35, 0x7771, RZ ;  /* 0x0000777123167816 */ /* 0x020fe400000000ff */
[----:B------:R-:W-:Y:S02]  /*6130*/  IADD3.X R31, PT, PT, RZ, R38, RZ, P1, P4 ;  /* 0x00000026ff1f7210 */ /* 0x000fe40000fe84ff */
[----:B------:R-:W-:Y:S02]  /*6140*/  IADD3 R30, P4, P1, R30, R26, R27 ;  /* 0x0000001a1e1e7210 */ /* 0x000fe4000799e01b */
[----:B------:R-:W-:Y:S02]  /*6150*/  LOP3.LUT R26, R19, 0xff, RZ, 0xc0, !PT ;  /* 0x000000ff131a7812 */ /* 0x000fe400078ec0ff */
[----:B------:R-:W-:-:S02]  /*6160*/  LOP3.LUT R19, R20, 0xff, RZ, 0xc0, !PT ;  /* 0x000000ff14137812 */ /* 0x000fc400078ec0ff */
[----:B------:R-:W-:Y:S02]  /*6170*/  LOP3.LUT R22, R22, 0xff, RZ, 0xc0, !PT ;  /* 0x000000ff16167812 */ /* 0x000fe400078ec0ff */
[----:B------:R-:W-:Y:S02]  /*6180*/  IADD3.X R33, PT, PT, RZ, R37, RZ, P5, P6 ;  /* 0x00000025ff217210 */ /* 0x000fe40002fec4ff */
[----:B------:R-:W-:Y:S02]  /*6190*/  IADD3 R28, P6, P5, R22, R28, R19 ;  /* 0x0000001c161c7210 */ /* 0x000fe40007dde013 */
[C---:B------:R-:W-:Y:S02]  /*61a0*/  PRMT R21, R35.reuse, 0x7770, RZ ;  /* 0x0000777023157816 */ /* 0x040fe400000000ff */
[----:B------:R-:W-:Y:S02]  /*61b0*/  PRMT R19, R34, 0x7772, RZ ;  /* 0x0000777222137816 */ /* 0x000fe400000000ff */
[----:B------:R-:W-:-:S02]  /*61c0*/  PRMT R20, R35, 0x7772, RZ ;  /* 0x0000777223147816 */ /* 0x000fc400000000ff */
[----:B------:R-:W-:Y:S02]  /*61d0*/  LOP3.LUT R21, R21, 0xff, RZ, 0xc0, !PT ;  /* 0x000000ff15157812 */ /* 0x000fe400078ec0ff */
[----:B------:R-:W-:Y:S02]  /*61e0*/  LOP3.LUT R19, R19, 0xff, RZ, 0xc0, !PT ;  /* 0x000000ff13137812 */ /* 0x000fe400078ec0ff */
[----:B------:R-:W-:Y:S02]  /*61f0*/  LOP3.LUT R20, R20, 0xff, RZ, 0xc0, !PT ;  /* 0x000000ff14147812 */ /* 0x000fe400078ec0ff */
[----:B------:R-:W-:Y:S02]  /*6200*/  IADD3.X R36, PT, PT, RZ, R36, RZ, P2, P3 ;  /* 0x00000024ff247210 */ /* 0x000fe400017e64ff */
[----:B------:R-:W-:Y:S02]  /*6210*/  PRMT R34, R34, 0x7773, RZ ;  /* 0x0000777322227816 */ /* 0x000fe400000000ff */
[----:B------:R-:W-:-:S02]  /*6220*/  PRMT R35, R35, 0x7773, RZ ;  /* 0x0000777323237816 */ /* 0x000fc400000000ff */
[----:B------:R-:W-:Y:S02]  /*6230*/  IADD3.X R32, PT, PT, RZ, R32, RZ, P4, P1 ;  /* 0x00000020ff207210 */ /* 0x000fe400027e24ff */
[----:B------:R-:W-:Y:S02]  /*6240*/  IADD3 R29, P3, P2, R21, R29, R26 ;  /* 0x0000001d151d7210 */ /* 0x000fe40007a7e01a */
[----:B------:R-:W-:Y:S02]  /*6250*/  IADD3 R25, P1, P4, R20, R25, R19 ;  /* 0x0000001914197210 */ /* 0x000fe40007c3e013 */
[----:B0-----:R-:W-:Y:S02]  /*6260*/  PRMT R19, R23, 0x7770, RZ ;  /* 0x0000777017137816 */ /* 0x001fe400000000ff */
[----:B------:R-:W-:Y:S02]  /*6270*/  PRMT R21, R24, 0x7770, RZ ;  /* 0x0000777018157816 */ /* 0x000fe400000000ff */
[----:B------:R-:W-:-:S02]  /*6280*/  LOP3.LUT R34, R34, 0xff, RZ, 0xc0, !PT ;  /* 0x000000ff22227812 */ /* 0x000fc400078ec0ff */
[----:B------:R-:W-:Y:S02]  /*6290*/  LOP3.LUT R27, R35, 0xff, RZ, 0xc0, !PT ;  /* 0x000000ff231b7812 */ /* 0x000fe400078ec0ff */
[----:B------:R-:W-:Y:S02]  /*62a0*/  PRMT R20, R23, 0x7771, RZ ;  /* 0x0000777117147816 */ /* 0x000fe400000000ff */
[----:B------:R-:W-:Y:S02]  /*62b0*/  PRMT R22, R24, 0x7771, RZ ;  /* 0x0000777118167816 */ /* 0x000fe400000000ff */
[----:B------:R-:W-:Y:S02]  /*62c0*/  LOP3.LUT R26, R19, 0xff, RZ, 0xc0, !PT ;  /* 0x000000ff131a7812 */ /* 0x000fe400078ec0ff */
[----:B------:R-:W-:Y:S02]  /*62d0*/  LOP3.LUT R21, R21, 0xff, RZ, 0xc0, !PT ;  /* 0x000000ff15157812 */ /* 0x000fe400078ec0ff */
[----:B------:R-:W-:-:S02]  /*62e0*/  IADD3.X R31, PT, PT, RZ, R31, RZ, P3, P2 ;  /* 0x0000001fff1f7210 */ /* 0x000fc40001fe44ff */
[----:B------:R-:W-:Y:S02]  /*62f0*/  IADD3 R27, P2, P3, R27, R30, R34 ;  /* 0x0000001e1b1b7210 */ /* 0x000fe40007b5e022 */
[----:B------:R-:W-:Y:S02]  /*6300*/  LOP3.LUT R19, R20, 0xff, RZ, 0xc0, !PT ;  /* 0x000000ff14137812 */ /* 0x000fe400078ec0ff */
[----:B------:R-:W-:Y:S02]  /*6310*/  LOP3.LUT R22, R22, 0xff, RZ, 0xc0, !PT ;  /* 0x000000ff16167812 */ /* 0x000fe400078ec0ff */
[----:B------:R-:W-:Y:S02]  /*6320*/  IADD3.X R30, PT, PT, RZ, R36, RZ, P6, P5 ;  /* 0x00000024ff1e7210 */ /* 0x000fe400037ea4ff */
[----:B------:R-:W-:Y:S02]  /*6330*/  IADD3 R26, P6, P5, R21, R29, R26 ;  /* 0x0000001d151a7210 */ /* 0x000fe40007dde01a */
[----:B------:R-:W-:-:S02]  /*6340*/  IADD3.X R29, PT, PT, RZ, R33, RZ, P1, P4 ;  /* 0x00000021ff1d7210 */ /* 0x000fc40000fe84ff */
[----:B------:R-:W-:Y:S02]  /*6350*/  IADD3 R21, P4, P1, R22, R28, R19 ;  /* 0x0000001c16157210 */ /* 0x000fe4000799e013 */
[C---:B------:R-:W-:Y:S02]  /*6360*/  PRMT R19, R23.reuse, 0x7772, RZ ;  /* 0x0000777217137816 */ /* 0x040fe400000000ff */
        /* <DEDUP_REMOVED lines=8> */
[----:B------:R-:W-:Y:S02]  /*63f0*/  IADD3.X R24, PT, PT, RZ, R31, RZ, P6, P5 ;  /* 0x0000001fff187210 */ /* 0x000fe400037ea4ff */
[----:B------:R-:W-:-:S02]  /*6400*/  IADD3 R25, P2, P3, R20, R25, R19 ;  /* 0x0000001914197210 */ /* 0x000fc40007b5e013 */
[----:B------:R-:W-:Y:S02]  /*6410*/  IADD3 R23, P5, P6, R23, R27, R22 ;  /* 0x0000001b17177210 */ /* 0x000fe40007ebe016 */
[----:B------:R-:W-:Y:S02]  /*6420*/  IADD3.X R22, PT, PT, RZ, R30, RZ, P4, P1 ;  /* 0x0000001eff167210 */ /* 0x000fe400027e24ff */
[----:B------:R-:W-:Y:S02]  /*6430*/  IADD3.X R20, PT, PT, RZ, R29, RZ, P2, P3 ;  /* 0x0000001dff147210 */ /* 0x000fe400017e64ff */
[----:B------:R-:W-:-:S07]  /*6440*/  IADD3.X R19, PT, PT, RZ, R28, RZ, P5, P6 ;  /* 0x0000001cff137210 */ /* 0x000fce0002fec4ff */
.L_x_19:
[----:B------:R-:W-:Y:S05]  /*6450*/  BSYNC.RECONVERGENT B0 ;  /* 0x0000000000007941 */ /* 0x000fea0003800200 */
.L_x_18:
[----:B------:R-:W-:Y:S04]  /*6460*/  BSSY.RECONVERGENT B0, `(.L_x_20) ;  /* 0x000006a000007945 */ /* 0x000fe80003800200 */
[----:B------:R-:W-:Y:S05]  /*6470*/  @P0 BRA `(.L_x_21) ;  /* 0x0000000400a00947 */ /* 0x000fea0003800000 */
[----:B-1----:R-:W0:Y:S04]  /*6480*/  LDS R27, [R18+0x2000] ;  /* 0x00200000121b7984 */ /* 0x002e280000000800 */
        /* <DEDUP_REMOVED lines=13> */
[C---:B------:R-:W-:Y:S02]  /*6560*/  PRMT R28, R27.reuse, 0x7772, RZ ;  /* 0x000077721b1c7816 */ /* 0x040fe400000000ff */
[----:B------:R-:W-:Y:S02]  /*6570*/  PRMT R27, R27, 0x7773, RZ ;  /* 0x000077731b1b7816 */ /* 0x000fe400000000ff */
[----:B------:R-:W-:Y:S02]  /*6580*/  PRMT R29, R29, 0x7773, RZ ;  /* 0x000077731d1d7816 */ /* 0x000fe400000000ff */
[----:B------:R-:W-:Y:S02]  /*6590*/  LOP3.LUT R9, R9, 0xff, RZ, 0xc0, !PT ;  /* 0x000000ff09097812 */ /* 0x000fe400078ec0ff */
[----:B------:R-:W-:-:S02]  /*65a0*/  LOP3.LUT R30, R30, 0xff, RZ, 0xc0, !PT ;  /* 0x000000ff1e1e7812 */ /* 0x000fc400078ec0ff */
[----:B------:R-:W-:Y:S02]  /*65b0*/  LOP3.LUT R28, R28, 0xff, RZ, 0xc0, !PT ;  /* 0x000000ff1c1c7812 */ /* 0x000fe400078ec0ff */
[----:B------:R-:W-:Y:S02]  /*65c0*/  LOP3.LUT R36, R31, 0xff, RZ, 0xc0, !PT ;  /* 0x000000ff1f247812 */ /* 0x000fe400078ec0ff */
[----:B------:R-:W-:Y:S02]  /*65d0*/  LOP3.LUT R27, R27, 0xff, RZ, 0xc0, !PT ;  /* 0x000000ff1b1b7812 */ /* 0x000fe400078ec0ff */
[----:B------:R-:W-:Y:S02]  /*65e0*/  LOP3.LUT R29, R29, 0xff, RZ, 0xc0, !PT ;  /* 0x000000ff1d1d7812 */ /* 0x000fe400078ec0ff */
[----:B------:R-:W-:Y:S02]  /*65f0*/  IADD3 R30, P2, P3, R30, R11, R9 ;  /* 0x0000000b1e1e7210 */ /* 0x000fe40007b5e009 */
[----:B--2---:R-:W-:-:S02]  /*6600*/  PRMT R9, R32, 0x7770, RZ ;  /* 0x0000777020097816 */ /* 0x004fc400000000ff */
[----:B------:R-:W-:Y:S02]  /*6610*/  IADD3.X R39, PT, PT, RZ, R7, RZ, P4, P5 ;  /* 0x00000007ff277210 */ /* 0x000fe400027ea4ff */
[----:B------:R-:W-:Y:S02]  /*6620*/  IADD3 R36, P0, P1, R36, R13, R28 ;  /* 0x0000000d24247210 */ /* 0x000fe4000791e01c */
[----:B------:R-:W-:Y:S01]  /*6630*/  IADD3 R31, P4, P5, R29, R14, R27 ;  /* 0x0000000e1d1f7210 */ /* 0x000fe20007d9e01b */
[----:B------:R-:W0:Y:S01]  /*6640*/  LDS R13, [R18+0x2300] ;  /* 0x00230000120d7984 */ /* 0x000e220000000800 */
[----:B---3--:R-:W-:Y:S02]  /*6650*/  PRMT R11, R33, 0x7770, RZ ;  /* 0x00007770210b7816 */ /* 0x008fe400000000ff */
[----:B------:R-:W-:Y:S01]  /*6660*/  LOP3.LUT R28, R9, 0xff, RZ, 0xc0, !PT ;  /* 0x000000ff091c7812 */ /* 0x000fe200078ec0ff */
[----:B------:R-:W1:Y:S01]  /*6670*/  LDS R14, [R18+0x2380] ;  /* 0x00238000120e7984 */ /* 0x000e620000000800 */
[----:B------:R-:W-:-:S02]  /*6680*/  PRMT R7, R32, 0x7771, RZ ;  /* 0x0000777120077816 */ /* 0x000fc400000000ff */
[----:B------:R-:W-:Y:S02]  /*6690*/  PRMT R9, R33, 0x7771, RZ ;  /* 0x0000777121097816 */ /* 0x000fe400000000ff */
[----:B------:R-:W-:Y:S02]  /*66a0*/  LOP3.LUT R11, R11, 0xff, RZ, 0xc0, !PT ;  /* 0x000000ff0b0b7812 */ /* 0x000fe400078ec0ff */
[----:B------:R-:W-:Y:S02]  /*66b0*/  IADD3.X R38, PT, PT, RZ, R10, RZ, P2, P3 ;  /* 0x0000000aff267210 */ /* 0x000fe400017e64ff */
[----:B------:R-:W-:Y:S02]  /*66c0*/  LOP3.LUT R10, R7, 0xff, RZ, 0xc0, !PT ;  /* 0x000000ff070a7812 */ /* 0x000fe400078ec0ff */
[----:B------:R-:W-:Y:S02]  /*66d0*/  LOP3.LUT R9, R9, 0xff, RZ, 0xc0, !PT ;  /* 0x000000ff09097812 */ /* 0x000fe400078ec0ff */
[----:B------:R-:W-:-:S02]  /*66e0*/  IADD3 R28, P2, P3, R11, R37, R28 ;  /* 0x000000250b1c7210 */ /* 0x000fc40007b5e01c */
[----:B------:R-:W-:Y:S02]  /*66f0*/  IADD3.X R37, PT, PT, RZ, R12, RZ, P0, P1 ;  /* 0x0000000cff257210 */ /* 0x000fe400007e24ff */
[----:B------:R-:W-:Y:S02]  /*6700*/  IADD3 R27, P0, P1, R9, R30, R10 ;  /* 0x0000001e091b7210 */ /* 0x000fe4000791e00a */
[C---:B------:R-:W-:Y:S02]  /*6710*/  PRMT R7, R32.reuse, 0x7772, RZ ;  /* 0x0000777220077816 */ /* 0x040fe400000000ff */
[C---:B------:R-:W-:Y:S02]  /*6720*/  PRMT R9, R33.reuse, 0x7772, RZ ;  /* 0x0000777221097816 */ /* 0x040fe400000000ff */
[----:B------:R-:W-:Y:S02]  /*6730*/  PRMT R32, R32, 0x7773, RZ ;  /* 0x0000777320207816 */ /* 0x000fe400000000ff */
[----:B------:R-:W-:-:S02]  /*6740*/  PRMT R33, R33, 0x7773, RZ ;  /* 0x0000777321217816 */ /* 0x000fc400000000ff */
[----:B------:R-:W-:Y:S02]  /*6750*/  LOP3.LUT R10, R7, 0xff, RZ, 0xc0, !PT ;  /* 0x000000ff070a7812 */ /* 0x000fe400078ec0ff */
[----:B------:R-:W-:Y:S02]  /*6760*/  LOP3.LUT R9, R9, 0xff, RZ, 0xc0, !PT ;  /* 0x000000ff09097812 */ /* 0x000fe400078ec0ff */
[----:B------:R-:W-:Y:S02]  /*6770*/  LOP3.LUT R7, R32, 0xff, RZ, 0xc0, !PT ;  /* 0x000000ff20077812 */ /* 0x000fe400078ec0ff */
[----:B------:R-:W-:Y:S02]  /*6780*/  LOP3.LUT R30, R33, 0xff, RZ, 0xc0, !PT ;  /* 0x000000ff211e7812 */ /* 0x000fe400078ec0ff */
[----:B------:R-:W-:Y:S02]  /*6790*/  IADD3.X R33, PT, PT, RZ, R16, RZ, P4, P5 ;  /* 0x00000010ff217210 */ /* 0x000fe400027ea4ff */
[----:B------:R-:W-:-:S02]  /*67a0*/  IADD3.X R32, PT, PT, RZ, R39, RZ, P2, P3 ;  /* 0x00000027ff207210 */ /* 0x000fc400017e64ff */
[----:B------:R-:W-:Y:S02]  /*67b0*/  IADD3 R29, P4, P5, R9, R36, R10 ;  /* 0x00000024091d7210 */ /* 0x000fe40007d9e00a */
[----:B------:R-:W-:Y:S02]  /*67c0*/  IADD3 R30, P2, P3, R30, R31, R7 ;  /* 0x0000001f1e1e7210 */ /* 0x000fe40007b5e007 */
[C---:B----4-:R-:W-:Y:S02]  /*67d0*/  PRMT R7, R34.reuse, 0x7770, RZ ;  /* 0x0000777022077816 */ /* 0x050fe400000000ff */
[----:B-----5:R-:W-:Y:S02]  /*67e0*/  PRMT R10, R35, 0x7770, RZ ;  /* 0x00007770230a7816 */ /* 0x020fe400000000ff */
[----:B------:R-:W-:Y:S02]  /*67f0*/  PRMT R9, R34, 0x7771, RZ ;  /* 0x0000777122097816 */ /* 0x000fe400000000ff */
[----:B------:R-:W-:-:S02]  /*6800*/  LOP3.LUT R7, R7, 0xff, RZ, 0xc0, !PT ;  /* 0x000000ff07077812 */ /* 0x000fc400078ec0ff */
[----:B------:R-:W-:Y:S02]  /*6810*/  LOP3.LUT R10, R10, 0xff, RZ, 0xc0, !PT ;  /* 0x000000ff0a0a7812 */ /* 0x000fe400078ec0ff */
[----:B------:R-:W-:Y:S02]  /*6820*/  IADD3.X R31, PT, PT, RZ, R38, RZ, P0, P1 ;  /* 0x00000026ff1f7210 */ /* 0x000fe400007e24ff */
[----:B------:R-:W-:Y:S02]  /*6830*/  LOP3.LUT R12, R9, 0xff, RZ, 0xc0, !PT ;  /* 0x000000ff090c7812 */ /* 0x000fe400078ec0ff */
[----:B------:R-:W-:Y:S02]  /*6840*/  IADD3 R28, P1, P0, R10, R28, R7 ;  /* 0x0000001c0a1c7210 */ /* 0x000fe4000783e007 */
[----:B------:R-:W-:Y:S02]  /*6850*/  PRMT R11, R35, 0x7771, RZ ;  /* 0x00007771230b7816 */ /* 0x000fe400000000ff */
[----:B------:R-:W-:-:S02]  /*6860*/  PRMT R7, R34, 0x7772, RZ ;  /* 0x0000777222077816 */ /* 0x000fc400000000ff */
[C---:B------:R-:W-:Y:S02]  /*6870*/  PRMT R9, R35.reuse, 0x7772, RZ ;  /* 0x0000777223097816 */ /* 0x040fe400000000ff */
[----:B------:R-:W-:Y:S02]  /*6880*/  PRMT R34, R34, 0x7773, RZ ;  /* 0x0000777322227816 */ /* 0x000fe400000000ff */
[----:B------:R-:W-:Y:S02]  /*6890*/  PRMT R35, R35, 0x7773, RZ ;  /* 0x0000777323237816 */ /* 0x000fe400000000ff */
[----:B------:R-:W-:Y:S02]  /*68a0*/  LOP3.LUT R10, R7, 0xff, RZ, 0xc0, !PT ;  /* 0x000000ff070a7812 */ /* 0x000fe400078ec0ff */
[----:B------:R-:W-:Y:S02]  /*68b0*/  LOP3.LUT R9, R9, 0xff, RZ, 0xc0, !PT ;  /* 0x000000ff09097812 */ /* 0x000fe400078ec0ff */
[----:B------:R-:W-:-:S02]  /*68c0*/  LOP3.LUT R7, R34, 0xff, RZ, 0xc0, !PT ;  /* 0x000000ff22077812 */ /* 0x000fc400078ec0ff */
[----:B------:R-:W-:Y:S02]  /*68d0*/  LOP3.LUT R16, R35, 0xff, RZ, 0xc0, !PT ;  /* 0x000000ff23107812 */ /* 0x000fe400078ec0ff */
[----:B------:R-:W-:Y:S02]  /*68e0*/  IADD3.X R33, PT, PT, RZ, R33, RZ, P2, P3 ;  /* 0x00000021ff217210 */ /* 0x000fe400017e64ff */
[----:B------:R-:W-:Y:S02]  /*68f0*/  IADD3.X R32, PT, PT, RZ, R32, RZ, P1, P0 ;  /* 0x00000020ff207210 */ /* 0x000fe40000fe04ff */
[----:B------:R-:W-:Y:S02]  /*6900*/  LOP3.LUT R11, R11, 0xff, RZ, 0xc0, !PT ;  /* 0x000000ff0b0b7812 */ /* 0x000fe400078ec0ff */
[----:B------:R-:W-:Y:S02]  /*6910*/  IADD3 R29, P2, P3, R9, R29, R10 ;  /* 0x0000001d091d7210 */ /* 0x000fe40007b5e00a */
[----:B------:R-:W-:-:S02]  /*6920*/  IADD3 R16, P0, P1, R16, R30, R7 ;  /* 0x0000001e10107210 */ /* 0x000fc4000791e007 */
[----:B0-----:R-:W-:Y:S02]  /*6930*/  PRMT R7, R13, 0x7770, RZ ;  /* 0x000077700d077816 */ /* 0x001fe400000000ff */
[----:B-1----:R-:W-:Y:S02]  /*6940*/  PRMT R10, R14, 0x7770, RZ ;  /* 0x000077700e0a7816 */ /* 0x002fe400000000ff */
[----:B------:R-:W-:Y:S02]  /*6950*/  IADD3.X R36, PT, PT, RZ, R37, RZ, P4, P5 ;  /* 0x00000025ff247210 */ /* 0x000fe400027ea4ff */
[----:B------:R-:W-:Y:S02]  /*6960*/  IADD3 R27, P5, P4, R11, R27, R12 ;  /* 0x0000001b0b1b7210 */ /* 0x000fe40007cbe00c */
[----:B------:R-:W-:Y:S02]  /*6970*/  PRMT R9, R13, 0x7771, RZ ;  /* 0x000077710d097816 */ /* 0x000fe400000000ff */
[----:B------:R-:W-:-:S02]  /*6980*/  LOP3.LUT R7, R7, 0xff, RZ, 0xc0, !PT ;  /* 0x000000ff07077812 */ /* 0x000fc400078ec0ff */
[----:B------:R-:W-:Y:S02]  /*6990*/  LOP3.LUT R10, R10, 0xff, RZ, 0xc0, !PT ;  /* 0x000000ff0a0a7812 */ /* 0x000fe400078ec0ff */
[----:B------:R-:W-:Y:S02]  /*69a0*/  PRMT R11, R14, 0x7771, RZ ;  /* 0x000077710e0b7816 */ /* 0x000fe400000000ff */
[----:B------:R-:W-:Y:S02]  /*69b0*/  LOP3.LUT R12, R9, 0xff, RZ, 0xc0, !PT ;  /* 0x000000ff090c7812 */ /* 0x000fe400078ec0ff */
[----:B------:R-:W-:Y:S02]  /*69c0*/  IADD3.X R31, PT, PT, RZ, R31, RZ, P5, P4 ;  /* 0x0000001fff1f7210 */ /* 0x000fe40002fe84ff */
[----:B------:R-:W-:Y:S02]  /*69d0*/  IADD3 R9, P5, P4, R10, R28, R7 ;  /* 0x0000001c0a097210 */ /* 0x000fe40007cbe007 */
[----:B------:R-:W-:-:S02]  /*69e0*/  PRMT R7, R13, 0x7772, RZ ;  /* 0x000077720d077816 */ /* 0x000fc400000000ff */
[C---:B------:R-:W-:Y:S02]  /*69f0*/  PRMT R10, R14.reuse, 0x7772, RZ ;  /* 0x000077720e0a7816 */ /* 0x040fe400000000ff */
[----:B------:R-:W-:Y:S02]  /*6a00*/  LOP3.LUT R11, R11, 0xff, RZ, 0xc0, !PT ;  /* 0x000000ff0b0b7812 */ /* 0x000fe400078ec0ff */
[----:B------:R-:W-:Y:S02]  /*6a10*/  PRMT R13, R13, 0x7773, RZ ;  /* 0x000077730d0d7816 */ /* 0x000fe400000000ff */
[----:B------:R-:W-:Y:S02]  /*6a20*/  PRMT R14, R14, 0x7773, RZ ;  /* 0x000077730e0e7816 */ /* 0x000fe400000000ff */
[----:B------:R-:W-:Y:S02]  /*6a30*/  IADD3.X R30, PT, PT, RZ, R36, RZ, P2, P3 ;  /* 0x00000024ff1e7210 */ /* 0x000fe400017e64ff */
[----:B------:R-:W-:-:S02]  /*6a40*/  LOP3.LUT R7, R7, 0xff, RZ, 0xc0, !PT ;  /* 0x000000ff07077812 */ /* 0x000fc400078ec0ff */
[----:B------:R-:W-:Y:S02]  /*6a50*/  LOP3.LUT R10, R10, 0xff, RZ, 0xc0, !PT ;  /* 0x000000ff0a0a7812 */ /* 0x000fe400078ec0ff */
[----:B------:R-:W-:Y:S02]  /*6a60*/  IADD3 R11, P3, P2, R11, R27, R12 ;  /* 0x0000001b0b0b7210 */ /* 0x000fe40007a7e00c */
[----:B------:R-:W-:Y:S02]  /*6a70*/  LOP3.LUT R27, R13, 0xff, RZ, 0xc0, !PT ;  /* 0x000000ff0d1b7812 */ /* 0x000fe400078ec0ff */
[----:B------:R-:W-:Y:S02]  /*6a80*/  LOP3.LUT R14, R14, 0xff, RZ, 0xc0, !PT ;  /* 0x000000ff0e0e7812 */ /* 0x000fe400078ec0ff */
[----:B------:R-:W-:Y:S02]  /*6a90*/  IADD3.X R28, PT, PT, RZ, R33, RZ, P0, P1 ;  /* 0x00000021ff1c7210 */ /* 0x000fe400007e24ff */
[----:B------:R-:W-:-:S02]  /*6aa0*/  IADD3 R13, P0, P1, R10, R29, R7 ;  /* 0x0000001d0a0d7210 */ /* 0x000fc4000791e007 */
[----:B------:R-:W-:Y:S02]  /*6ab0*/  IADD3.X R7, PT, PT, RZ, R32, RZ, P5, P4 ;  /* 0x00000020ff077210 */ /* 0x000fe40002fe84ff */
[----:B------:R-:W-:Y:S02]  /*6ac0*/  IADD3 R14, P4, P5, R14, R16, R27 ;  /* 0x000000100e0e7210 */ /* 0x000fe40007d9e01b */
[----:B------:R-:W-:Y:S02]  /*6ad0*/  IADD3.X R10, PT, PT, RZ, R31, RZ, P3, P2 ;  /* 0x0000001fff0a7210 */ /* 0x000fe40001fe44ff */
[----:B------:R-:W-:Y:S02]  /*6ae0*/  IADD3.X R12, PT, PT, RZ, R30, RZ, P0, P1 ;  /* 0x0000001eff0c7210 */ /* 0x000fe400007e24ff */
[----:B------:R-:W-:-:S07]  /*6af0*/  IADD3.X R16, PT, PT, RZ, R28, RZ, P4, P5 ;  /* 0x0000001cff107210 */ /* 0x000fce00027ea4ff */
.L_x_21:
[----:B------:R-:W-:Y:S05]  /*6b00*/  BSYNC.RECONVERGENT B0 ;  /* 0x0000000000007941 */ /* 0x000fea0003800200 */
.L_x_20:
[----:B------:R-:W-:Y:S01]  /*6b10*/  BAR.SYNC.DEFER_BLOCKING 0x0 ;  /* 0x0000000000007b1d */ /* 0x000fe20000010000 */
[----:B------:R-:W-:Y:S01]  /*6b20*/  IMAD.U32 R28, RZ, RZ, UR6 ;  /* 0x00000006ff1c7e24 */ /* 0x000fe2000f8e00ff */
[----:B------:R-:W-:-:S04]  /*6b30*/  ISETP.LE.U32.AND P0, PT, R55, UR5, PT ;  /* 0x0000000537007c0c */ /* 0x000fc8000bf03070 */
[----:B------:R-:W-:Y:S01]  /*6b40*/  ISETP.GE.AND.EX P0, PT, R28, R17, PT, P0 ;  /* 0x000000111c00720c */ /* 0x000fe20003f06300 */
        /* <DEDUP_REMOVED lines=17> */
.L_x_16:
[----:B------:R-:W-:Y:S01]  /*6c60*/  IADD3 R28, P1, PT, R3, -UR5, RZ ;  /* 0x80000005031c7c10 */ /* 0x000fe2000ff3e0ff */
[----:B------:R-:W-:Y:S02]  /*6c70*/  IMAD.MOV.U32 R17, RZ, RZ, R16 ;  /* 0x000000ffff117224 */ /* 0x000fe400078e0010 */
[----:B------:R-:W-:Y:S01]  /*6c80*/  IMAD.MOV.U32 R16, RZ, RZ, R13 ;  /* 0x000000ffff107224 */ /* 0x000fe200078e000d */
[----:B------:R-:W-:Y:S01]  /*6c90*/  ISETP.GE.U32.AND P0, PT, R28, 0x1700, PT ;  /* 0x000017001c00780c */ /* 0x000fe20003f06070 */
[----:B-1----:R-:W-:Y:S01]  /*6ca0*/  IMAD.MOV.U32 R27, RZ, RZ, R12 ;  /* 0x000000ffff1b7224 */ /* 0x002fe200078e000c */
[----:B------:R-:W-:-:S04]  /*6cb0*/  IADD3.X R35, PT, PT, R2, ~UR6, RZ, P1, !PT ;  /* 0x8000000602237c10 */ /* 0x000fc80008ffe4ff */
[----:B------:R-:W-:-:S13]  /*6cc0*/  ISETP.GE.AND.EX P0, PT, R35, RZ, PT, P0 ;  /* 0x000000ff2300720c */ /* 0x000fda0003f06300 */
[----:B------:R-:W-:Y:S05]  /*6cd0*/  @!P0 BRA `(.L_x_23) ;  /* 0x0000000c00788947 */ /* 0x000fea0003800000 */
.L_x_24:
[----:B------:R-:W-:-:S05]  /*6ce0*/  IADD3 R13, P0, PT, R15, UR5, RZ ;  /* 0x000000050f0d7c10 */ /* 0x000fca000ff1e0ff */
[----:B------:R-:W-:Y:S01]  /*6cf0*/  IMAD.X R18, RZ, RZ, UR6, P0 ;  /* 0x00000006ff127e24 */ /* 0x000fe200080e06ff */
[----:B------:R-:W-:-:S04]  /*6d00*/  LEA R12, P0, R13, R6, 0x2 ;  /* 0x000000060d0c7211 */ /* 0x000fc800078010ff */
[----:B------:R-:W-:-:S05]  /*6d10*/  LEA.HI.X R13, R13, R5, R18, 0x2, P0 ;  /* 0x000000050d0d7211 */ /* 0x000fca00000f1412 */
[----:B------:R-:W3:Y:S04]  /*6d20*/  LDG.E R18, desc[UR8][R12.64] ;  /* 0x000000080c127981 */ /* 0x000ee8000c1e1900 */
[----:B------:R-:W4:Y:S04]  /*6d30*/  LDG.E R28, desc[UR8][R12.64+0x400] ;  /* 0x000400080c1c7981 */ /* 0x000f28000c1e1900 */
[----:B------:R-:W5:Y:S04]  /*6d40*/  LDG.E R29, desc[UR8][R12.64+0x800] ;  /* 0x000800080c1d7981 */ /* 0x000f68000c1e1900 */
[----:B------:R-:W2:Y:S04]  /*6d50*/  LDG.E R30, desc[UR8][R12.64+0xc00] ;  /* 0x000c00080c1e7981 */ /* 0x000ea8000c1e1900 */
[----:B------:R-:W2:Y:S04]  /*6d60*/  LDG.E R31, desc[UR8][R12.64+0x1000] ;  /* 0x001000080c1f7981 */ /* 0x000ea8000c1e1900 */
[----:B------:R-:W2:Y:S01]  /*6d70*/  LDG.E R32, desc[UR8][R12.64+0x1400] ;  /* 0x001400080c207981 */ /* 0x000ea2000c1e1900 */
[----:B------:R-:W-:-:S03]  /*6d80*/  UBMSK UR4, URZ, 0x6 ;  /* 0x00000006ff04789b */ /* 0x000fc60008000000 */
[----:B------:R-:W2:Y:S04]  /*6d90*/  LDG.E R33, desc[UR8][R12.64+0x1800] ;  /* 0x001800080c217981 */ /* 0x000ea8000c1e1900 */
        /* <DEDUP_REMOVED lines=12> */
[----:B------:R-:W2:Y:S01]  /*6e60*/  LDG.E R48, desc[UR8][R12.64+0x5800] ;  /* 0x005800080c307981 */ /* 0x000ea2000c1e1900 */
[----:B---3--:R-:W-:-:S04]  /*6e70*/  LOP3.LUT R18, R18, UR4, RZ, 0xc0, !PT ;  /* 0x0000000412127c12 */ /* 0x008fc8000f8ec0ff */
[C---:B------:R-:W-:Y:S01]  /*6e80*/  LOP3.LUT R35, R18.reuse, 0x3, RZ, 0xc0, !PT ;  /* 0x0000000312237812 */ /* 0x040fe200078ec0ff */
[----:B------:R-:W-:Y:S02]  /*6e90*/  IMAD.SHL.U32 R34, R18, 0x100, RZ ;  /* 0x0000010012227824 */ /* 0x000fe400078e00ff */
[----:B------:R-:W3:Y:S03]  /*6ea0*/  LDG.E R18, desc[UR8][R12.64+0x1c00] ;  /* 0x001c00080c127981 */ /* 0x000ee6000c1e1900 */
[----:B------:R-:W-:-:S04]  /*6eb0*/  LOP3.LUT R34, R34, 0xfffffc00, RZ, 0xc0, !PT ;  /* 0xfffffc0022227812 */ /* 0x000fc800078ec0ff */
[----:B------:R-:W-:Y:S02]  /*6ec0*/  IADD3 R49, PT, PT, R35, R4, R34 ;  /* 0x0000000423317210 */ /* 0x000fe40007ffe022 */
[----:B------:R-:W3:Y:S04]  /*6ed0*/  LDG.E R34, desc[UR8][R12.64+0x2000] ;  /* 0x002000080c227981 */ /* 0x000ee8000c1e1900 */
[----:B------:R1:W3:Y:S01]  /*6ee0*/  LDG.E R35, desc[UR8][R12.64+0x2400] ;  /* 0x002400080c237981 */ /* 0x0002e2000c1e1900 */
[----:B------:R-:W-:Y:S06]  /*6ef0*/  BAR.SYNC.DEFER_BLOCKING 0x0 ;  /* 0x0000000000007b1d */ /* 0x000fec0000010000 */
[----:B------:R-:W0:Y:S01]  /*6f00*/  LDS.U8 R50, [R49] ;  /* 0x0000000031327984 */ /* 0x000e220000000000 */
[----:B----4-:R-:W-:-:S05]  /*6f10*/  LOP3.LUT R28, R28, UR4, RZ, 0xc0, !PT ;  /* 0x000000041c1c7c12 */ /* 0x010fca000f8ec0ff */
[C---:B------:R-:W-:Y:S01]  /*6f20*/  IMAD.SHL.U32 R52, R28.reuse, 0x100, RZ ;  /* 0x000001001c347824 */ /* 0x040fe200078e00ff */
[----:B------:R-:W-:-:S04]  /*6f30*/  LOP3.LUT R51, R28, 0x3, RZ, 0xc0, !PT ;  /* 0x000000031c337812 */ /* 0x000fc800078ec0ff */
[----:B------:R-:W-:-:S04]  /*6f40*/  LOP3.LUT R52, R52, 0xfffffc00, RZ, 0xc0, !PT ;  /* 0xfffffc0034347812 */ /* 0x000fc800078ec0ff */
[----:B------:R-:W-:Y:S01]  /*6f50*/  IADD3 R51, PT, PT, R51, R4, R52 ;  /* 0x0000000433337210 */ /* 0x000fe20007ffe034 */
[----:B0-----:R-:W-:-:S05]  /*6f60*/  VIADD R50, R50, 0x1 ;  /* 0x0000000132327836 */ /* 0x001fca0000000000 */
[----:B------:R-:W-:Y:S04]  /*6f70*/  STS.U8 [R49], R50 ;  /* 0x0000003231007388 */ /* 0x000fe80000000000 */
[----:B------:R-:W0:Y:S01]  /*6f80*/  LDS.U8 R28, [R51] ;  /* 0x00000000331c7984 */ /* 0x000e220000000000 */
[----:B-----5:R-:W-:-:S05]  /*6f90*/  LOP3.LUT R29, R29, UR4, RZ, 0xc0, !PT ;  /* 0x000000041d1d7c12 */ /* 0x020fca000f8ec0ff */
[C---:B-1----:R-:W-:Y:S01]  /*6fa0*/  IMAD.SHL.U32 R12, R29.reuse, 0x100, RZ ;  /* 0x000001001d0c7824 */ /* 0x042fe200078e00ff */
        /* <DEDUP_REMOVED lines=166> */
[----:B------:R-:W-:-:S04]  /*7a10*/  UIADD3 UR5, UP0, UPT, UR5, 0x1700, URZ ;  /* 0x0000170005057890 */ /* 0x000fc8000ff1e0ff */
[----:B------:R-:W-:Y:S02]  /*7a20*/  UIADD3.X UR6, UPT, UPT, URZ, UR6, URZ, UP0, !UPT ;  /* 0x00000006ff067290 */ /* 0x000fe400087fe4ff */
[----:B------:R-:W-:-:S04]  /*7a30*/  IADD3 R12, P1, PT, R3, -UR5, RZ ;  /* 0x80000005030c7c10 */ /* 0x000fc8000ff3e0ff */
[----:B------:R-:W-:Y:S01]  /*7a40*/  ISETP.GT.U32.AND P0, PT, R12, 0x16ff, PT ;  /* 0x000016ff0c00780c */ /* 0x000fe20003f04070 */
[----:B0-----:R-:W-:Y:S01]  /*7a50*/  VIADD R31, R18, 0x1 ;  /* 0x00000001121f7836 */ /* 0x001fe20000000000 */
[----:B------:R-:W-:-:S04]  /*7a60*/  IADD3.X R18, PT, PT, R2, ~UR6, RZ, P1, !PT ;  /* 0x8000000602127c10 */ /* 0x000fc80008ffe4ff */
[----:B------:R1:W-:Y:S01]  /*7a70*/  STS.U8 [R28], R31 ;  /* 0x0000001f1c007388 */ /* 0x0003e20000000000 */
[----:B------:R-:W-:-:S13]  /*7a80*/  ISETP.GT.AND.EX P0, PT, R18, RZ, PT, P0 ;  /* 0x000000ff1200720c */ /* 0x000fda0003f04300 */
[----:B-1----:R-:W-:Y:S05]  /*7a90*/  @P0 BRA `(.L_x_24) ;  /* 0xfffffff000900947 */ /* 0x002fea000383ffff */
[----:B------:R-:W-:Y:S02]  /*7aa0*/  IMAD.MOV.U32 R28, RZ, RZ, R12 ;  /* 0x000000ffff1c7224 */ /* 0x000fe400078e000c */
[----:B------:R-:W-:-:S07]  /*7ab0*/  IMAD.MOV.U32 R35, RZ, RZ, R18 ;  /* 0x000000ffff237224 */ /* 0x000fce00078e0012 */
.L_x_23:
[----:B------:R-:W-:Y:S01]  /*7ac0*/  ISETP.GT.U32.AND P0, PT, R28, R15, PT ;  /* 0x0000000f1c00720c */ /* 0x000fe20003f04070 */
[----:B------:R-:W-:Y:S01]  /*7ad0*/  BSSY.RECONVERGENT B0, `(.L_x_25) ;  /* 0x0000063000007945 */ /* 0x000fe20003800200 */
[----:B------:R-:W-:Y:S02]  /*7ae0*/  IMAD.MOV.U32 R34, RZ, RZ, R7 ;  /* 0x000000ffff227224 */ /* 0x000fe400078e0007 */
[----:B------:R-:W-:Y:S01]  /*7af0*/  ISETP.GT.AND.EX P0, PT, R35, RZ, PT, P0 ;  /* 0x000000ff2300720c */ /* 0x000fe20003f04300 */
[----:B------:R-:W-:Y:S02]  /*7b00*/  IMAD.MOV.U32 R29, RZ, RZ, R23 ;  /* 0x000000ffff1d7224 */ /* 0x000fe400078e0017 */
[----:B------:R-:W-:Y:S02]  /*7b10*/  IMAD.MOV.U32 R30, RZ, RZ, R19 ;  /* 0x000000ffff1e7224 */ /* 0x000fe400078e0013 */
[----:B------:R-:W-:Y:S02]  /*7b20*/  IMAD.MOV.U32 R36, RZ, RZ, R25 ;  /* 0x000000ffff247224 */ /* 0x000fe400078e0019 */
[----:B------:R-:W-:-:S02]  /*7b30*/  IMAD.MOV.U32 R39, RZ, RZ, R20 ;  /* 0x000000ffff277224 */ /* 0x000fc400078e0014 */
[----:B------:R-:W-:Y:S02]  /*7b40*/  IMAD.MOV.U32 R32, RZ, RZ, R21 ;  /* 0x000000ffff207224 */ /* 0x000fe400078e0015 */
[----:B------:R-:W-:Y:S02]  /*7b50*/  IMAD.MOV.U32 R31, RZ, RZ, R22 ;  /* 0x000000ffff1f7224 */ /* 0x000fe400078e0016 */
[----:B------:R-:W-:Y:S02]  /*7b60*/  IMAD.MOV.U32 R33, RZ, RZ, R26 ;  /* 0x000000ffff217224 */ /* 0x000fe400078e001a */
[----:B------:R-:W-:Y:S01]  /*7b70*/  IMAD.MOV.U32 R38, RZ, RZ, R24 ;  /* 0x000000ffff267224 */ /* 0x000fe200078e0018 */
[----:B------:R-:W-:Y:S06]  /*7b80*/  @!P0 BRA `(.L_x_26) ;  /* 0x00000004005c8947 */ /* 0x000fec0003800000 */
[----:B------:R-:W-:Y:S01]  /*7b90*/  LOP3.LUT R7, RZ, R15, RZ, 0x33, !PT ;  /* 0x0000000fff077212 */ /* 0x000fe200078e33ff */
[----:B------:R-:W-:Y:S01]  /*7ba0*/  BSSY.RECONVERGENT B1, `(.L_x_27) ;  /* 0x0000027000017945 */ /* 0x000fe20003800200 */
[----:B------:R-:W-:Y:S01]  /*7bb0*/  BMSK R26, RZ, 0x6 ;  /* 0x00000006ff1a781b */ /* 0x000fe20000000000 */
[----:B------:R-:W-:Y:S01]  /*7bc0*/  IMAD.MOV.U32 R23, RZ, RZ, R15 ;  /* 0x000000ffff177224 */ /* 0x000fe200078e000f */
[----:B------:R-:W-:Y:S01]  /*7bd0*/  IADD3 R7, P2, PT, R28, R7, RZ ;  /* 0x000000071c077210 */ /* 0x000fe20007f5e0ff */
[----:B------:R-:W-:-:S03]  /*7be0*/  IMAD.MOV.U32 R24, RZ, RZ, RZ ;  /* 0x000000ffff187224 */ /* 0x000fc600078e00ff */
[C---:B------:R-:W-:Y:S02]  /*7bf0*/  LOP3.LUT R12, R7.reuse, 0x300, RZ, 0xc0, !PT ;  /* 0x00000300070c7812 */ /* 0x040fe400078ec0ff */
[----:B------:R-:W-:Y:S02]  /*7c00*/  ISETP.GE.U32.AND P0, PT, R7, 0x300, PT ;  /* 0x000003000700780c */ /* 0x000fe40003f06070 */
[----:B------:R-:W-:Y:S02]  /*7c10*/  ISETP.NE.U32.AND P1, PT, R12, 0x300, PT ;  /* 0x000003000c00780c */ /* 0x000fe40003f25070 */
[----:B------:R-:W-:Y:S02]  /*7c20*/  IADD3.X R12, PT, PT, R35, -0x1, RZ, P2, !PT ;  /* 0xffffffff230c7810 */ /* 0x000fe400017fe4ff */
[----:B------:R-:W-:Y:S02]  /*7c30*/  ISETP.NE.AND.EX P1, PT, RZ, RZ, PT, P1 ;  /* 0x000000ffff00720c */ /* 0x000fe40003f25310 */
[----:B------:R-:W-:-:S11]  /*7c40*/  ISETP.GE.U32.AND.EX P0, PT, R12, RZ, PT, P0 ;  /* 0x000000ff0c00720c */ /* 0x000fd60003f06100 */
[----:B------:R-:W-:Y:S05]  /*7c50*/  @!P1 BRA `(.L_x_28) ;  /* 0x00000000006c9947 */ /* 0x000fea0003800000 */
[----:B------:R-:W-:Y:S01]  /*7c60*/  SHF.R.U64 R7, R7, 0x8, R12 ;  /* 0x0000000807077819 */ /* 0x000fe2000000120c */
[----:B------:R-:W-:Y:S02]  /*7c70*/  IMAD.MOV.U32 R19, RZ, RZ, RZ ;  /* 0x000000ffff137224 */ /* 0x000fe400078e00ff */
[----:B------:R-:W-:Y:S02]  /*7c80*/  IMAD.MOV.U32 R20, RZ, RZ, RZ ;  /* 0x000000ffff147224 */ /* 0x000fe400078e00ff */
[----:B------:R-:W-:Y:S02]  /*7c90*/  VIADD R7, R7, 0x1 ;  /* 0x0000000107077836 */ /* 0x000fe40000000000 */
[----:B------:R-:W-:Y:S02]  /*7ca0*/  IMAD.MOV.U32 R23, RZ, RZ, R15 ;  /* 0x000000ffff177224 */ /* 0x000fe400078e000f */
[----:B------:R-:W-:Y:S01]  /*7cb0*/  IMAD.MOV.U32 R24, RZ, RZ, RZ ;  /* 0x000000ffff187224 */ /* 0x000fe200078e00ff */
[----:B------:R-:W-:-:S07]  /*7cc0*/  LOP3.LUT R22, R7, 0x3, RZ, 0xc0, !PT ;  /* 0x0000000307167812 */ /* 0x000fce00078ec0ff */
.L_x_29:
[----:B-1----:R-:W-:-:S04]  /*7cd0*/  IADD3 R7, P1, PT, R23, UR5, RZ ;  /* 0x0000000517077c10 */ /* 0x002fc8000ff3e0ff */
[----:B------:R-:W-:Y:S02]  /*7ce0*/  IADD3.X R18, PT, PT, R24, UR6, RZ, P1, !PT ;  /* 0x0000000618127c10 */ /* 0x000fe40008ffe4ff */
[----:B------:R-:W-:-:S04]  /*7cf0*/  LEA R12, P1, R7, R6, 0x2 ;  /* 0x00000006070c7211 */ /* 0x000fc800078210ff */
[----:B------:R-:W-:-:S05]  /*7d00*/  LEA.HI.X R13, R7, R5, R18, 0x2, P1 ;  /* 0x00000005070d7211 */ /* 0x000fca00008f1412 */
[----:B------:R-:W3:Y:S01]  /*7d10*/  LDG.E R12, desc[UR8][R12.64] ;  /* 0x000000080c0c7981 */ /* 0x000ee2000c1e1900 */
[----:B------:R-:W-:Y:S02]  /*7d20*/  IADD3 R19, P1, PT, R19, 0x1, RZ ;  /* 0x0000000113137810 */ /* 0x000fe40007f3e0ff */
[----:B------:R-:W-:-:S03]  /*7d30*/  IADD3 R23, P2, PT, R23, 0x100, RZ ;  /* 0x0000010017177810 */ /* 0x000fc60007f5e0ff */
[----:B------:R-:W-:Y:S01]  /*7d40*/  IMAD.X R20, RZ, RZ, R20, P1 ;  /* 0x000000ffff147224 */ /* 0x000fe200008e0614 */
[----:B------:R-:W-:Y:S01]  /*7d50*/  ISETP.NE.U32.AND P1, PT, R19, R22, PT ;  /* 0x000000161300720c */ /* 0x000fe20003f25070 */
[----:B------:R-:W-:-:S03]  /*7d60*/  IMAD.X R24, RZ, RZ, R24, P2 ;  /* 0x000000ffff187224 */ /* 0x000fc600010e0618 */
[----:B------:R-:W-:Y:S02]  /*7d70*/  ISETP.NE.AND.EX P1, PT, R20, RZ, PT, P1 ;  /* 0x000000ff1400720c */ /* 0x000fe40003f25310 */
[----:B---3--:R-:W-:-:S05]  /*7d80*/  LOP3.LUT R7, R26, R12, RZ, 0xc0, !PT ;  /* 0x0000000c1a077212 */ /* 0x008fca00078ec0ff */
[C---:B------:R-:W-:Y:S01]  /*7d90*/  IMAD.SHL.U32 R18, R7.reuse, 0x100, RZ ;  /* 0x0000010007127824 */ /* 0x040fe200078e00ff */
[----:B------:R-:W-:-:S04]  /*7da0*/  LOP3.LUT R7, R7, 0x3, RZ, 0xc0, !PT ;  /* 0x0000000307077812 */ /* 0x000fc800078ec0ff */
[----:B------:R-:W-:-:S04]  /*7db0*/  LOP3.LUT R18, R18, 0xfffffc00, RZ, 0xc0, !PT ;  /* 0xfffffc0012127812 */ /* 0x000fc800078ec0ff */
[----:B------:R-:W-:-:S05]  /*7dc0*/  IADD3 R7, PT, PT, R7, R4, R18 ;  /* 0x0000000407077210 */ /* 0x000fca0007ffe012 */
[----:B------:R-:W1:Y:S02]  /*7dd0*/  LDS.U8 R18, [R7] ;  /* 0x0000000007127984 */ /* 0x000e640000000000 */
[----:B-1----:R-:W-:-:S05]  /*7de0*/  VIADD R18, R18, 0x1 ;  /* 0x0000000112127836 */ /* 0x002fca0000000000 */
[----:B------:R1:W-:Y:S01]  /*7df0*/  STS.U8 [R7], R18 ;  /* 0x0000001207007388 */ /* 0x0003e20000000000 */
[----:B------:R-:W-:Y:S05]  /*7e00*/  @P1 BRA `(.L_x_29) ;  /* 0xfffffffc00b01947 */ /* 0x000fea000383ffff */
.L_x_28:
[----:B------:R-:W-:Y:S05]  /*7e10*/  BSYNC.RECONVERGENT B1 ;  /* 0x0000000000017941 */ /* 0x000fea0003800200 */
.L_x_27:
[----:B------:R-:W-:Y:S05]  /*7e20*/  @!P0 BRA `(.L_x_26) ;  /* 0x0000000000b48947 */ /* 0x000fea0003800000 */
.L_x_30:
[----:B-1-3--:R-:W-:-:S04]  /*7e30*/  IADD3 R7, P0, PT, R23, UR5, RZ ;  /* 0x0000000517077c10 */ /* 0x00afc8000ff1e0ff */
[----:B------:R-:W-:Y:S02]  /*7e40*/  IADD3.X R18, PT, PT, R24, UR6, RZ, P0, !PT ;  /* 0x0000000618127c10 */ /* 0x000fe400087fe4ff */
[----:B------:R-:W-:-:S04]  /*7e50*/  LEA R12, P0, R7, R6, 0x2 ;  /* 0x00000006070c7211 */ /* 0x000fc800078010ff */
[----:B------:R-:W-:-:S05]  /*7e60*/  LEA.HI.X R13, R7, R5, R18, 0x2, P0 ;  /* 0x00000005070d7211 */ /* 0x000fca00000f1412 */
[----:B------:R-:W3:Y:S04]  /*7e70*/  LDG.E R7, desc[UR8][R12.64] ;  /* 0x000000080c077981 */ /* 0x000ee8000c1e1900 */
[----:B------:R-:W4:Y:S04]  /*7e80*/  LDG.E R19, desc[UR8][R12.64+0x400] ;  /* 0x000400080c137981 */ /* 0x000f28000c1e1900 */
[----:B------:R-:W5:Y:S04]  /*7e90*/  LDG.E R21, desc[UR8][R12.64+0x800] ;  /* 0x000800080c157981 */ /* 0x000f68000c1e1900 */
[----:B------:R1:W2:Y:S01]  /*7ea0*/  LDG.E R22, desc[UR8][R12.64+0xc00] ;  /* 0x000c00080c167981 */ /* 0x0002a2000c1e1900 */
[----:B------:R-:W-:-:S04]  /*7eb0*/  IADD3 R23, P1, PT, R23, 0x400, RZ ;  /* 0x0000040017177810 */ /* 0x000fc80007f3e0ff */
[----:B------:R-:W-:Y:S01]  /*7ec0*/  ISETP.GE.U32.AND P0, PT, R23, R28, PT ;  /* 0x0000001c1700720c */ /* 0x000fe20003f06070 */
[----:B------:R-:W-:-:S05]  /*7ed0*/  IMAD.X R24, RZ, RZ, R24, P1 ;  /* 0x000000ffff187224 */ /* 0x000fca00008e0618 */
[----:B------:R-:W-:Y:S02]  /*7ee0*/  ISETP.GE.AND.EX P0, PT, R24, R35, PT, P0 ;  /* 0x000000231800720c */ /* 0x000fe40003f06300 */
[C---:B---3--:R-:W-:Y:S02]  /*7ef0*/  LOP3.LUT R7, R26.reuse, R7, RZ, 0xc0, !PT ;  /* 0x000000071a077212 */ /* 0x048fe400078ec0ff */
[----:B----4-:R-:W-:-:S03]  /*7f00*/  LOP3.LUT R19, R26, R19, RZ, 0xc0, !PT ;  /* 0x000000131a137212 */ /* 0x010fc600078ec0ff */
[C---:B------:R-:W-:Y:S01]  /*7f10*/  IMAD.SHL.U32 R18, R7.reuse, 0x100, RZ ;  /* 0x0000010007127824 */ /* 0x040fe200078e00ff */
[----:B------:R-:W-:Y:S02]  /*7f20*/  LOP3.LUT R7, R7, 0x3, RZ, 0xc0, !PT ;  /* 0x0000000307077812 */ /* 0x000fe400078ec0ff */
[----:B-----5:R-:W-:Y:S01]  /*7f30*/  LOP3.LUT R21, R26, R21, RZ, 0xc0, !PT ;  /* 0x000000151a157212 */ /* 0x020fe200078ec0ff */
[C---:B------:R-:W-:Y:S01]  /*7f40*/  IMAD.SHL.U32 R20, R19.reuse, 0x100, RZ ;  /* 0x0000010013147824 */ /* 0x040fe200078e00ff */
[----:B------:R-:W-:Y:S02]  /*7f50*/  LOP3.LUT R18, R18, 0xfffffc00, RZ, 0xc0, !PT ;  /* 0xfffffc0012127812 */ /* 0x000fe400078ec0ff */
[----:B------:R-:W-:Y:S01]  /*7f60*/  LOP3.LUT R19, R19, 0x3, RZ, 0xc0, !PT ;  /* 0x0000000313137812 */ /* 0x000fe200078ec0ff */
[----:B-1----:R-:W-:Y:S01]  /*7f70*/  IMAD.SHL.U32 R13, R21, 0x100, RZ ;  /* 0x00000100150d7824 */ /* 0x002fe200078e00ff */
[----:B------:R-:W-:Y:S02]  /*7f80*/  IADD3 R7, PT, PT, R7, R4, R18 ;  /* 0x0000000407077210 */ /* 0x000fe40007ffe012 */
[----:B------:R-:W-:-:S02]  /*7f90*/  LOP3.LUT R20, R20, 0xfffffc00, RZ, 0xc0, !PT ;  /* 0xfffffc0014147812 */ /* 0x000fc400078ec0ff */
[----:B------:R-:W-:Y:S01]  /*7fa0*/  LOP3.LUT R21, R21, 0x3, RZ, 0xc0, !PT ;  /* 0x0000000315157812 */ /* 0x000fe200078ec0ff */
[----:B------:R-:W1:Y:S01]  /*7fb0*/  LDS.U8 R18, [R7] ;  /* 0x0000000007127984 */ /* 0x000e620000000000 */
[----:B------:R-:W-:Y:S02]  /*7fc0*/  IADD3 R19, PT, PT, R19, R4, R20 ;  /* 0x0000000413137210 */ /* 0x000fe40007ffe014 */
[----:B------:R-:W-:Y:S02]  /*7fd0*/  LOP3.LUT R13, R13, 0xfffffc00, RZ, 0xc0, !PT ;  /* 0xfffffc000d0d7812 */ /* 0x000fe400078ec0ff */
[----:B--2---:R-:W-:Y:S02]  /*7fe0*/  LOP3.LUT R22, R26, R22, RZ, 0xc0, !PT ;  /* 0x000000161a167212 */ /* 0x004fe400078ec0ff */
[----:B------:R-:W-:Y:S01]  /*7ff0*/  IADD3 R13, PT, PT, R21, R4, R13 ;  /* 0x00000004150d7210 */ /* 0x000fe20007ffe00d */
[----:B-1----:R-:W-:-:S05]  /*8000*/  VIADD R18, R18, 0x1 ;  /* 0x0000000112127836 */ /* 0x002fca0000000000 */
[----:B------:R1:W-:Y:S04]  /*8010*/  STS.U8 [R7], R18 ;  /* 0x0000001207007388 */ /* 0x0003e80000000000 */
[----:B------:R-:W2:Y:S01]  /*8020*/  LDS.U8 R12, [R19] ;  /* 0x00000000130c7984 */ /* 0x000ea20000000000 */
[C---:B-1----:R-:W-:Y:S01]  /*8030*/  IMAD.SHL.U32 R18, R22.reuse, 0x100, RZ ;  /* 0x0000010016127824 */ /* 0x042fe200078e00ff */
[----:B------:R-:W-:-:S04]  /*8040*/  LOP3.LUT R7, R22, 0x3, RZ, 0xc0, !PT ;  /* 0x0000000316077812 */ /* 0x000fc800078ec0ff */
[----:B------:R-:W-:-:S04]  /*8050*/  LOP3.LUT R18, R18, 0xfffffc00, RZ, 0xc0, !PT ;  /* 0xfffffc0012127812 */ /* 0x000fc800078ec0ff */
[----:B------:R-:W-:Y:S01]  /*8060*/  IADD3 R7, PT, PT, R7, R4, R18 ;  /* 0x0000000407077210 */ /* 0x000fe20007ffe012 */
[----:B--2---:R-:W-:-:S05]  /*8070*/  VIADD R12, R12, 0x1 ;  /* 0x000000010c0c7836 */ /* 0x004fca0000000000 */
[----:B------:R-:W-:Y:S04]  /*8080*/  STS.U8 [R19], R12 ;  /* 0x0000000c13007388 */ /* 0x000fe80000000000 */
[----:B------:R-:W1:Y:S02]  /*8090*/  LDS.U8 R20, [R13] ;  /* 0x000000000d147984 */ /* 0x000e640000000000 */
[----:B-1----:R-:W-:-:S05]  /*80a0*/  VIADD R20, R20, 0x1 ;  /* 0x0000000114147836 */ /* 0x002fca0000000000 */
[----:B------:R-:W-:Y:S04]  /*80b0*/  STS.U8 [R13], R20 ;  /* 0x000000140d007388 */ /* 0x000fe80000000000 */
[----:B------:R-:W1:Y:S02]  /*80c0*/  LDS.U8 R18, [R7] ;  /* 0x0000000007127984 */ /* 0x000e640000000000 */
[----:B-1----:R-:W-:-:S05]  /*80d0*/  VIADD R18, R18, 0x1 ;  /* 0x0000000112127836 */ /* 0x002fca0000000000 */
[----:B------:R3:W-:Y:S01]  /*80e0*/  STS.U8 [R7], R18 ;  /* 0x0000001207007388 */ /* 0x0007e20000000000 */
[----:B------:R-:W-:Y:S05]  /*80f0*/  @!P0 BRA `(.L_x_30) ;  /* 0xfffffffc004c8947 */ /* 0x000fea000383ffff */
.L_x_26:
[----:B------:R-:W-:Y:S05]  /*8100*/  BSYNC.RECONVERGENT B0 ;  /* 0x0000000000007941 */ /* 0x000fea0003800200 */
.L_x_25:
[----:B------:R-:W4:Y:S01]  /*8110*/  S2R R12, SR_LANEID ;  /* 0x00000000000c7919 */ /* 0x000f220000000000 */
[----:B------:R-:W-:Y:S01]  /*8120*/  BAR.SYNC.DEFER_BLOCKING 0x0 ;  /* 0x0000000000007b1d */ /* 0x000fe20000010000 */
[C---:B------:R-:W-:Y:S02]  /*8130*/  ISETP.GT.U32.AND P1, PT, R15.reuse, 0x1ff, PT ;  /* 0x000001ff0f00780c */ /* 0x040fe40003f24070 */
[C---:B------:R-:W-:Y:S02]  /*8140*/  ISETP.GT.U32.AND P0, PT, R15.reuse, 0xff, PT ;  /* 0x000000ff0f00780c */ /* 0x040fe40003f04070 */
[----:B------:R-:W-:Y:S01]  /*8150*/  SHF.R.U32.HI R13, RZ, 0x5, R15 ;  /* 0x00000005ff0d7819 */ /* 0x000fe2000001160f */
[----:B------:R-:W-:Y:S08]  /*8160*/  BSSY.RECONVERGENT B0, `(.L_x_31) ;  /* 0x0000071000007945 */ /* 0x000ff00003800200 */
[----:B-1-3--:R-:W-:-:S02]  /*8170*/  @!P1 LOP3.LUT R18, R15, 0x1e0, RZ, 0xc0, !PT ;  /* 0x000001e00f129812 */ /* 0x00afc400078ec0ff */
[----:B------:R-:W-:Y:S01]  /*8180*/  @!P0 LOP3.LUT R20, R15, 0xe0, RZ, 0xc0, !PT ;  /* 0x000000e00f148812 */ /* 0x000fe200078ec0ff */
[----:B----4-:R-:W-:-:S04]  /*8190*/  IMAD R7, R12, 0x200, R8 ;  /* 0x000002000c077824 */ /* 0x010fc800078e0208 */
[C---:B------:R-:W-:Y:S02]  /*81a0*/  @!P1 IMAD.IADD R35, R7.reuse, 0x1, R18 ;  /* 0x0000000107239824 */ /* 0x040fe400078e0212 */
[----:B------:R-:W-:Y:S01]  /*81b0*/  @!P0 IMAD.IADD R37, R7, 0x1, R20 ;  /* 0x0000000107258824 */ /* 0x000fe200078e0214 */
[----:B------:R-:W-:Y:S06]  /*81c0*/  @P1 BRA `(.L_x_32) ;  /* 0x0000000400a81947 */ /* 0x000fec0003800000 */
[----:B------:R-:W-:-:S04]  /*81d0*/  IMAD R7, R13, 0x400, R8 ;  /* 0x000004000d077824 */ /* 0x000fc800078e0208 */
[----:B------:R-:W-:-:S05]  /*81e0*/  IMAD R7, R12, 0x4, R7 ;  /* 0x000000040c077824 */ /* 0x000fca00078e0207 */
[----:B------:R-:W1:Y:S04]  /*81f0*/  LDS R18, [R7] ;  /* 0x0000000007127984 */ /* 0x000e680000000800 */
[----:B------:R-:W3:Y:S04]  /*8200*/  LDS R21, [R7+0x80] ;  /* 0x0000800007157984 */ /* 0x000ee80000000800 */
[----:B------:R-:W4:Y:S04]  /*8210*/  LDS R24, [R7+0x100] ;  /* 0x0001000007187984 */ /* 0x000f280000000800 */
[----:B------:R-:W5:Y:S04]  /*8220*/  LDS R25, [R7+0x180] ;  /* 0x0001800007197984 */ /* 0x000f680000000800 */
[----:B------:R-:W0:Y:S04]  /*8230*/  LDS R26, [R7+0x200] ;  /* 0x00020000071a7984 */ /* 0x000e280000000800 */
[----:B------:R-:W2:Y:S01]  /*8240*/  LDS R28, [R7+0x280] ;  /* 0x00028000071c7984 */ /* 0x000ea20000000800 */
[----:B-1----:R-:W-:-:S02]  /*8250*/  PRMT R19, R18, 0x7770, RZ ;  /* 0x0000777012137816 */ /* 0x002fc400000000ff */
[----:B------:R-:W-:Y:S02]  /*8260*/  PRMT R20, R18, 0x7771, RZ ;  /* 0x0000777112147816 */ /* 0x000fe400000000ff */
[C---:B---3--:R-:W-:Y:S02]  /*8270*/  PRMT R23, R21.reuse, 0x7771, RZ ;  /* 0x0000777115177816 */ /* 0x048fe400000000ff */
[----:B------:R-:W-:Y:S02]  /*8280*/  PRMT R22, R21, 0x7770, RZ ;  /* 0x0000777015167816 */ /* 0x000fe400000000ff */
[----:B------:R-:W-:Y:S02]  /*8290*/  LOP3.LUT R41, R19, 0xff, RZ, 0xc0, !PT ;  /* 0x000000ff13297812 */ /* 0x000fe400078ec0ff */
[----:B------:R-:W-:Y:S02]  /*82a0*/  LOP3.LUT R40, R20, 0xff, RZ, 0xc0, !PT ;  /* 0x000000ff14287812 */ /* 0x000fe400078ec0ff */
[----:B------:R-:W-:-:S02]  /*82b0*/  LOP3.LUT R23, R23, 0xff, RZ, 0xc0, !PT ;  /* 0x000000ff17177812 */ /* 0x000fc400078ec0ff */
[----:B------:R-:W-:Y:S02]  /*82c0*/  LOP3.LUT R22, R22, 0xff, RZ, 0xc0, !PT ;  /* 0x000000ff16167812 */ /* 0x000fe400078ec0ff */
[----:B------:R-:W-:Y:S02]  /*82d0*/  PRMT R19, R18, 0x7772, RZ ;  /* 0x0000777212137816 */ /* 0x000fe400000000ff */
[----:B------:R-:W-:Y:S02]  /*82e0*/  PRMT R20, R21, 0x7772, RZ ;  /* 0x0000777215147816 */ /* 0x000fe400000000ff */
[----:B------:R-:W-:Y:S02]  /*82f0*/  IADD3 R32, P2, P3, R23, R32, R40 ;  /* 0x0000002017207210 */ /* 0x000fe40007b5e028 */
[----:B------:R-:W-:Y:S02]  /*8300*/  IADD3 R22, P4, P5, R22, R33, R41 ;  /* 0x0000002116167210 */ /* 0x000fe40007d9e029 */
[----:B------:R-:W-:-:S02]  /*8310*/  LOP3.LUT R23, R19, 0xff, RZ, 0xc0, !PT ;  /* 0x000000ff13177812 */ /* 0x000fc400078ec0ff */
[----:B------:R-:W-:Y:S02]  /*8320*/  LOP3.LUT R19, R20, 0xff, RZ, 0xc0, !PT ;  /* 0x000000ff14137812 */ /* 0x000fe400078ec0ff */
[----:B------:R-:W-:Y:S02]  /*8330*/  PRMT R18, R18, 0x7773, RZ ;  /* 0x0000777312127816 */ /* 0x000fe400000000ff */
[----:B------:R-:W-:Y:S02]  /*8340*/  PRMT R21, R21, 0x7773, RZ ;  /* 0x0000777315157816 */ /* 0x000fe400000000ff */
[----:B------:R-:W-:Y:S02]  /*8350*/  IADD3.X R38, PT, PT, RZ, R38, RZ, P4, P5 ;  /* 0x00000026ff267210 */ /* 0x000fe400027ea4ff */
[----:B------:R-:W-:Y:S02]  /*8360*/  IADD3 R36, P4, P5, R19, R36, R23 ;  /* 0x0000002413247210 */ /* 0x000fe40007d9e017 */
[----:B------:R-:W-:-:S02]  /*8370*/  LOP3.LUT R23, R18, 0xff, RZ, 0xc0, !PT ;  /* 0x000000ff12177812 */ /* 0x000fc400078ec0ff */
[----:B------:R-:W-:Y:S02]  /*8380*/  LOP3.LUT R20, R21, 0xff, RZ, 0xc0, !PT ;  /* 0x000000ff15147812 */ /* 0x000fe400078ec0ff */
[----:B----4-:R-:W-:Y:S01]  /*8390*/  PRMT R18, R24, 0x7770, RZ ;  /* 0x0000777018127816 */ /* 0x010fe200000000ff */
[----:B------:R-:W1:Y:S01]  /*83a0*/  LDS R21, [R7+0x300] ;  /* 0x0003000007157984 */ /* 0x000e620000000800 */
[----:B-----5:R-:W-:Y:S02]  /*83b0*/  PRMT R19, R25, 0x7770, RZ ;  /* 0x0000777019137816 */ /* 0x020fe400000000ff */
[----:B------:R-:W-:Y:S02]  /*83c0*/  IADD3.X R31, PT, PT, RZ, R31, RZ, P2, P3 ;  /* 0x0000001fff1f7210 */ /* 0x000fe400017e64ff */
[----:B------:R-:W-:Y:S02]  /*83d0*/  IADD3 R29, P2, P3, R20, R29, R23 ;  /* 0x0000001d141d7210 */ /* 0x000fe40007b5e017 */
[----:B------:R-:W-:-:S02]  /*83e0*/  LOP3.LUT R20, R18, 0xff, RZ, 0xc0, !PT ;  /* 0x000000ff12147812 */ /* 0x000fc400078ec0ff */
[----:B------:R-:W-:Y:S02]  /*83f0*/  LOP3.LUT R33, R19, 0xff, RZ, 0xc0, !PT ;  /* 0x000000ff13217812 */ /* 0x000fe400078ec0ff */
[----:B------:R-:W-:Y:S02]  /*8400*/  IADD3.X R39, PT, PT, RZ, R39, RZ, P4, P5 ;  /* 0x00000027ff277210 */ /* 0x000fe400027ea4ff */
[----:B------:R-:W-:Y:S02]  /*8410*/  IADD3 R33, P4, P5, R33, R22, R20 ;  /* 0x0000001621217210 */ /* 0x000fe40007d9e014 */
[----:B------:R0:W3:Y:S01]  /*8420*/  LDS R22, [R7+0x380] ;  /* 0x0003800007167984 */ /* 0x0000e20000000800 */
[----:B------:R-:W-:Y:S02]  /*8430*/  PRMT R18, R24, 0x7771, RZ ;  /* 0x0000777118127816 */ /* 0x000fe400000000ff */
[----:B------:R-:W-:Y:S02]  /*8440*/  PRMT R19, R25, 0x7771, RZ ;  /* 0x0000777119137816 */ /* 0x000fe400000000ff */
[----:B------:R-:W-:-:S02]  /*8450*/  LOP3.LUT R18, R18, 0xff, RZ, 0xc0, !PT ;  /* 0x000000ff12127812 */ /* 0x000fc400078ec0ff */
[----:B------:R-:W-:Y:S02]  /*8460*/  LOP3.LUT R19, R19, 0xff, RZ, 0xc0, !PT ;  /* 0x000000ff13137812 */ /* 0x000fe400078ec0ff */
[----:B------:R-:W-:Y:S02]  /*8470*/  IADD3.X R30, PT, PT, RZ, R30, RZ, P2, P3 ;  /* 0x0000001eff1e7210 */ /* 0x000fe400017e64ff */
[----:B------:R-:W-:Y:S02]  /*8480*/  IADD3 R32, P2, P3, R19, R32, R18 ;  /* 0x0000002013207210 */ /* 0x000fe40007b5e012 */
[C---:B------:R-:W-:Y:S02]  /*8490*/  PRMT R18, R24.reuse, 0x7772, RZ ;  /* 0x0000777218127816 */ /* 0x040fe400000000ff */
[----:B------:R-:W-:Y:S02]  /*84a0*/  PRMT R19, R25, 0x7772, RZ ;  /* 0x0000777219137816 */ /* 0x000fe400000000ff */
[----:B------:R-:W-:-:S02]  /*84b0*/  PRMT R24, R24, 0x7773, RZ ;  /* 0x0000777318187816 */ /* 0x000fc400000000ff */
[----:B------:R-:W-:Y:S02]  /*84c0*/  PRMT R25, R25, 0x7773, RZ ;  /* 0x0000777319197816 */ /* 0x000fe400000000ff */
[----:B------:R-:W-:Y:S02]  /*84d0*/  LOP3.LUT R18, R18, 0xff, RZ, 0xc0, !PT ;  /* 0x000000ff12127812 */ /* 0x000fe400078ec0ff */
[----:B------:R-:W-:Y:S02]  /*84e0*/  LOP3.LUT R19, R19, 0xff, RZ, 0xc0, !PT ;  /* 0x000000ff13137812 */ /* 0x000fe400078ec0ff */
[----:B------:R-:W-:Y:S02]  /*84f0*/  LOP3.LUT R24, R24, 0xff, RZ, 0xc0, !PT ;  /* 0x000000ff18187812 */ /* 0x000fe400078ec0ff */
[----:B------:R-:W-:Y:S02]  /*8500*/  LOP3.LUT R23, R25, 0xff, RZ, 0xc0, !PT ;  /* 0x000000ff19177812 */ /* 0x000fe400078ec0ff */
[----:B------:R-:W-:-:S02]  /*8510*/  IADD3.X R38, PT, PT, RZ, R38, RZ, P4, P5 ;  /* 0x00000026ff267210 */ /* 0x000fc400027ea4ff */
[----:B------:R-:W-:Y:S02]  /*8520*/  IADD3 R36, P4, P5, R19, R36, R18 ;  /* 0x0000002413247210 */ /* 0x000fe40007d9e012 */
[C---:B0-----:R-:W-:Y:S02]  /*8530*/  PRMT R7, R26.reuse, 0x7770, RZ ;  /* 0x000077701a077816 */ /* 0x041fe400000000ff */
[----:B------:R-:W-:Y:S02]  /*8540*/  PRMT R18, R26, 0x7771, RZ ;  /* 0x000077711a127816 */ /* 0x000fe400000000ff */
[----:B--2---:R-:W-:Y:S02]  /*8550*/  PRMT R20, R28, 0x7771, RZ ;  /* 0x000077711c147816 */ /* 0x004fe400000000ff */
[----:B------:R-:W-:Y:S02]  /*8560*/  IADD3.X R31, PT, PT, RZ, R31, RZ, P2, P3 ;  /* 0x0000001fff1f7210 */ /* 0x000fe400017e64ff */
[----:B------:R-:W-:-:S02]  /*8570*/  IADD3 R23, P2, P3, R23, R29, R24 ;  /* 0x0000001d17177210 */ /* 0x000fc40007b5e018 */
[----:B------:R-:W-:Y:S02]  /*8580*/  LOP3.LUT R24, R7, 0xff, RZ, 0xc0, !PT ;  /* 0x000000ff07187812 */ /* 0x000fe400078ec0ff */
[----:B------:R-:W-:Y:S02]  /*8590*/  PRMT R19, R28, 0x7770, RZ ;  /* 0x000077701c137816 */ /* 0x000fe400000000ff */
[----:B------:R-:W-:Y:S02]  /*85a0*/  LOP3.LUT R7, R18, 0xff, RZ, 0xc0, !PT ;  /* 0x000000ff12077812 */ /* 0x000fe400078ec0ff */
[----:B------:R-:W-:Y:S02]  /*85b0*/  LOP3.LUT R20, R20, 0xff, RZ, 0xc0, !PT ;  /* 0x000000ff14147812 */ /* 0x000fe400078ec0ff */
[----:B------:R-:W-:Y:S02]  /*85c0*/  IADD3.X R30, PT, PT, RZ, R30, RZ, P2, P3 ;  /* 0x0000001eff1e7210 */ /* 0x000fe400017e64ff */
[----:B------:R-:W-:-:S02]  /*85d0*/  LOP3.LUT R19, R19, 0xff, RZ, 0xc0, !PT ;  /* 0x000000ff13137812 */ /* 0x000fc400078ec0ff */
[----:B------:R-:W-:Y:S02]  /*85e0*/  IADD3 R32, P2, P3, R20, R32, R7 ;  /* 0x0000002014207210 */ /* 0x000fe40007b5e007 */
[----:B------:R-:W-:Y:S02]  /*85f0*/  PRMT R7, R26, 0x7772, RZ ;  /* 0x000077721a077816 */ /* 0x000fe400000000ff */
[----:B------:R-:W-:Y:S02]  /*8600*/  PRMT R18, R28, 0x7772, RZ ;  /* 0x000077721c127816 */ /* 0x000fe400000000ff */
[----:B------:R-:W-:Y:S02]  /*8610*/  IADD3.X R39, PT, PT, RZ, R39, RZ, P4, P5 ;  /* 0x00000027ff277210 */ /* 0x000fe400027ea4ff */
        /* <DEDUP_REMOVED lines=9> */
[C---:B-1----:R-:W-:Y:S02]  /*86b0*/  PRMT R7, R21.reuse, 0x7770, RZ ;  /* 0x0000777015077816 */ /* 0x042fe400000000ff */
[----:B------:R-:W-:Y:S02]  /*86c0*/  PRMT R18, R21, 0x7771, RZ ;  /* 0x0000777115127816 */ /* 0x000fe400000000ff */
[----:B---3--:R-:W-:Y:S02]  /*86d0*/  PRMT R20, R22, 0x7771, RZ ;  /* 0x0000777116147816 */ /* 0x008fe400000000ff */
[----:B------:R-:W-:Y:S02]  /*86e0*/  IADD3.X R31, PT, PT, RZ, R31, RZ, P2, P3 ;  /* 0x0000001fff1f7210 */ /* 0x000fe400017e64ff */
[----:B------:R-:W-:-:S02]  /*86f0*/  IADD3 R29, P2, P3, R28, R23, R29 ;  /* 0x000000171c1d7210 */ /* 0x000fc40007b5e01d */
[----:B------:R-:W-:Y:S02]  /*8700*/  LOP3.LUT R24, R7, 0xff, RZ, 0xc0, !PT ;  /* 0x000000ff07187812 */ /* 0x000fe400078ec0ff */
[----:B------:R-:W-:Y:S02]  /*8710*/  LOP3.LUT R7, R18, 0xff, RZ, 0xc0, !PT ;  /* 0x000000ff12077812 */ /* 0x000fe400078ec0ff */
[----:B------:R-:W-:Y:S02]  /*8720*/  LOP3.LUT R20, R20, 0xff, RZ, 0xc0, !PT ;  /* 0x000000ff14147812 */ /* 0x000fe400078ec0ff */
[----:B------:R-:W-:Y:S02]  /*8730*/  PRMT R19, R22, 0x7770, RZ ;  /* 0x0000777016137816 */ /* 0x000fe400000000ff */
[----:B------:R-:W-:Y:S02]  /*8740*/  IADD3.X R30, PT, PT, RZ, R30, RZ, P2, P3 ;  /* 0x0000001eff1e7210 */ /* 0x000fe400017e64ff */
[----:B------:R-:W-:-:S02]  /*8750*/  IADD3 R32, P2, P3, R20, R32, R7 ;  /* 0x0000002014207210 */ /* 0x000fc40007b5e007 */
[----:B------:R-:W-:Y:S02]  /*8760*/  LOP3.LUT R19, R19, 0xff, RZ, 0xc0, !PT ;  /* 0x000000ff13137812 */ /* 0x000fe400078ec0ff */
[C---:B------:R-:W-:Y:S02]  /*8770*/  PRMT R7, R21.reuse, 0x7772, RZ ;  /* 0x0000777215077816 */ /* 0x040fe400000000ff */
[C---:B------:R-:W-:Y:S02]  /*8780*/  PRMT R18, R22.reuse, 0x7772, RZ ;  /* 0x0000777216127816 */ /* 0x040fe400000000ff */
[----:B------:R-:W-:Y:S02]  /*8790*/  PRMT R21, R21, 0x7773, RZ ;  /* 0x0000777315157816 */ /* 0x000fe400000000ff */
[----:B------:R-:W-:Y:S02]  /*87a0*/  PRMT R22, R22, 0x7773, RZ ;  /* 0x0000777316167816 */ /* 0x000fe400000000ff */
[----:B------:R-:W-:-:S02]  /*87b0*/  IADD3.X R39, PT, PT, RZ, R39, RZ, P5, P4 ;  /* 0x00000027ff277210 */ /* 0x000fc40002fe84ff */
[----:B------:R-:W-:Y:S02]  /*87c0*/  IADD3 R33, P5, P4, R19, R33, R24 ;  /* 0x0000002113217210 */ /* 0x000fe40007cbe018 */
[----:B------:R-:W-:Y:S02]  /*87d0*/  LOP3.LUT R7, R7, 0xff, RZ, 0xc0, !PT ;  /* 0x000000ff07077812 */ /* 0x000fe400078ec0ff */
[----:B------:R-:W-:Y:S02]  /*87e0*/  LOP3.LUT R18, R18, 0xff, RZ, 0xc0, !PT ;  /* 0x000000ff12127812 */ /* 0x000fe400078ec0ff */
[----:B------:R-:W-:Y:S02]  /*87f0*/  LOP3.LUT R21, R21, 0xff, RZ, 0xc0, !PT ;  /* 0x000000ff15157812 */ /* 0x000fe400078ec0ff */
[----:B------:R-:W-:Y:S02]  /*8800*/  LOP3.LUT R22, R22, 0xff, RZ, 0xc0, !PT ;  /* 0x000000ff16167812 */ /* 0x000fe400078ec0ff */
[----:B------:R-:W-:-:S02]  /*8810*/  IADD3.X R38, PT, PT, RZ, R38, RZ, P5, P4 ;  /* 0x00000026ff267210 */ /* 0x000fc40002fe84ff */
[----:B------:R-:W-:Y:S02]  /*8820*/  IADD3.X R31, PT, PT, RZ, R31, RZ, P2, P3 ;  /* 0x0000001fff1f7210 */ /* 0x000fe400017e64ff */
[----:B------:R-:W-:Y:S02]  /*8830*/  IADD3 R36, P5, P4, R18, R36, R7 ;  /* 0x0000002412247210 */ /* 0x000fe40007cbe007 */
[----:B------:R-:W-:Y:S02]  /*8840*/  IADD3 R29, P2, P3, R22, R29, R21 ;  /* 0x0000001d161d7210 */ /* 0x000fe40007b5e015 */
[----:B------:R-:W-:Y:S02]  /*8850*/  IADD3.X R39, PT, PT, RZ, R39, RZ, P5, P4 ;  /* 0x00000027ff277210 */ /* 0x000fe40002fe84ff */
[----:B------:R-:W-:-:S09]  /*8860*/  IADD3.X R30, PT, PT, RZ, R30, RZ, P2, P3 ;  /* 0x0000001eff1e7210 */ /* 0x000fd200017e64ff */
.L_x_32:
[----:B------:R-:W-:Y:S05]  /*8870*/  BSYNC.RECONVERGENT B0 ;  /* 0x0000000000007941 */ /* 0x000fea0003800200 */
.L_x_31:
[----:B------:R-:W-:Y:S01]  /*8880*/  BSSY.RECONVERGENT B0, `(.L_x_33) ;  /* 0x0000071000007945 */ /* 0x000fe20003800200 */
[----:B------:R-:W-:Y:S02]  /*8890*/  IMAD.MOV.U32 R22, RZ, RZ, R29 ;  /* 0x000000ffff167224 */ /* 0x000fe400078e001d */
[----:B------:R-:W-:Y:S02]  /*88a0*/  IMAD.MOV.U32 R23, RZ, RZ, R30 ;  /* 0x000000ffff177224 */ /* 0x000fe400078e001e */
[----:B------:R-:W-:Y:S02]  /*88b0*/  IMAD.MOV.U32 R30, RZ, RZ, R32 ;  /* 0x000000ffff1e7224 */ /* 0x000fe400078e0020 */
[----:B------:R-:W-:Y:S02]  /*88c0*/  IMAD.MOV.U32 R28, RZ, RZ, R33 ;  /* 0x000000ffff1c7224 */ /* 0x000fe400078e0021 */
[----:B------:R-:W-:Y:S01]  /*88d0*/  IMAD.MOV.U32 R29, RZ, RZ, R38 ;  /* 0x000000ffff1d7224 */ /* 0x000fe200078e0026 */
[----:B------:R-:W-:Y:S06]  /*88e0*/  @P0 BRA `(.L_x_34) ;  /* 0x0000000400a80947 */ /* 0x000fec0003800000 */
[----:B------:R-:W-:-:S04]  /*88f0*/  IMAD R7, R13, 0x400, R8 ;  /* 0x000004000d077824 */ /* 0x000fc800078e0208 */
[----:B------:R-:W-:-:S05]  /*8900*/  IMAD R42, R12, 0x4, R7 ;  /* 0x000000040c2a7824 */ /* 0x000fca00078e0207 */
[----:B------:R-:W1:Y:S04]  /*8910*/  LDS R7, [R42+0x2000] ;  /* 0x002000002a077984 */ /* 0x000e680000000800 */
[----:B------:R-:W3:Y:S04]  /*8920*/  LDS R20, [R42+0x2080] ;  /* 0x002080002a147984 */ /* 0x000ee80000000800 */
[----:B------:R-:W4:Y:S04]  /*8930*/  LDS R25, [R42+0x2100] ;  /* 0x002100002a197984 */ /* 0x000f280000000800 */
[----:B------:R-:W5:Y:S04]  /*8940*/  LDS R26, [R42+0x2180] ;  /* 0x002180002a1a7984 */ /* 0x000f680000000800 */
[----:B------:R-:W0:Y:S04]  /*8950*/  LDS R32, [R42+0x2200] ;  /* 0x002200002a207984 */ /* 0x000e280000000800 */
[----:B------:R-:W2:Y:S01]  /*8960*/  LDS R33, [R42+0x2280] ;  /* 0x002280002a217984 */ /* 0x000ea20000000800 */
[----:B-1----:R-:W-:-:S02]  /*8970*/  PRMT R18, R7, 0x7770, RZ ;  /* 0x0000777007127816 */ /* 0x002fc400000000ff */
[----:B------:R-:W-:Y:S02]  /*8980*/  PRMT R19, R7, 0x7771, RZ ;  /* 0x0000777107137816 */ /* 0x000fe400000000ff */
[----:B---3--:R-:W-:Y:S02]  /*8990*/  PRMT R21, R20, 0x7770, RZ ;  /* 0x0000777014157816 */ /* 0x008fe400000000ff */
[----:B------:R-:W-:Y:S02]  /*89a0*/  LOP3.LUT R41, R18, 0xff, RZ, 0xc0, !PT ;  /* 0x000000ff12297812 */ /* 0x000fe400078ec0ff */
[----:B------:R-:W-:Y:S02]  /*89b0*/  LOP3.LUT R40, R19, 0xff, RZ, 0xc0, !PT ;  /* 0x000000ff13287812 */ /* 0x000fe400078ec0ff */
[----:B------:R-:W-:Y:S02]  /*89c0*/  LOP3.LUT R38, R21, 0xff, RZ, 0xc0, !PT ;  /* 0x000000ff15267812 */ /* 0x000fe400078ec0ff */
[----:B------:R-:W-:-:S02]  /*89d0*/  PRMT R24, R20, 0x7771, RZ ;  /* 0x0000777114187816 */ /* 0x000fc400000000ff */
[----:B------:R-:W-:Y:S02]  /*89e0*/  PRMT R18, R7, 0x7772, RZ ;  /* 0x0000777207127816 */ /* 0x000fe400000000ff */
[----:B------:R-:W-:Y:S02]  /*89f0*/  PRMT R19, R20, 0x7772, RZ ;  /* 0x0000777214137816 */ /* 0x000fe400000000ff */
[----:B------:R-:W-:Y:S02]  /*8a00*/  IADD3 R38, P4, P5, R38, R9, R41 ;  /* 0x0000000926267210 */ /* 0x000fe40007d9e029 */
[----:B------:R-:W-:Y:S02]  /*8a10*/  LOP3.LUT R24, R24, 0xff, RZ, 0xc0, !PT ;  /* 0x000000ff18187812 */ /* 0x000fe400078ec0ff */
[----:B------:R-:W-:Y:S02]  /*8a20*/  LOP3.LUT R18, R18, 0xff, RZ, 0xc0, !PT ;  /* 0x000000ff12127812 */ /* 0x000fe400078ec0ff */
[----:B------:R-:W-:-:S02]  /*8a30*/  LOP3.LUT R19, R19, 0xff, RZ, 0xc0, !PT ;  /* 0x000000ff13137812 */ /* 0x000fc400078ec0ff */
[----:B------:R-:W-:Y:S02]  /*8a40*/  PRMT R7, R7, 0x7773, RZ ;  /* 0x0000777307077816 */ /* 0x000fe400000000ff */
[----:B------:R-:W-:Y:S02]  /*8a50*/  PRMT R20, R20, 0x7773, RZ ;  /* 0x0000777314147816 */ /* 0x000fe400000000ff */
[----:B------:R-:W-:Y:S02]  /*8a60*/  IADD3.X R34, PT, PT, RZ, R34, RZ, P4, P5 ;  /* 0x00000022ff227210 */ /* 0x000fe400027ea4ff */
[----:B------:R-:W-:Y:S02]  /*8a70*/  IADD3 R24, P2, P3, R24, R11, R40 ;  /* 0x0000000b18187210 */ /* 0x000fe40007b5e028 */
[----:B------:R-:W-:Y:S02]  /*8a80*/  IADD3 R21, P4, P5, R19, R16, R18 ;  /* 0x0000001013157210 */ /* 0x000fe40007d9e012 */
[----:B------:R-:W-:Y:S01]  /*8a90*/  LOP3.LUT R11, R7, 0xff, RZ, 0xc0, !PT ;  /* 0x000000ff070b7812 */ /* 0x000fe200078ec0ff */
[----:B------:R-:W-:Y:S01]  /*8aa0*/  LDS R16, [R42+0x2380] ;  /* 0x002380002a107984 */ /* 0x000fe20000000800 */
[----:B------:R-:W-:-:S02]  /*8ab0*/  LOP3.LUT R19, R20, 0xff, RZ, 0xc0, !PT ;  /* 0x000000ff14137812 */ /* 0x000fc400078ec0ff */
[----:B----4-:R-:W-:Y:S02]  /*8ac0*/  PRMT R7, R25, 0x7770, RZ ;  /* 0x0000777019077816 */ /* 0x010fe400000000ff */
[----:B-----5:R-:W-:Y:S02]  /*8ad0*/  PRMT R9, R26, 0x7770, RZ ;  /* 0x000077701a097816 */ /* 0x020fe400000000ff */
[----:B------:R-:W-:Y:S02]  /*8ae0*/  IADD3.X R40, PT, PT, RZ, R10, RZ, P2, P3 ;  /* 0x0000000aff287210 */ /* 0x000fe400017e64ff */
[----:B------:R-:W-:Y:S02]  /*8af0*/  IADD3 R19, P2, P3, R19, R14, R11 ;  /* 0x0000000e13137210 */ /* 0x000fe40007b5e00b */
[----:B------:R-:W1:Y:S01]  /*8b00*/  LDS R14, [R42+0x2300] ;  /* 0x002300002a0e7984 */ /* 0x000e620000000800 */
[----:B------:R-:W-:Y:S02]  /*8b10*/  LOP3.LUT R11, R7, 0xff, RZ, 0xc0, !PT ;  /* 0x000000ff070b7812 */ /* 0x000fe400078ec0ff */
[----:B------:R-:W-:-:S02]  /*8b20*/  LOP3.LUT R20, R9, 0xff, RZ, 0xc0, !PT ;  /* 0x000000ff09147812 */ /* 0x000fc400078ec0ff */
[----:B------:R-:W-:Y:S02]  /*8b30*/  PRMT R7, R25, 0x7771, RZ ;  /* 0x0000777119077816 */ /* 0x000fe400000000ff */
[----:B------:R-:W-:Y:S02]  /*8b40*/  PRMT R9, R26, 0x7771, RZ ;  /* 0x000077711a097816 */ /* 0x000fe400000000ff */
[----:B------:R-:W-:Y:S02]  /*8b50*/  LOP3.LUT R10, R7, 0xff, RZ, 0xc0, !PT ;  /* 0x000000ff070a7812 */ /* 0x000fe400078ec0ff */
[----:B------:R-:W-:Y:S02]  /*8b60*/  LOP3.LUT R9, R9, 0xff, RZ, 0xc0, !PT ;  /* 0x000000ff09097812 */ /* 0x000fe400078ec0ff */
[----:B------:R-:W-:Y:S02]  /*8b70*/  IADD3.X R27, PT, PT, RZ, R27, RZ, P4, P5 ;  /* 0x0000001bff1b7210 */ /* 0x000fe400027ea4ff */
        /* <DEDUP_REMOVED lines=9> */
[----:B------:R-:W-:Y:S02]  /*8c10*/  IADD3.X R24, PT, PT, RZ, R40, RZ, P2, P3 ;  /* 0x00000028ff187210 */ /* 0x000fe400017e64ff */
[----:B------:R-:W-:Y:S02]  /*8c20*/  LOP3.LUT R18, R7, 0xff, RZ, 0xc0, !PT ;  /* 0x000000ff07127812 */ /* 0x000fe400078ec0ff */
[----:B------:R-:W-:Y:S02]  /*8c30*/  LOP3.LUT R9, R9, 0xff, RZ, 0xc0, !PT ;  /* 0x000000ff09097812 */ /* 0x000fe400078ec0ff */
[----:B------:R-:W-:-:S02]  /*8c40*/  IADD3 R25, P2, P3, R25, R19, R10 ;  /* 0x0000001319197210 */ /* 0x000fc40007b5e00a */
[C---:B0-----:R-:W-:Y:S02]  /*8c50*/  PRMT R7, R32.reuse, 0x7770, RZ ;  /* 0x0000777020077816 */ /* 0x041fe400000000ff */
[----:B--2---:R-:W-:Y:S02]  /*8c60*/  PRMT R10, R33, 0x7770, RZ ;  /* 0x00007770210a7816 */ /* 0x004fe400000000ff */
[----:B------:R-:W-:Y:S02]  /*8c70*/  IADD3.X R34, PT, PT, RZ, R34, RZ, P4, P5 ;  /* 0x00000022ff227210 */ /* 0x000fe400027ea4ff */
[----:B------:R-:W-:Y:S02]  /*8c80*/  IADD3 R21, P4, P5, R9, R21, R18 ;  /* 0x0000001509157210 */ /* 0x000fe40007d9e012 */
        /* <DEDUP_REMOVED lines=8> */
[----:B------:R-:W-:Y:S02]  /*8d10*/  PRMT R11, R33, 0x7771, RZ ;  /* 0x00007771210b7816 */ /* 0x000fe400000000ff */
[----:B------:R-:W-:Y:S02]  /*8d20*/  LOP3.LUT R10, R7, 0xff, RZ, 0xc0, !PT ;  /* 0x000000ff070a7812 */ /* 0x000fe400078ec0ff */
[----:B------:R-:W-:Y:S02]  /*8d30*/  LOP3.LUT R9, R9, 0xff, RZ, 0xc0, !PT ;  /* 0x000000ff09097812 */ /* 0x000fe400078ec0ff */
[----:B------:R-:W-:Y:S02]  /*8d40*/  LOP3.LUT R11, R11, 0xff, RZ, 0xc0, !PT ;  /* 0x000000ff0b0b7812 */ /* 0x000fe400078ec0ff */
[----:B------:R-:W-:Y:S02]  /*8d50*/  IADD3.X R34, PT, PT, RZ, R34, RZ, P5, P4 ;  /* 0x00000022ff227210 */ /* 0x000fe40002fe84ff */
[----:B------:R-:W-:-:S02]  /*8d60*/  PRMT R32, R32, 0x7773, RZ ;  /* 0x0000777320207816 */ /* 0x000fc400000000ff */
[----:B------:R-:W-:Y:S02]  /*8d70*/  PRMT R33, R33, 0x7773, RZ ;  /* 0x0000777321217816 */ /* 0x000fe400000000ff */
[----:B------:R-:W-:Y:S02]  /*8d80*/  IADD3 R21, P5, P4, R9, R21, R10 ;  /* 0x0000001509157210 */ /* 0x000fe40007cbe00a */
[----:B-1----:R-:W-:Y:S02]  /*8d90*/  PRMT R7, R14, 0x7770, RZ ;  /* 0x000077700e077816 */ /* 0x002fe400000000ff */
[----:B------:R-:W-:Y:S02]  /*8da0*/  PRMT R10, R16, 0x7770, RZ ;  /* 0x00007770100a7816 */ /* 0x000fe400000000ff */
[----:B------:R-:W-:Y:S02]  /*8db0*/  IADD3.X R26, PT, PT, RZ, R38, RZ, P2, P3 ;  /* 0x00000026ff1a7210 */ /* 0x000fe400017e64ff */
[----:B------:R-:W-:-:S02]  /*8dc0*/  IADD3 R17, P2, P3, R11, R17, R18 ;  /* 0x000000110b117210 */ /* 0x000fc40007b5e012 */
[----:B------:R-:W-:Y:S02]  /*8dd0*/  LOP3.LUT R32, R32, 0xff, RZ, 0xc0, !PT ;  /* 0x000000ff20207812 */ /* 0x000fe400078ec0ff */
[----:B------:R-:W-:Y:S02]  /*8de0*/  LOP3.LUT R19, R33, 0xff, RZ, 0xc0, !PT ;  /* 0x000000ff21137812 */ /* 0x000fe400078ec0ff */
[----:B------:R-:W-:Y:S02]  /*8df0*/  PRMT R9, R14, 0x7771, RZ ;  /* 0x000077710e097816 */ /* 0x000fe400000000ff */
[----:B------:R-:W-:Y:S02]  /*8e00*/  PRMT R11, R16, 0x7771, RZ ;  /* 0x00007771100b7816 */ /* 0x000fe400000000ff */
[----:B------:R-:W-:Y:S02]  /*8e10*/  LOP3.LUT R7, R7, 0xff, RZ, 0xc0, !PT ;  /* 0x000000ff07077812 */ /* 0x000fe400078ec0ff */
[----:B------:R-:W-:-:S02]  /*8e20*/  LOP3.LUT R10, R10, 0xff, RZ, 0xc0, !PT ;  /* 0x000000ff0a0a7812 */ /* 0x000fc400078ec0ff */
[----:B------:R-:W-:Y:S02]  /*8e30*/  IADD3.X R24, PT, PT, RZ, R24, RZ, P2, P3 ;  /* 0x00000018ff187210 */ /* 0x000fe400017e64ff */
[----:B------:R-:W-:Y:S02]  /*8e40*/  IADD3 R19, P2, P3, R19, R25, R32 ;  /* 0x0000001913137210 */ /* 0x000fe40007b5e020 */
[----:B------:R-:W-:Y:S02]  /*8e50*/  LOP3.LUT R18, R9, 0xff, RZ, 0xc0, !PT ;  /* 0x000000ff09127812 */ /* 0x000fe400078ec0ff */
[----:B------:R-:W-:Y:S02]  /*8e60*/  IADD3.X R27, PT, PT, RZ, R27, RZ, P5, P4 ;  /* 0x0000001bff1b7210 */ /* 0x000fe40002fe84ff */
[----:B------:R-:W-:Y:S02]  /*8e70*/  LOP3.LUT R11, R11, 0xff, RZ, 0xc0, !PT ;  /* 0x000000ff0b0b7812 */ /* 0x000fe400078ec0ff */
[----:B------:R-:W-:-:S02]  /*8e80*/  IADD3 R9, P5, P4, R10, R20, R7 ;  /* 0x000000140a097210 */ /* 0x000fc40007cbe007 */
[----:B------:R-:W-:Y:S02]  /*8e90*/  PRMT R7, R14, 0x7772, RZ ;  /* 0x000077720e077816 */ /* 0x000fe400000000ff */
[----:B------:R-:W-:Y:S02]  /*8ea0*/  PRMT R10, R16, 0x7772, RZ ;  /* 0x00007772100a7816 */ /* 0x000fe400000000ff */
[----:B------:R-:W-:Y:S02]  /*8eb0*/  PRMT R14, R14, 0x7773, RZ ;  /* 0x000077730e0e7816 */ /* 0x000fe400000000ff */
[----:B------:R-:W-:Y:S02]  /*8ec0*/  IADD3.X R20, PT, PT, RZ, R26, RZ, P2, P3 ;  /* 0x0000001aff147210 */ /* 0x000fe400017e64ff */
[----:B------:R-:W-:Y:S02]  /*8ed0*/  PRMT R16, R16, 0x7773, RZ ;  /* 0x0000777310107816 */ /* 0x000fe400000000ff */
[----:B------:R-:W-:-:S02]  /*8ee0*/  IADD3 R11, P2, P3, R11, R17, R18 ;  /* 0x000000110b0b7210 */ /* 0x000fc40007b5e012 */
[----:B------:R-:W-:Y:S02]  /*8ef0*/  LOP3.LUT R17, R7, 0xff, RZ, 0xc0, !PT ;  /* 0x000000ff07117812 */ /* 0x000fe400078ec0ff */
[----:B------:R-:W-:Y:S02]  /*8f00*/  LOP3.LUT R10, R10, 0xff, RZ, 0xc0, !PT ;  /* 0x000000ff0a0a7812 */ /* 0x000fe400078ec0ff */
[----:B------:R-:W-:Y:S02]  /*8f10*/  LOP3.LUT R7, R14, 0xff, RZ, 0xc0, !PT ;  /* 0x000000ff0e077812 */ /* 0x000fe400078ec0ff */
[----:B------:R-:W-:Y:S02]  /*8f20*/  LOP3.LUT R14, R16, 0xff, RZ, 0xc0, !PT ;  /* 0x000000ff100e7812 */ /* 0x000fe400078ec0ff */
[----:B------:R-:W-:Y:S02]  /*8f30*/  IADD3.X R34, PT, PT, RZ, R34, RZ, P5, P4 ;  /* 0x00000022ff227210 */ /* 0x000fe40002fe84ff */
[----:B------:R-:W-:-:S02]  /*8f40*/  IADD3 R16, P5, P4, R10, R21, R17 ;  /* 0x000000150a107210 */ /* 0x000fc40007cbe011 */
[----:B------:R-:W-:Y:S02]  /*8f50*/  IADD3.X R10, PT, PT, RZ, R24, RZ, P2, P3 ;  /* 0x00000018ff0a7210 */ /* 0x000fe400017e64ff */
[----:B------:R-:W-:Y:S02]  /*8f60*/  IADD3 R14, P2, P3, R14, R19, R7 ;  /* 0x000000130e0e7210 */ /* 0x000fe40007b5e007 */
[----:B------:R-:W-:Y:S02]  /*8f70*/  IADD3.X R27, PT, PT, RZ, R27, RZ, P5, P4 ;  /* 0x0000001bff1b7210 */ /* 0x000fe40002fe84ff */
[----:B------:R-:W-:-:S09]  /*8f80*/  IADD3.X R17, PT, PT, RZ, R20, RZ, P2, P3 ;  /* 0x00000014ff117210 */ /* 0x000fd200017e64ff */
.L_x_34:
[----:B------:R-:W-:Y:S05]  /*8f90*/  BSYNC.RECONVERGENT B0 ;  /* 0x0000000000007941 */ /* 0x000fea0003800200 */
.L_x_33:
[----:B------:R-:W-:Y:S01]  /*8fa0*/  BAR.SYNC.DEFER_BLOCKING 0x0 ;  /* 0x0000000000007b1d */ /* 0x000fe20000010000 */
[----:B------:R-:W-:Y:S01]  /*8fb0*/  IMAD.MOV.U32 R20, RZ, RZ, R36 ;  /* 0x000000ffff147224 */ /* 0x000fe200078e0024 */
[C---:B------:R-:W-:Y:S01]  /*8fc0*/  ISETP.GT.U32.AND P5, PT, R15.reuse, 0x3f, PT ;  /* 0x0000003f0f00780c */ /* 0x040fe20003fa4070 */
[----:B------:R-:W-:Y:S01]  /*8fd0*/  IMAD.MOV.U32 R21, RZ, RZ, R39 ;  /* 0x000000ffff157224 */ /* 0x000fe200078e0027 */
[C---:B------:R-:W-:Y:S01]  /*8fe0*/  LEA.HI R7, R15.reuse, R15, RZ, 0x1d ;  /* 0x0000000f0f077211 */ /* 0x040fe200078fe8ff */
[----:B------:R-:W-:Y:S01]  /*8ff0*/  IMAD.MOV.U32 R19, RZ, RZ, R17 ;  /* 0x000000ffff137224 */ /* 0x000fe200078e0011 */
[----:B------:R-:W-:Y:S01]  /*9000*/  BSSY.RECONVERGENT B0, `(.L_x_35) ;  /* 0x000004f000007945 */ /* 0x000fe20003800200 */
[----:B------:R-:W-:Y:S02]  /*9010*/  IMAD.MOV.U32 R18, RZ, RZ, R14 ;  /* 0x000000ffff127224 */ /* 0x000fe400078e000e */
[----:B------:R-:W-:Y:S02]  /*9020*/  IMAD.MOV.U32 R17, RZ, RZ, R27 ;  /* 0x000000ffff117224 */ /* 0x000fe400078e001b */
[----:B------:R-:W-:Y:S01]  /*9030*/  IMAD R14, R15, 0x4, R4 ;  /* 0x000000040f0e7824 */ /* 0x000fe200078e0204 */
[----:B------:R1:W-:Y:S04]  /*9040*/  @!P1 STS.128 [R35+0x10], R20 ;  /* 0x0000101423009388 */ /* 0x0003e80000000c00 */
[----:B------:R3:W-:Y:S04]  /*9050*/  @!P1 STS.128 [R35], R28 ;  /* 0x0000001c23009388 */ /* 0x0007e80000000c00 */
[----:B------:R3:W-:Y:S01]  /*9060*/  @!P0 STS.128 [R37+0x110], R16 ;  /* 0x0001101025008388 */ /* 0x0007e20000000c00 */
[----:B-1----:R-:W-:-:S02]  /*9070*/  IMAD.MOV.U32 R22, RZ, RZ, R11 ;  /* 0x000000ffff167224 */ /* 0x002fc400078e000b */
[----:B------:R-:W-:Y:S02]  /*9080*/  IMAD.MOV.U32 R23, RZ, RZ, R10 ;  /* 0x000000ffff177224 */ /* 0x000fe400078e000a */
[----:B------:R-:W-:Y:S02]  /*9090*/  IMAD.MOV.U32 R20, RZ, RZ, R9 ;  /* 0x000000ffff147224 */ /* 0x000fe400078e0009 */
[----:B------:R-:W-:Y:S02]  /*90a0*/  IMAD.MOV.U32 R21, RZ, RZ, R34 ;  /* 0x000000ffff157224 */ /* 0x000fe400078e0022 */
[----:B------:R-:W-:-:S03]  /*90b0*/  IMAD R9, R7, 0x8, R8 ;  /* 0x0000000807097824 */ /* 0x000fc600078e0208 */
[----:B------:R3:W-:Y:S01]  /*90c0*/  @!P0 STS.128 [R37+0x100], R20 ;  /* 0x0001001425008388 */ /* 0x0007e20000000c00 */
[----:B------:R-:W-:Y:S06]  /*90d0*/  BAR.SYNC.DEFER_BLOCKING 0x0 ;  /* 0x0000000000007b1d */ /* 0x000fec0000010000 */
[----:B------:R-:W-:Y:S05]  /*90e0*/  @P5 BRA `(.L_x_36) ;  /* 0x0000000400005947 */ /* 0x000fea0003800000 */
[----:B------:R-:W-:Y:S04]  /*90f0*/  LDS.64 R10, [R14] ;  /* 0x000000000e0a7984 */ /* 0x000fe80000000a00 */
[----:B---3--:R-:W-:Y:S04]  /*9100*/  LDS.64 R16, [R14+0x200] ;  /* 0x000200000e107984 */ /* 0x008fe80000000a00 */
[----:B------:R-:W1:Y:S04]  /*9110*/  LDS.64 R18, [R14+0x400] ;  /* 0x000400000e127984 */ /* 0x000e680000000a00 */
[----:B------:R-:W-:Y:S04]  /*9120*/  LDS.64 R20, [R14+0x600] ;  /* 0x000600000e147984 */ /* 0x000fe80000000a00 */
[----:B------:R-:W3:Y:S04]  /*9130*/  LDS.64 R22, [R14+0x800] ;  /* 0x000800000e167984 */ /* 0x000ee80000000a00 */
[----:B------:R-:W-:Y:S04]  /*9140*/  LDS.64 R24, [R14+0xa00] ;  /* 0x000a00000e187984 */ /* 0x000fe80000000a00 */
[----:B------:R-:W4:Y:S04]  /*9150*/  LDS.64 R26, [R14+0xc00] ;  /* 0x000c00000e1a7984 */ /* 0x000f280000000a00 */
[----:B------:R-:W-:Y:S04]  /*9160*/  LDS.64 R28, [R14+0xe00] ;  /* 0x000e00000e1c7984 */ /* 0x000fe80000000a00 */
[----:B------:R-:W5:Y:S04]  /*9170*/  LDS.64 R30, [R14+0x1000] ;  /* 0x001000000e1e7984 */ /* 0x000f680000000a00 */
[----:B------:R-:W-:Y:S04]  /*9180*/  LDS.64 R32, [R14+0x1200] ;  /* 0x001200000e207984 */ /* 0x000fe80000000a00 */
[----:B------:R-:W0:Y:S04]  /*9190*/  LDS.64 R34, [R14+0x1400] ;  /* 0x001400000e227984 */ /* 0x000e280000000a00 */
[----:B------:R-:W-:Y:S04]  /*91a0*/  LDS.64 R36, [R14+0x1600] ;  /* 0x001600000e247984 */ /* 0x000fe80000000a00 */
[----:B------:R-:W2:Y:S01]  /*91b0*/  LDS.64 R38, [R14+0x1800] ;  /* 0x001800000e267984 */ /* 0x000ea20000000a00 */
[----:B-1----:R-:W-:-:S03]  /*91c0*/  IADD3 R65, P0, P1, R18, R16, R10 ;  /* 0x0000001012417210 */ /* 0x002fc6000791e00a */
[----:B------:R-:W-:Y:S01]  /*91d0*/  LDS.64 R40, [R14+0x1a00] ;  /* 0x001a00000e287984 */ /* 0x000fe20000000a00 */
[----:B------:R-:W-:-:S03]  /*91e0*/  IADD3.X R19, PT, PT, R19, R17, R11, P0, P1 ;  /* 0x0000001113137210 */ /* 0x000fc600007e240b */
[----:B------:R-:W1:Y:S01]  /*91f0*/  LDS.64 R42, [R14+0x1c00] ;  /* 0x001c00000e2a7984 */ /* 0x000e620000000a00 */
[----:B---3--:R-:W-:-:S03]  /*9200*/  IADD3 R65, P2, P3, R22, R20, R65 ;  /* 0x0000001416417210 */ /* 0x008fc60007b5e041 */
[----:B------:R-:W-:Y:S01]  /*9210*/  LDS.64 R44, [R14+0x1e00] ;  /* 0x001e00000e2c7984 */ /* 0x000fe20000000a00 */
[----:B------:R-:W-:-:S03]  /*9220*/  IADD3.X R23, PT, PT, R23, R21, R19, P2, P3 ;  /* 0x0000001517177210 */ /* 0x000fc600017e6413 */
[----:B------:R-:W3:Y:S01]  /*9230*/  LDS.64 R46, [R14+0x2000] ;  /* 0x002000000e2e7984 */ /* 0x000ee20000000a00 */
[----:B----4-:R-:W-:-:S03]  /*9240*/  IADD3 R65, P0, P1, R26, R24, R65 ;  /* 0x000000181a417210 */ /* 0x010fc6000791e041 */
[----:B------:R-:W-:Y:S01]  /*9250*/  LDS.64 R48, [R14+0x2200] ;  /* 0x002200000e307984 */ /* 0x000fe20000000a00 */
[----:B------:R-:W-:-:S03]  /*9260*/  IADD3.X R27, PT, PT, R27, R25, R23, P0, P1 ;  /* 0x000000191b1b7210 */ /* 0x000fc600007e2417 */
[----:B------:R-:W4:Y:S01]  /*9270*/  LDS.64 R50, [R14+0x2400] ;  /* 0x002400000e327984 */ /* 0x000f220000000a00 */
[----:B-----5:R-:W-:-:S03]  /*9280*/  IADD3 R65, P2, P3, R30, R28, R65 ;  /* 0x0000001c1e417210 */ /* 0x020fc60007b5e041 */
[----:B------:R-:W-:Y:S01]  /*9290*/  LDS.64 R52, [R14+0x2600] ;  /* 0x002600000e347984 */ /* 0x000fe20000000a00 */
[----:B------:R-:W-:-:S03]  /*92a0*/  IADD3.X R31, PT, PT, R31, R29, R27, P2, P3 ;  /* 0x0000001d1f1f7210 */ /* 0x000fc600017e641b */
[----:B------:R-:W5:Y:S01]  /*92b0*/  LDS.64 R54, [R14+0x2800] ;  /* 0x002800000e367984 */ /* 0x000f620000000a00 */
[----:B0-----:R-:W-:-:S03]  /*92c0*/  IADD3 R65, P0, P1, R34, R32, R65 ;  /* 0x0000002022417210 */ /* 0x001fc6000791e041 */
[----:B------:R-:W-:Y:S01]  /*92d0*/  LDS.64 R56, [R14+0x2a00] ;  /* 0x002a00000e387984 */ /* 0x000fe20000000a00 */
[----:B------:R-:W-:-:S03]  /*92e0*/  IADD3.X R33, PT, PT, R35, R33, R31, P0, P1 ;  /* 0x0000002123217210 */ /* 0x000fc600007e241f */
[----:B------:R-:W0:Y:S01]  /*92f0*/  LDS.64 R58, [R14+0x2c00] ;  /* 0x002c00000e3a7984 */ /* 0x000e220000000a00 */
[----:B--2---:R-:W-:-:S03]  /*9300*/  IADD3 R29, P2, P3, R38, R36, R65 ;  /* 0x00000024261d7210 */ /* 0x004fc60007b5e041 */
[----:B------:R-:W-:Y:S01]  /*9310*/  LDS.64 R60, [R14+0x2e00] ;  /* 0x002e00000e3c7984 */ /* 0x000fe20000000a00 */
[----:B------:R-:W-:-:S03]  /*9320*/  IADD3.X R37, PT, PT, R39, R37, R33, P2, P3 ;  /* 0x0000002527257210 */ /* 0x000fc600017e6421 */
        /* <DEDUP_REMOVED lines=14> */
[----:B------:R-:W5:Y:S01]  /*9410*/  LDS.64 R26, [R14+0x3e00] ;  /* 0x003e00000e1a7984 */ /* 0x000f620000000a00 */
[----:B------:R-:W-:Y:S02]  /*9420*/  IADD3.X R53, PT, PT, R55, R53, R49, P2, P3 ;  /* 0x0000003537357210 */ /* 0x000fe400017e6431 */
[----:B0-----:R-:W-:-:S04]  /*9430*/  IADD3 R29, P0, P1, R58, R56, R29 ;  /* 0x000000383a1d7210 */ /* 0x001fc8000791e01d */
[----:B------:R-:W-:Y:S02]  /*9440*/  IADD3.X R57, PT, PT, R59, R57, R53, P0, P1 ;  /* 0x000000393b397210 */ /* 0x000fe400007e2435 */
[----:B--2---:R-:W-:-:S04]  /*9450*/  IADD3 R29, P2, P3, R62, R60, R29 ;  /* 0x0000003c3e1d7210 */ /* 0x004fc80007b5e01d */
[----:B------:R-:W-:Y:S02]  /*9460*/  IADD3.X R61, PT, PT, R63, R61, R57, P2, P3 ;  /* 0x0000003d3f3d7210 */ /* 0x000fe400017e6439 */
[----:B-1----:R-:W-:-:S04]  /*9470*/  IADD3 R29, P0, P1, R16, R10, R29 ;  /* 0x0000000a101d7210 */ /* 0x002fc8000791e01d */
[----:B------:R-:W-:Y:S02]  /*9480*/  IADD3.X R17, PT, PT, R17, R11, R61, P0, P1 ;  /* 0x0000000b11117210 */ /* 0x000fe400007e243d */
[----:B---3--:R-:W-:-:S04]  /*9490*/  IADD3 R29, P2, P3, R20, R18, R29 ;  /* 0x00000012141d7210 */ /* 0x008fc80007b5e01d */
[----:B------:R-:W-:Y:S02]  /*94a0*/  IADD3.X R19, PT, PT, R21, R19, R17, P2, P3 ;  /* 0x0000001315137210 */ /* 0x000fe400017e6411 */
[----:B----4-:R-:W-:-:S04]  /*94b0*/  IADD3 R11, P0, P1, R24, R22, R29 ;  /* 0x00000016180b7210 */ /* 0x010fc8000791e01d */
[----:B-----5:R-:W-:Y:S02]  /*94c0*/  IADD3 R10, P2, PT, R26, R11, RZ ;  /* 0x0000000b1a0a7210 */ /* 0x020fe40007f5e0ff */
[----:B------:R-:W-:-:S05]  /*94d0*/  IADD3.X R11, PT, PT, R25, R23, R19, P0, P1 ;  /* 0x00000017190b7210 */ /* 0x000fca00007e2413 */
[----:B------:R-:W-:-:S07]  /*94e0*/  IMAD.X R11, R27, 0x1, R11, P2 ;  /* 0x000000011b0b7824 */ /* 0x000fce00010e060b */
.L_x_36:
[----:B------:R-:W-:Y:S05]  /*94f0*/  BSYNC.RECONVERGENT B0 ;  /* 0x0000000000007941 */ /* 0x000fea0003800200 */
.L_x_35:
[----:B------:R-:W-:Y:S01]  /*9500*/  BAR.SYNC.DEFER_BLOCKING 0x0 ;  /* 0x0000000000007b1d */ /* 0x000fe20000010000 */
[----:B------:R-:W-:Y:S01]  /*9510*/  ISETP.GT.U32.AND P1, PT, R15, 0x1f, PT ;  /* 0x0000001f0f00780c */ /* 0x000fe20003f24070 */
[----:B------:R-:W-:-:S04]  /*9520*/  VIADD R8, R8, 0x410 ;  /* 0x0000041008087836 */ /* 0x000fc80000000000 */
[----:B------:R-:W-:Y:S01]  /*9530*/  IMAD R7, R7, 0x8, R8 ;  /* 0x0000000807077824 */ /* 0x000fe200078e0208 */
[----:B------:R1:W-:Y:S01]  /*9540*/  STS.64 [R9+0x410], R10 ;  /* 0x0004100a09007388 */ /* 0x0003e20000000a00 */
[----:B------:R-:W-:Y:S06]  /*9550*/  BAR.SYNC.DEFER_BLOCKING 0x0 ;  /* 0x0000000000007b1d */ /* 0x000fec0000010000 */
[----:B------:R-:W-:Y:S05]  /*9560*/  @P1 BRA `(.L_x_37) ;  /* 0x0000000400301947 */ /* 0x000fea0003800000 */
[----:B---3--:R-:W-:Y:S01]  /*9570*/  IMAD R29, R15, 0x48, R8 ;  /* 0x000000480f1d7824 */ /* 0x008fe200078e0208 */
[----:B------:R-:W-:-:S04]  /*9580*/  UMOV UR4, 0xffffffff ;  /* 0xffffffff00047882 */ /* 0x000fc80000000000 */
[----:B-1----:R-:W-:Y:S04]  /*9590*/  LDS.64 R8, [R29] ;  /* 0x000000001d087984 */ /* 0x002fe80000000a00 */
[----:B------:R-:W-:Y:S04]  /*95a0*/  LDS.64 R10, [R29+0x8] ;  /* 0x000008001d0a7984 */ /* 0x000fe80000000a00 */
[----:B------:R-:W1:Y:S04]  /*95b0*/  LDS.64 R16, [R29+0x10] ;  /* 0x000010001d107984 */ /* 0x000e680000000a00 */
[----:B------:R-:W-:Y:S04]  /*95c0*/  LDS.64 R18, [R29+0x18] ;  /* 0x000018001d127984 */ /* 0x000fe80000000a00 */
[----:B------:R-:W3:Y:S04]  /*95d0*/  LDS.64 R20, [R29+0x20] ;  /* 0x000020001d147984 */ /* 0x000ee80000000a00 */
[----:B------:R-:W-:Y:S04]  /*95e0*/  LDS.64 R22, [R29+0x28] ;  /* 0x000028001d167984 */ /* 0x000fe80000000a00 */
[----:B------:R-:W4:Y:S04]  /*95f0*/  LDS.64 R24, [R29+0x30] ;  /* 0x000030001d187984 */ /* 0x000f280000000a00 */
[----:B------:R-:W5:Y:S01]  /*9600*/  LDS.64 R26, [R29+0x38] ;  /* 0x000038001d1a7984 */ /* 0x000f620000000a00 */
[----:B-1----:R-:W-:-:S04]  /*9610*/  IADD3 R35, P3, P4, R16, R10, R8 ;  /* 0x0000000a10237210 */ /* 0x002fc80007c7e008 */
[----:B------:R-:W-:Y:S02]  /*9620*/  IADD3.X R31, PT, PT, R17, R11, R9, P3, P4 ;  /* 0x0000000b111f7210 */ /* 0x000fe40001fe8409 */
[----:B---3--:R-:W-:-:S04]  /*9630*/  IADD3 R35, P2, P0, R20, R35, R18 ;  /* 0x0000002314237210 */ /* 0x008fc8000785e012 */
[----:B------:R-:W-:Y:S02]  /*9640*/  IADD3.X R31, PT, PT, R21, R31, R19, P2, P0 ;  /* 0x0000001f151f7210 */ /* 0x000fe400017e0413 */
[----:B----4-:R-:W-:-:S04]  /*9650*/  IADD3 R35, P3, P4, R24, R35, R22 ;  /* 0x0000002318237210 */ /* 0x010fc80007c7e016 */
[----:B-----5:R-:W-:Y:S02]  /*9660*/  IADD3 R35, P0, PT, R26, R35, RZ ;  /* 0x000000231a237210 */ /* 0x020fe40007f1e0ff */
[----:B------:R-:W-:-:S05]  /*9670*/  IADD3.X R26, PT, PT, R25, R31, R23, P3, P4 ;  /* 0x0000001f191a7210 */ /* 0x000fca0001fe8417 */
[----:B------:R-:W-:Y:S01]  /*9680*/  IMAD.X R32, R27, 0x1, R26, P0 ;  /* 0x000000011b207824 */ /* 0x000fe200000e061a */
[----:B------:R-:W-:Y:S06]  /*9690*/  BRA.DIV UR4, `(.L_x_38) ;  /* 0x0000016a040c7947 */ /* 0x000fec000b800000 */
[----:B------:R-:W1:Y:S01]  /*96a0*/  SHFL.UP PT, R26, R35, 0x1, RZ ;  /* 0x04200000231a7989 */ /* 0x000e6200000e00ff */
[----:B------:R-:W-:-:S03]  /*96b0*/  ISETP.GE.AND P0, PT, R12, 0x1, PT ;  /* 0x000000010c00780c */ /* 0x000fc60003f06270 */
[----:B------:R-:W3:Y:S01]  /*96c0*/  SHFL.UP PT, R27, R32, 0x1, RZ ;  /* 0x04200000201b7989 */ /* 0x000ee200000e00ff */
[----:B-1----:R-:W-:Y:S02]  /*96d0*/  SEL R26, R26, RZ, P0 ;  /* 0x000000ff1a1a7207 */ /* 0x002fe40000000000 */
[----:B---3--:R-:W-:Y:S02]  /*96e0*/  SEL R27, R27, RZ, P0 ;  /* 0x000000ff1b1b7207 */ /* 0x008fe40000000000 */
[----:B------:R-:W-:-:S05]  /*96f0*/  IADD3 R33, P0, PT, R26, R35, RZ ;  /* 0x000000231a217210 */ /* 0x000fca0007f1e0ff */
[----:B------:R-:W-:Y:S01]  /*9700*/  IMAD.X R30, R27, 0x1, R32, P0 ;  /* 0x000000011b1e7824 */ /* 0x000fe200000e0620 */
[----:B------:R-:W1:Y:S01]  /*9710*/  SHFL.UP PT, R26, R33, 0x2, RZ ;  /* 0x04400000211a7989 */ /* 0x000e6200000e00ff */
[----:B------:R-:W-:-:S03]  /*9720*/  ISETP.GE.AND P0, PT, R12, 0x2, PT ;  /* 0x000000020c00780c */ /* 0x000fc60003f06270 */
[----:B------:R-:W3:Y:S01]  /*9730*/  SHFL.UP PT, R27, R30, 0x2, RZ ;  /* 0x044000001e1b7989 */ /* 0x000ee200000e00ff */
[----:B-1----:R-:W-:-:S04]  /*9740*/  SEL R26, R26, RZ, P0 ;  /* 0x000000ff1a1a7207 */ /* 0x002fc80000000000 */
[----:B------:R-:W-:Y:S02]  /*9750*/  IADD3 R31, P2, PT, R26, R33, RZ ;  /* 0x000000211a1f7210 */ /* 0x000fe40007f5e0ff */
[----:B---3--:R-:W-:Y:S02]  /*9760*/  SEL R27, R27, RZ, P0 ;  /* 0x000000ff1b1b7207 */ /* 0x008fe40000000000 */
[----:B------:R-:W-:Y:S01]  /*9770*/  ISETP.GE.AND P0, PT, R12, 0x4, PT ;  /* 0x000000040c00780c */ /* 0x000fe20003f06270 */
[----:B------:R-:W1:Y:S02]  /*9780*/  SHFL.UP PT, R26, R31, 0x4, RZ ;  /* 0x048000001f1a7989 */ /* 0x000e6400000e00ff */
[----:B------:R-:W-:-:S05]  /*9790*/  IMAD.X R28, R27, 0x1, R30, P2 ;  /* 0x000000011b1c7824 */ /* 0x000fca00010e061e */
[----:B------:R-:W3:Y:S01]  /*97a0*/  SHFL.UP PT, R27, R28, 0x4, RZ ;  /* 0x048000001c1b7989 */ /* 0x000ee200000e00ff */
[----:B-1----:R-:W-:-:S04]  /*97b0*/  SEL R26, R26, RZ, P0 ;  /* 0x000000ff1a1a7207 */ /* 0x002fc80000000000 */
[----:B------:R-:W-:Y:S02]  /*97c0*/  IADD3 R33, P2, PT, R26, R31, RZ ;  /* 0x0000001f1a217210 */ /* 0x000fe40007f5e0ff */
[----:B---3--:R-:W-:-:S03]  /*97d0*/  SEL R27, R27, RZ, P0 ;  /* 0x000000ff1b1b7207 */ /* 0x008fc60000000000 */
[----:B------:R-:W1:Y:S01]  /*97e0*/  SHFL.UP PT, R26, R33, 0x8, RZ ;  /* 0x05000000211a7989 */ /* 0x000e6200000e00ff */
[----:B------:R-:W-:Y:S01]  /*97f0*/  ISETP.GE.AND P0, PT, R12, 0x8, PT ;  /* 0x000000080c00780c */ /* 0x000fe20003f06270 */
[----:B------:R-:W-:-:S05]  /*9800*/  IMAD.X R30, R27, 0x1, R28, P2 ;  /* 0x000000011b1e7824 */ /* 0x000fca00010e061c */
[----:B------:R-:W3:Y:S01]  /*9810*/  SHFL.UP PT, R27, R30, 0x8, RZ ;  /* 0x050000001e1b7989 */ /* 0x000ee200000e00ff */
[----:B-1----:R-:W-:-:S04]  /*9820*/  SEL R26, R26, RZ, P0 ;  /* 0x000000ff1a1a7207 */ /* 0x002fc80000000000 */
[----:B------:R-:W-:Y:S02]  /*9830*/  IADD3 R31, P2, PT, R26, R33, RZ ;  /* 0x000000211a1f7210 */ /* 0x000fe40007f5e0ff */
[----:B---3--:R-:W-:-:S03]  /*9840*/  SEL R27, R27, RZ, P0 ;  /* 0x000000ff1b1b7207 */ /* 0x008fc60000000000 */
[----:B------:R1:W3:Y:S02]  /*9850*/  SHFL.UP PT, R26, R31, 0x10, RZ ;  /* 0x060000001f1a7989 */ /* 0x0002e400000e00ff */
[----:B------:R-:W-:-:S05]  /*9860*/  IMAD.X R28, R27, 0x1, R30, P2 ;  /* 0x000000011b1c7824 */ /* 0x000fca00010e061e */
[----:B------:R1:W4:Y:S02]  /*9870*/  SHFL.UP PT, R27, R28, 0x10, RZ ;  /* 0x060000001c1b7989 */ /* 0x00032400000e00ff */
.L_x_190:
[----:B------:R-:W-:-:S04]  /*9880*/  ISETP.GE.AND P0, PT, R12, 0x10, PT ;  /* 0x000000100c00780c */ /* 0x000fc80003f06270 */
[----:B---3--:R-:W-:Y:S02]  /*9890*/  SEL R26, R26, RZ, P0 ;  /* 0x000000ff1a1a7207 */ /* 0x008fe40000000000 */
[----:B----4-:R-:W-:Y:S02]  /*98a0*/  SEL R27, R27, RZ, P0 ;  /* 0x000000ff1b1b7207 */ /* 0x010fe40000000000 */
[----:B------:R-:W-:-:S04]  /*98b0*/  IADD3 R26, P0, P2, -R35, R26, R31 ;  /* 0x0000001a231a7210 */ /* 0x000fc80007a1e11f */
[----:B------:R-:W-:Y:S02]  /*98c0*/  IADD3.X R27, PT, PT, ~R32, R27, R28, P0, P2 ;  /* 0x0000001b201b7210 */ /* 0x000fe400007e451c */
[----:B------:R-:W-:-:S03]  /*98d0*/  IADD3 R8, P0, PT, R8, R26, RZ ;  /* 0x0000001a08087210 */ /* 0x000fc60007f1e0ff */
[----:B------:R4:W-:Y:S02]  /*98e0*/  STS.64 [R29], R26 ;  /* 0x0000001a1d007388 */ /* 0x0009e40000000a00 */
[----:B------:R-:W-:Y:S01]  /*98f0*/  IMAD.X R9, R9, 0x1, R27, P0 ;  /* 0x0000000109097824 */ /* 0x000fe200000e061b */
[----:B------:R-:W-:-:S04]  /*9900*/  IADD3 R10, P0, PT, R10, R8, RZ ;  /* 0x000000080a0a7210 */ /* 0x000fc80007f1e0ff */
[----:B------:R4:W-:Y:S01]  /*9910*/  STS.64 [R29+0x8], R8 ;  /* 0x000008081d007388 */ /* 0x0009e20000000a00 */
        /* <DEDUP_REMOVED lines=15> */
[----:B------:R-:W-:-:S05]  /*9a10*/  IMAD.X R25, R25, 0x1, R23, P0 ;  /* 0x0000000119197824 */ /* 0x000fca00000e0617 */
[----:B------:R4:W-:Y:S03]  /*9a20*/  STS.64 [R29+0x38], R24 ;  /* 0x000038181d007388 */ /* 0x0009e60000000a00 */
.L_x_37:
[----:B------:R-:W-:Y:S05]  /*9a30*/  WARPSYNC.ALL ;  /* 0x0000000000007948 */ /* 0x000fea0003800000 */
[----:B------:R-:W-:Y:S06]  /*9a40*/  BAR.SYNC.DEFER_BLOCKING 0x0 ;  /* 0x0000000000007b1d */ /* 0x000fec0000010000 */
[----:B------:R-:W-:Y:S01]  /*9a50*/  BSSY.RECONVERGENT B0, `(.L_x_39) ;  /* 0x000084f000007945 */ /* 0x000fe20003800200 */
[----:B---34-:R-:W3:Y:S01]  /*9a60*/  LDS.64 R16, [R7] ;  /* 0x0000000007107984 */ /* 0x018ee20000000a00 */
[----:B------:R-:W-:Y:S01]  /*9a70*/  BAR.SYNC.DEFER_BLOCKING 0x0 ;  /* 0x0000000000007b1d */ /* 0x000fe20000010000 */
[----:B---3--:R-:W-:-:S02]  /*9a80*/  ISETP.NE.U32.AND P0, PT, R16, R3, PT ;  /* 0x000000031000720c */ /* 0x008fc40003f05070 */
[----:B------:R-:W-:Y:S02]  /*9a90*/  ISETP.EQ.U32.AND P2, PT, R16, RZ, PT ;  /* 0x000000ff1000720c */ /* 0x000fe40003f42070 */
[----:B------:R-:W-:-:S04]  /*9aa0*/  ISETP.NE.AND.EX P0, PT, R17, R2, PT, P0 ;  /* 0x000000021100720c */ /* 0x000fc80003f05300 */
[----:B------:R-:W-:-:S04]  /*9ab0*/  ISETP.EQ.OR.EX P0, PT, R17, RZ, !P0, P2 ;  /* 0x000000ff1100720c */ /* 0x000fc80004702720 */
[----:B------:R-:W-:-:S13]  /*9ac0*/  ISETP.GT.U32.OR P0, PT, R15, 0x3f, P0 ;  /* 0x0000003f0f00780c */ /* 0x000fda0000704470 */
[----:B------:R-:W-:Y:S06]  /*9ad0*/  BAR.RED.AND.DEFER_BLOCKING 0x0, P0 ;  /* 0x0000000000007b1d */ /* 0x000fec0000014400 */
[----:B------:R-:W3:Y:S02]  /*9ae0*/  B2R.RESULT RZ, P0 ;  /* 0x0000000000ff731c */ /* 0x000ee40000004000 */
[----:B---3--:R-:W-:Y:S05]  /*9af0*/  @P0 BRA `(.L_x_40) ;  /* 0x0000007400400947 */ /* 0x008fea0003800000 */
[----:B------:R-:W-:Y:S02]  /*9b00*/  ISETP.GE.U32.AND P0, PT, R3, 0x1700, PT ;  /* 0x000017000300780c */ /* 0x000fe40003f06070 */
[----:B------:R-:W-:Y:S01]  /*9b10*/  CS2R R18, SRZ ;  /* 0x0000000000127805 */ /* 0x000fe2000001ff00 */
[----:B------:R-:W-:Y:S01]  /*9b20*/  IMAD.MOV.U32 R20, RZ, RZ, R3 ;  /* 0x000000ffff147224 */ /* 0x000fe200078e0003 */
[----:B------:R-:W-:Y:S01]  /*9b30*/  ISETP.GE.AND.EX P0, PT, R2, RZ, PT, P0 ;  /* 0x000000ff0200720c */ /* 0x000fe20003f06300 */
[----:B------:R-:W-:-:S12]  /*9b40*/  IMAD.MOV.U32 R21, RZ, RZ, R2 ;  /* 0x000000ffff157224 */ /* 0x000fd800078e0002 */
[----:B------:R-:W-:Y:S05]  /*9b50*/  @!P0 BRA `(.L_x_41) ;  /* 0x0000003400408947 */ /* 0x000fea0003800000 */
[C-C-:B------:R-:W-:Y:S01]  /*9b60*/  IMAD R20, R15.reuse, 0x54, R14.reuse ;  /* 0x000000540f147824 */ /* 0x140fe200078e020e */
[----:B------:R-:W-:Y:S01]  /*9b70*/  CS2R R18, SRZ ;  /* 0x0000000000127805 */ /* 0x000fe2000001ff00 */
[----:B------:R-:W-:-:S07]  /*9b80*/  IMAD R5, R15, 0x7c, R14 ;  /* 0x0000007c0f057824 */ /* 0x000fce00078e020e */
.L_x_42:
[----:B------:R-:W3:Y:S01]  /*9b90*/  LDC.64 R6, c[0x0][0x380] ;  /* 0x0000e000ff067b82 */ /* 0x000ee20000000a00 */
[----:B------:R-:W-:-:S05]  /*9ba0*/  IADD3 R15, P0, PT, R15, R18, RZ ;  /* 0x000000120f0f7210 */ /* 0x000fca0007f1e0ff */
[----:B------:R-:W-:Y:S02]  /*9bb0*/  IMAD.X R8, RZ, RZ, R19, P0 ;  /* 0x000000ffff087224 */ /* 0x000fe400000e0613 */
[----:B---3--:R-:W-:-:S03]  /*9bc0*/  IMAD.WIDE.U32 R6, R0, 0x4, R6 ;  /* 0x0000000400067825 */ /* 0x008fc600078e0006 */
[----:B------:R-:W-:-:S04]  /*9bd0*/  LEA R6, P0, R15, R6, 0x2 ;  /* 0x000000060f067211 */ /* 0x000fc800078010ff */
[----:B------:R-:W-:-:S05]  /*9be0*/  LEA.HI.X R7, R15, R7, R8, 0x2, P0 ;  /* 0x000000070f077211 */ /* 0x000fca00000f1408 */
[----:B-1----:R-:W3:Y:S04]  /*9bf0*/  LDG.E R9, desc[UR8][R6.64] ;  /* 0x0000000806097981 */ /* 0x002ee8000c1e1900 */
[----:B------:R-:W4:Y:S04]  /*9c00*/  LDG.E R11, desc[UR8][R6.64+0x400] ;  /* 0x00040008060b7981 */ /* 0x000f28000c1e1900 */
[----:B------:R-:W5:Y:S04]  /*9c10*/  LDG.E R13, desc[UR8][R6.64+0x800] ;  /* 0x00080008060d7981 */ /* 0x000f68000c1e1900 */
        /* <DEDUP_REMOVED lines=20> */
[----:B------:R-:W-:Y:S05]  /*9d60*/  WARPSYNC.ALL ;  /* 0x0000000000007948 */ /* 0x000fea0003800000 */
[----:B------:R-:W-:Y:S01]  /*9d70*/  UBMSK UR6, URZ, 0x6 ;  /* 0x00000006ff06789b */ /* 0x000fe20008000000 */
[----:B------:R-:W1:Y:S01]  /*9d80*/  S2UR UR5, SR_CgaCtaId ;  /* 0x00000000000579c3 */ /* 0x000e620000008800 */
[----:B------:R-:W-:Y:S01]  /*9d90*/  ISETP.NE.AND P1, PT, R12, 0x1f, PT ;  /* 0x0000001f0c00780c */ /* 0x000fe20003f25270 */
[----:B------:R-:W-:-:S02]  /*9da0*/  UMOV UR4, 0x400 ;  /* 0x0000040000047882 */ /* 0x000fc40000000000 */
[----:B-1----:R-:W-:Y:S01]  /*9db0*/  ULEA UR4, UR5, UR4, 0x18 ;  /* 0x0000000405047291 */ /* 0x002fe2000f8ec0ff */
[----:B---3--:R-:W-:Y:S04]  /*9dc0*/  STS [R4], R9 ;  /* 0x0000000904007388 */ /* 0x008fe80000000800 */
[----:B----4-:R-:W-:Y:S04]  /*9dd0*/  STS [R4+0x400], R11 ;  /* 0x0004000b04007388 */ /* 0x010fe80000000800 */
[----:B-----5:R-:W-:Y:S04]  /*9de0*/  STS [R4+0x800], R13 ;  /* 0x0008000d04007388 */ /* 0x020fe80000000800 */
[----:B--2---:R-:W-:Y:S04]  /*9df0*/  STS [R4+0xc00], R15 ;  /* 0x000c000f04007388 */ /* 0x004fe80000000800 */
        /* <DEDUP_REMOVED lines=20> */
[----:B------:R-:W1:Y:S04]  /*9f40*/  LDS R24, [R20] ;  /* 0x0000000014187984 */ /* 0x000e680000000800 */
[----:B------:R-:W-:Y:S04]  /*9f50*/  LDS R25, [R20+0x58] ;  /* 0x0000580014197984 */ /* 0x000fe80000000800 */
[----:B------:R-:W2:Y:S04]  /*9f60*/  LDS R44, [R20+0x4] ;  /* 0x00000400142c7984 */ /* 0x000ea80000000800 */
[----:B------:R-:W3:Y:S04]  /*9f70*/  LDS R43, [R20+0x8] ;  /* 0x00000800142b7984 */ /* 0x000ee80000000800 */
[----:B------:R-:W-:Y:S04]  /*9f80*/  LDS R42, [R20+0xc] ;  /* 0x00000c00142a7984 */ /* 0x000fe80000000800 */
[----:B------:R-:W-:Y:S04]  /*9f90*/  LDS R41, [R20+0x10] ;  /* 0x0000100014297984 */ /* 0x000fe80000000800 */
[----:B------:R-:W-:Y:S04]  /*9fa0*/  LDS R40, [R20+0x14] ;  /* 0x0000140014287984 */ /* 0x000fe80000000800 */
[----:B------:R-:W-:Y:S04]  /*9fb0*/  LDS R39, [R20+0x18] ;  /* 0x0000180014277984 */ /* 0x000fe80000000800 */
[----:B------:R-:W-:Y:S04]  /*9fc0*/  LDS R38, [R20+0x1c] ;  /* 0x00001c0014267984 */ /* 0x000fe80000000800 */
[----:B------:R-:W-:Y:S04]  /*9fd0*/  LDS R37, [R20+0x20] ;  /* 0x0000200014257984 */ /* 0x000fe80000000800 */
[----:B------:R-:W-:Y:S01]  /*9fe0*/  LDS R36, [R20+0x24] ;  /* 0x0000240014247984 */ /* 0x000fe20000000800 */
[----:B-1----:R-:W-:-:S03]  /*9ff0*/  LOP3.LUT R6, R24, UR6, RZ, 0xc0, !PT ;  /* 0x0000000618067c12 */ /* 0x002fc6000f8ec0ff */
[----:B------:R-:W-:Y:S02]  /*a000*/  LDS R35, [R20+0x28] ;  /* 0x0000280014237984 */ /* 0x000fe40000000800 */
[----:B------:R-:W-:Y:S01]  /*a010*/  IMAD.SHL.U32 R7, R6, 0x400, RZ ;  /* 0x0000040006077824 */ /* 0x000fe200078e00ff */
[----:B------:R-:W-:Y:S01]  /*a020*/  SHF.R.U32.HI R6, RZ, 0x4, R6 ;  /* 0x00000004ff067819 */ /* 0x000fe20000011606 */
[----:B------:R-:W-:Y:S03]  /*a030*/  LDS R34, [R20+0x2c] ;  /* 0x00002c0014227984 */ /* 0x000fe60000000800 */
[----:B------:R-:W-:Y:S01]  /*a040*/  LOP3.LUT R7, R7, 0x7c00, RZ, 0xc0, !PT ;  /* 0x00007c0007077812 */ /* 0x000fe200078ec0ff */
[----:B------:R-:W-:Y:S01]  /*a050*/  LDS R33, [R20+0x30] ;  /* 0x0000300014217984 */ /* 0x000fe20000000800 */
[----:B------:R-:W-:-:S03]  /*a060*/  LOP3.LUT R6, R6, 0xffffffe, RZ, 0xc0, !PT ;  /* 0x0ffffffe06067812 */ /* 0x000fc600078ec0ff */
[----:B------:R-:W-:Y:S01]  /*a070*/  LDS R32, [R20+0x34] ;  /* 0x0000340014207984 */ /* 0x000fe20000000800 */
[----:B------:R-:W-:Y:S02]  /*a080*/  IADD3 R48, PT, PT, R6, R4, R7 ;  /* 0x0000000406307210 */ /* 0x000fe40007ffe007 */
[----:B--2---:R-:W-:Y:S01]  /*a090*/  LOP3.LUT R6, R44, UR6, RZ, 0xc0, !PT ;  /* 0x000000062c067c12 */ /* 0x004fe2000f8ec0ff */
[----:B------:R-:W-:Y:S04]  /*a0a0*/  LDS R31, [R20+0x38] ;  /* 0x00003800141f7984 */ /* 0x000fe80000000800 */
[----:B------:R-:W-:Y:S01]  /*a0b0*/  LDS R30, [R20+0x3c] ;  /* 0x00003c00141e7984 */ /* 0x000fe20000000800 */
[----:B------:R-:W-:Y:S01]  /*a0c0*/  IMAD.SHL.U32 R7, R6, 0x400, RZ ;  /* 0x0000040006077824 */ /* 0x000fe200078e00ff */
[----:B------:R-:W-:-:S02]  /*a0d0*/  SHF.R.U32.HI R6, RZ, 0x4, R6 ;  /* 0x00000004ff067819 */ /* 0x000fc40000011606 */
[----:B------:R-:W-:Y:S02]  /*a0e0*/  LDS R29, [R20+0x40] ;  /* 0x00004000141d7984 */ /* 0x000fe40000000800 */
[----:B------:R-:W-:Y:S02]  /*a0f0*/  LOP3.LUT R49, R7, 0x7c00, RZ, 0xc0, !PT ;  /* 0x00007c0007317812 */ /* 0x000fe400078ec0ff */
[----:B------:R-:W-:Y:S01]  /*a100*/  LDS R28, [R20+0x44] ;  /* 0x00004400141c7984 */ /* 0x000fe20000000800 */
[----:B------:R-:W-:-:S03]  /*a110*/  LOP3.LUT R6, R6, 0xffffffe, RZ, 0xc0, !PT ;  /* 0x0ffffffe06067812 */ /* 0x000fc600078ec0ff */
[----:B------:R-:W-:Y:S01]  /*a120*/  LDS R27, [R20+0x48] ;  /* 0x00004800141b7984 */ /* 0x000fe20000000800 */
[----:B------:R-:W-:Y:S02]  /*a130*/  IADD3 R49, PT, PT, R6, R4, R49 ;  /* 0x0000000406317210 */ /* 0x000fe40007ffe031 */
[----:B---3--:R-:W-:Y:S01]  /*a140*/  LOP3.LUT R6, R43, UR6, RZ, 0xc0, !PT ;  /* 0x000000062b067c12 */ /* 0x008fe2000f8ec0ff */
[----:B------:R-:W-:Y:S04]  /*a150*/  LDS R26, [R20+0x4c] ;  /* 0x00004c00141a7984 */ /* 0x000fe80000000800 */
[----:B------:R-:W-:Y:S01]  /*a160*/  LDS R46, [R20+0x50] ;  /* 0x00005000142e7984 */ /* 0x000fe20000000800 */
[----:B------:R-:W-:Y:S01]  /*a170*/  IMAD.SHL.U32 R8, R6, 0x400, RZ ;  /* 0x0000040006087824 */ /* 0x000fe200078e00ff */
[----:B------:R-:W-:-:S02]  /*a180*/  SHF.R.U32.HI R6, RZ, 0x4, R6 ;  /* 0x00000004ff067819 */ /* 0x000fc40000011606 */
[----:B------:R-:W-:Y:S02]  /*a190*/  LDS R45, [R20+0x54] ;  /* 0x00005400142d7984 */ /* 0x000fe40000000800 */
[----:B------:R-:W-:Y:S01]  /*a1a0*/  LOP3.LUT R51, R8, 0x7c00, RZ, 0xc0, !PT ;  /* 0x00007c0008337812 */ /* 0x000fe200078ec0ff */
[----:B------:R-:W-:Y:S01]  /*a1b0*/  BAR.SYNC.DEFER_BLOCKING 0x0 ;  /* 0x0000000000007b1d */ /* 0x000fe20000010000 */
[----:B------:R-:W-:-:S04]  /*a1c0*/  LOP3.LUT R8, R6, 0xffffffe, RZ, 0xc0, !PT ;  /* 0x0ffffffe06087812 */ /* 0x000fc800078ec0ff */
[----:B------:R-:W-:Y:S01]  /*a1d0*/  IADD3 R51, PT, PT, R8, R4, R51 ;  /* 0x0000000408337210 */ /* 0x000fe20007ffe033 */
[----:B------:R-:W-:Y:S04]  /*a1e0*/  STS [R4], RZ ;  /* 0x000000ff04007388 */ /* 0x000fe80000000800 */
        /* <DEDUP_REMOVED lines=36> */
[----:B-1----:R-:W-:-:S05]  /*a430*/  LOP3.LUT R7, R42, UR6, RZ, 0xc0, !PT ;  /* 0x000000062a077c12 */ /* 0x002fca000f8ec0ff */
        /* <DEDUP_REMOVED lines=8> */
[----:B-1----:R-:W-:-:S05]  /*a4c0*/  LOP3.LUT R6, R41, UR6, RZ, 0xc0, !PT ;  /* 0x0000000629067c12 */ /* 0x002fca000f8ec0ff */
[----:B------:R-:W-:Y:S01]  /*a4d0*/  IMAD.SHL.U32 R7, R6, 0x400, RZ ;  /* 0x0000040006077824 */ /* 0x000fe200078e00ff */
[----:B------:R-:W-:-:S04]  /*a4e0*/  SHF.R.U32.HI R6, RZ, 0x4, R6 ;  /* 0x00000004ff067819 */ /* 0x000fc80000011606 */
[----:B------:R-:W-:Y:S02]  /*a4f0*/  LOP3.LUT R7, R7, 0x7c00, RZ, 0xc0, !PT ;  /* 0x00007c0007077812 */ /* 0x000fe400078ec0ff */
[----:B------:R-:W-:-:S04]  /*a500*/  LOP3.LUT R55, R6, 0xffffffe, RZ, 0xc0, !PT ;  /* 0x0ffffffe06377812 */ /* 0x000fc800078ec0ff */
[----:B------:R-:W-:Y:S02]  /*a510*/  IADD3 R55, PT, PT, R55, R4, R7 ;  /* 0x0000000437377210 */ /* 0x000fe40007ffe007 */
[----:B------:R-:W-:Y:S01]  /*a520*/  LOP3.LUT R7, R40, UR6, RZ, 0xc0, !PT ;  /* 0x0000000628077c12 */ /* 0x000fe2000f8ec0ff */
[----:B--2---:R-:W-:-:S05]  /*a530*/  VIADD R8, R52, 0x1 ;  /* 0x0000000134087836 */ /* 0x004fca0000000000 */
        /* <DEDUP_REMOVED lines=106> */
[----:B------:R-:W-:-:S04]  /*abe0*/  LOP3.LUT R7, R28, UR6, RZ, 0xc0, !PT ;  /* 0x000000061c077c12 */ /* 0x000fc8000f8ec0ff */
[----:B------:R-:W-:-:S04]  /*abf0*/  SHF.R.U32.HI R9, RZ, 0x4, R7 ;  /* 0x00000004ff097819 */ /* 0x000fc80000011607 */
[----:B------:R-:W-:Y:S01]  /*ac00*/  LOP3.LUT R9, R9, 0xffffffe, RZ, 0xc0, !PT ;  /* 0x0ffffffe09097812 */ /* 0x000fe200078ec0ff */
[----:B--2---:R-:W-:-:S05]  /*ac10*/  VIADD R8, R76, 0x1 ;  /* 0x000000014c087836 */ /* 0x004fca0000000000 */
[----:B------:R1:W-:Y:S04]  /*ac20*/  STS.U16 [R75], R8 ;  /* 0x000000084b007388 */ /* 0x0003e80000000400 */
[----:B------:R-:W2:Y:S01]  /*ac30*/  LDS.U16 R78, [R77] ;  /* 0x000000004d4e7984 */ /* 0x000ea20000000400 */
[----:B-1----:R-:W-:-:S05]  /*ac40*/  IMAD.SHL.U32 R8, R7, 0x400, RZ ;  /* 0x0000040007087824 */ /* 0x002fca00078e00ff */
        /* <DEDUP_REMOVED lines=57> */
[----:B0-----:R-:W0:Y:S04]  /*afe0*/  LDS R4, [R5+0x4] ;  /* 0x0000040005047984 */ /* 0x001e280000000800 */
        /* <DEDUP_REMOVED lines=9> */
[----:B------:R-:W5:Y:S01]  /*b080*/  LDS R94, [R5+0x2c] ;  /* 0x00002c00055e7984 */ /* 0x000f620000000800 */
[----:B0-----:R-:W-:-:S03]  /*b090*/  IMAD.IADD R95, R93, 0x1, R4 ;  /* 0x000000015d5f7824 */ /* 0x001fc600078e0204 */
        /* <DEDUP_REMOVED lines=11> */
[----:B------:R-:W-:-:S03]  /*b150*/  IMAD.IADD R101, R13, 0x1, R100 ;  /* 0x000000010d657824 */ /* 0x000fc600078e0264 */
        /* <DEDUP_REMOVED lines=29> */
[----:B------:R-:W-:-:S04]  /*b330*/  IMAD.IADD R117, R94, 0x1, R115 ;  /* 0x000000015e757824 */ /* 0x000fc800078e0273 */
[----:B0-----:R-:W-:-:S04]  /*b340*/  IMAD.IADD R119, R4, 0x1, R117 ;  /* 0x0000000104777824 */ /* 0x001fc800078e0275 */
[----:B-1----:R-:W-:-:S04]  /*b350*/  IMAD.IADD R94, R8, 0x1, R119 ;  /* 0x00000001085e7824 */ /* 0x002fc800078e0277 */
[----:B--2---:R-:W-:-:S04]  /*b360*/  IMAD.IADD R121, R9, 0x1, R94 ;  /* 0x0000000109797824 */ /* 0x004fc800078e025e */
[----:B---3--:R-:W-:-:S04]  /*b370*/  IMAD.IADD R116, R10, 0x1, R121 ;  /* 0x000000010a747824 */ /* 0x008fc800078e0279 */
[----:B----4-:R-:W-:-:S04]  /*b380*/  IMAD.IADD R123, R11, 0x1, R116 ;  /* 0x000000010b7b7824 */ /* 0x010fc800078e0274 */
[----:B-----5:R-:W-:-:S04]  /*b390*/  IMAD.IADD R118, R6, 0x1, R123 ;  /* 0x0000000106767824 */ /* 0x020fc800078e027b */
[----:B------:R-:W-:-:S04]  /*b3a0*/  IMAD.IADD R125, R13, 0x1, R118 ;  /* 0x000000010d7d7824 */ /* 0x000fc800078e0276 */
[----:B------:R-:W-:-:S04]  /*b3b0*/  IMAD.IADD R120, R14, 0x1, R125 ;  /* 0x000000010e787824 */ /* 0x000fc800078e027d */
[----:B------:R-:W-:-:S04]  /*b3c0*/  IMAD.IADD R122, R7, 0x1, R120 ;  /* 0x00000001077a7824 */ /* 0x000fc800078e0278 */
[----:B------:R-:W-:Y:S02]  /*b3d0*/  IMAD.IADD R14, R15, 0x1, R122 ;  /* 0x000000010f0e7824 */ /* 0x000fe400078e027a */
[----:B------:R-:W0:Y:S03]  /*b3e0*/  S2R R15, SR_TID.X ;  /* 0x00000000000f7919 */ /* 0x000e260000002100 */
[----:B------:R-:W1:Y:S02]  /*b3f0*/  SHFL.UP P0, R5, R14, 0x1, RZ ;  /* 0x042000000e057989 */ /* 0x000e6400000000ff */
[----:B-1----:R-:W-:Y:S01]  /*b400*/  @P0 IMAD.IADD R5, R14, 0x1, R5 ;  /* 0x000000010e050824 */ /* 0x002fe200078e0205 */
[----:B0-----:R-:W-:-:S04]  /*b410*/  SHF.R.U32.HI R13, RZ, 0x5, R15 ;  /* 0x00000005ff0d7819 */ /* 0x001fc8000001160f */
[----:B------:R-:W0:Y:S01]  /*b420*/  SHFL.UP P0, R4, R5, 0x2, RZ ;  /* 0x0440000005047989 */ /* 0x000e2200000000ff */
[----:B------:R-:W-:Y:S02]  /*b430*/  ISETP.GT.U32.AND P5, PT, R15, 0x3f, PT ;  /* 0x0000003f0f00780c */ /* 0x000fe40003fa4070 */
[----:B------:R-:W-:-:S11]  /*b440*/  ISETP.NE.AND P2, PT, R13, 0x6, PT ;  /* 0x000000060d00780c */ /* 0x000fd60003f45270 */
[----:B------:R-:W-:Y:S02]  /*b450*/  @!P5 IMAD.MOV.U32 R23, RZ, RZ, 0x1700 ;  /* 0x00001700ff17d424 */ /* 0x000fe400078e00ff */
[----:B0-----:R-:W-:Y:S01]  /*b460*/  @P0 IMAD.IADD R4, R5, 0x1, R4 ;  /* 0x0000000105040824 */ /* 0x001fe200078e0204 */
[----:B------:R-:W-:-:S04]  /*b470*/  @!P1 SHF.R.U32.HI R5, RZ, 0x3, R15 ;  /* 0x00000003ff059819 */ /* 0x000fc8000001160f */
[----:B------:R-:W0:Y:S01]  /*b480*/  SHFL.UP P0, R7, R4, 0x4, RZ ;  /* 0x0480000004077989 */ /* 0x000e2200000000ff */
[----:B------:R-:W-:Y:S01]  /*b490*/  @!P1 LOP3.LUT R126, R5, 0x7c, RZ, 0xc0, !PT ;  /* 0x0000007c057e9812 */ /* 0x000fe200078ec0ff */
[----:B0-----:R-:W-:-:S05]  /*b4a0*/  @P0 IMAD.IADD R7, R4, 0x1, R7 ;  /* 0x0000000104070824 */ /* 0x001fca00078e0207 */
[----:B------:R-:W0:Y:S02]  /*b4b0*/  SHFL.UP P0, R124, R7, 0x8, RZ ;  /* 0x05000000077c7989 */ /* 0x000e2400000000ff */
[----:B0-----:R-:W-:-:S05]  /*b4c0*/  @P0 IMAD.IADD R124, R7, 0x1, R124 ;  /* 0x00000001077c0824 */ /* 0x001fca00078e027c */
[----:B------:R-:W0:Y:S02]  /*b4d0*/  SHFL.UP P0, R127, R124, 0x10, RZ ;  /* 0x060000007c7f7989 */ /* 0x000e2400000000ff */
[----:B0-----:R-:W-:Y:S01]  /*b4e0*/  @P0 IMAD.IADD R127, R124, 0x1, R127 ;  /* 0x000000017c7f0824 */ /* 0x001fe200078e027f */
[----:B------:R-:W-:-:S04]  /*b4f0*/  ISETP.NE.AND P0, PT, R13, 0x1, PT ;  /* 0x000000010d00780c */ /* 0x000fc80003f05270 */
[----:B------:R0:W-:Y:S01]  /*b500*/  @!P1 STS [R126+UR4+0x8400], R127 ;  /* 0x0084007f7e009988 */ /* 0x0001e20008000804 */
[----:B------:R-:W-:Y:S01]  /*b510*/  BAR.SYNC.DEFER_BLOCKING 0x0 ;  /* 0x0000000000007b1d */ /* 0x000fe20000010000 */
[----:B------:R-:W-:Y:S01]  /*b520*/  ISETP.NE.AND P1, PT, R13, 0x4, PT ;  /* 0x000000040d00780c */ /* 0x000fe20003f25270 */
[----:B0-----:R-:W-:-:S04]  /*b530*/  IMAD.IADD R127, R127, 0x1, -R14 ;  /* 0x000000017f7f7824 */ /* 0x001fc800078e0a0e */
        /* <DEDUP_REMOVED lines=11> */
[----:B------:R-:W-:Y:S01]  /*b5f0*/  ISETP.NE.AND P0, PT, R13, 0x5, PT ;  /* 0x000000050d00780c */ /* 0x000fe20003f05270 */
[----:B------:R-:W-:Y:S01]  /*b600*/  @!P5 IMAD.SHL.U32 R6, R15, 0x400, RZ ;  /* 0x000004000f06d824 */ /* 0x000fe200078e00ff */
[----:B------:R-:W-:Y:S01]  /*b610*/  SEL R21, R7, R21, !P1 ;  /* 0x0000001507157207 */ /* 0x000fe20004800000 */
[----:B------:R-:W-:Y:S01]  /*b620*/  IMAD.IADD R9, R9, 0x1, R8 ;  /* 0x0000000109097824 */ /* 0x000fe200078e0208 */
[----:B------:R-:W-:Y:S02]  /*b630*/  ISETP.GT.U32.AND P1, PT, R15, 0x1f, PT ;  /* 0x0000001f0f00780c */ /* 0x000fe40003f24070 */
[----:B------:R-:W-:Y:S01]  /*b640*/  SEL R21, R8, R21, !P0 ;  /* 0x0000001508157207 */ /* 0x000fe20004000000 */
[----:B------:R-:W-:Y:S01]  /*b650*/  IMAD.IADD R10, R10, 0x1, R9 ;  /* 0x000000010a0a7824 */ /* 0x000fe200078e0209 */
[----:B------:R-:W-:-:S02]  /*b660*/  ISETP.NE.AND P0, PT, R12, RZ, PT ;  /* 0x000000ff0c00720c */ /* 0x000fc40003f05270 */
[----:B------:R-:W-:Y:S01]  /*b670*/  SEL R21, R9, R21, !P2 ;  /* 0x0000001509157207 */ /* 0x000fe20005000000 */
[----:B------:R-:W-:Y:S01]  /*b680*/  IMAD.IADD R11, R11, 0x1, R10 ;  /* 0x000000010b0b7824 */ /* 0x000fe200078e020a */
[----:B------:R-:W-:Y:S02]  /*b690*/  ISETP.GT.U32.OR P3, PT, R15, 0x1f, P0 ;  /* 0x0000001f0f00780c */ /* 0x000fe40000764470 */
[----:B------:R-:W-:Y:S02]  /*b6a0*/  ISETP.NE.AND P2, PT, R13, 0x7, PT ;  /* 0x000000070d00780c */ /* 0x000fe40003f45270 */
[----:B------:R-:W-:Y:S02]  /*b6b0*/  SEL R4, R127, RZ, P0 ;  /* 0x000000ff7f047207 */ /* 0x000fe40000000000 */
[----:B------:R-:W-:Y:S02]  /*b6c0*/  SEL R21, R10, R21, !P2 ;  /* 0x000000150a157207 */ /* 0x000fe40005000000 */
[----:B------:R-:W-:-:S02]  /*b6d0*/  ISETP.NE.AND P0, PT, R15, RZ, PT ;  /* 0x000000ff0f00720c */ /* 0x000fc40003f05270 */
[----:B------:R-:W-:Y:S01]  /*b6e0*/  @!P5 LOP3.LUT R7, R6, 0x7c00, RZ, 0xc0, !PT ;  /* 0x00007c000607d812 */ /* 0x000fe200078ec0ff */
[----:B------:R-:W-:Y:S01]  /*b6f0*/  @P1 IMAD.IADD R127, R21, 0x1, R4 ;  /* 0x00000001157f1824 */ /* 0x000fe200078e0204 */
[----:B------:R-:W-:Y:S01]  /*b700*/  @!P5 SHF.R.U32.HI R8, RZ, 0x4, R15 ;  /* 0x00000004ff08d819 */ /* 0x000fe2000001160f */
[----:B------:R-:W-:Y:S01]  /*b710*/  @!P3 IMAD.U32 R127, R11, 0x10000, RZ ;  /* 0x000100000b7fb824 */ /* 0x000fe200078e00ff */
[C---:B------:R-:W-:Y:S02]  /*b720*/  LEA R4, R15.reuse, UR4, 0x2 ;  /* 0x000000040f047c11 */ /* 0x040fe4000f8e10ff */
[----:B------:R-:W-:Y:S02]  /*b730*/  @!P5 LOP3.LUT R8, R8, 0x3e, RZ, 0xc0, !PT ;  /* 0x0000003e0808d812 */ /* 0x000fe400078ec0ff */
[----:B------:R-:W-:Y:S01]  /*b740*/  @!P3 STS [UR4+0x8428], R127 ;  /* 0x0084287fff00b988 */ /* 0x000fe20008000804 */
[----:B------:R-:W-:Y:S01]  /*b750*/  IMAD R14, R15, 0x4, R4 ;  /* 0x000000040f0e7824 */ /* 0x000fe200078e0204 */
[----:B------:R-:W-:Y:S01]  /*b760*/  @!P5 IADD3 R11, PT, PT, R8, UR4, R7 ;  /* 0x00000004080bdc10 */ /* 0x000fe2000fffe007 */
[----:B------:R-:W-:Y:S06]  /*b770*/  BAR.SYNC.DEFER_BLOCKING 0x0 ;  /* 0x0000000000007b1d */ /* 0x000fec0000010000 */
[----:B------:R-:W0:Y:S02]  /*b780*/  LDS R5, [UR4+0x8428] ;  /* 0x00842804ff057984 */ /* 0x000e240008000800 */
[----:B0-----:R-:W-:Y:S01]  /*b790*/  SEL R6, R5, RZ, P0 ;  /* 0x000000ff05067207 */ /* 0x001fe20000000000 */
[C---:B------:R-:W-:Y:S01]  /*b7a0*/  IMAD R5, R15.reuse, 0x7c, R14 ;  /* 0x0000007c0f057824 */ /* 0x040fe200078e020e */
[----:B------:R-:W-:-:S03]  /*b7b0*/  ISETP.GT.U32.AND P0, PT, R15, 0x3e, PT ;  /* 0x0000003e0f00780c */ /* 0x000fc60003f04070 */
        /* <DEDUP_REMOVED lines=69> */
[----:B------:R-:W2:Y:S04]  /*bc10*/  @!P5 LDS.U16 R22, [R11] ;  /* 0x000000000b16d984 */ /* 0x000ea80000000400 */
        /* <DEDUP_REMOVED lines=12> */
[--C-:B--2---:R-:W-:Y:S01]  /*bce0*/  @!P5 SHF.R.S32.HI R9, RZ, 0x1f, R22.reuse ;  /* 0x0000001fff09d819 */ /* 0x104fe20000011416 */
[--C-:B------:R-:W-:Y:S01]  /*bcf0*/  @!P5 IMAD.MOV.U32 R8, RZ, RZ, R22.reuse ;  /* 0x000000ffff08d224 */ /* 0x100fe200078e0016 */
[----:B------:R-:W-:Y:S01]  /*bd00*/  @!P5 SHF.R.S32.HI R10, RZ, 0x1f, R22 ;  /* 0x0000001fff0ad819 */ /* 0x000fe20000011416 */
[----:B------:R-:W2:Y:S01]  /*bd10*/  LDS.U16 R67, [R67] ;  /* 0x0000000043437984 */ /* 0x000ea20000000400 */
[----:B---3--:R-:W-:-:S03]  /*bd20*/  IMAD.IADD R48, R47, 0x1, R48 ;  /* 0x000000012f307824 */ /* 0x008fc600078e0230 */
[----:B------:R-:W3:Y:S01]  /*bd30*/  LDS.U16 R69, [R69] ;  /* 0x0000000045457984 */ /* 0x000ee20000000400 */
[----:B----4-:R-:W-:Y:S01]  /*bd40*/  IMAD.IADD R49, R50, 0x1, R49 ;  /* 0x0000000132317824 */ /* 0x010fe200078e0231 */
[----:B------:R-:W-:Y:S02]  /*bd50*/  LEA R11, R48, UR4, 0x2 ;  /* 0x00000004300b7c11 */ /* 0x000fe4000f8e10ff */
[----:B------:R-:W4:Y:S01]  /*bd60*/  LDS.U16 R71, [R71] ;  /* 0x0000000047477984 */ /* 0x000f220000000400 */
[----:B-----5:R-:W-:Y:S01]  /*bd70*/  IMAD.IADD R51, R52, 0x1, R51 ;  /* 0x0000000134337824 */ /* 0x020fe200078e0233 */
[----:B------:R-:W-:Y:S02]  /*bd80*/  LEA R49, R49, UR4, 0x2 ;  /* 0x0000000431317c11 */ /* 0x000fe4000f8e10ff */
[----:B------:R-:W5:Y:S01]  /*bd90*/  LDS.U16 R73, [R73] ;  /* 0x0000000049497984 */ /* 0x000f620000000400 */
[----:B------:R-:W-:-:S03]  /*bda0*/  IMAD.IADD R53, R54, 0x1, R53 ;  /* 0x0000000136357824 */ /* 0x000fc600078e0235 */
[----:B------:R-:W5:Y:S01]  /*bdb0*/  LDS.U16 R75, [R75] ;  /* 0x000000004b4b7984 */ /* 0x000f620000000400 */
[----:B------:R-:W-:Y:S01]  /*bdc0*/  IMAD.IADD R55, R56, 0x1, R55 ;  /* 0x0000000138377824 */ /* 0x000fe200078e0237 */
[----:B------:R-:W-:Y:S02]  /*bdd0*/  LEA R53, R53, UR4, 0x2 ;  /* 0x0000000435357c11 */ /* 0x000fe4000f8e10ff */
[----:B------:R-:W5:Y:S01]  /*bde0*/  LDS.U16 R77, [R77] ;  /* 0x000000004d4d7984 */ /* 0x000f620000000400 */
[----:B------:R-:W-:-:S03]  /*bdf0*/  IMAD.IADD R57, R58, 0x1, R57 ;  /* 0x000000013a397824 */ /* 0x000fc600078e0239 */
[----:B------:R-:W5:Y:S01]  /*be00*/  LDS.U16 R79, [R79] ;  /* 0x000000004f4f7984 */ /* 0x000f620000000400 */
[----:B------:R-:W-:Y:S01]  /*be10*/  IMAD.IADD R59, R60, 0x1, R59 ;  /* 0x000000013c3b7824 */ /* 0x000fe200078e023b */
[----:B------:R-:W-:Y:S02]  /*be20*/  LEA R57, R57, UR4, 0x2 ;  /* 0x0000000439397c11 */ /* 0x000fe4000f8e10ff */
[----:B------:R-:W5:Y:S01]  /*be30*/  LDS.U16 R82, [R82] ;  /* 0x0000000052527984 */ /* 0x000f620000000400 */
[----:B------:R-:W-:Y:S01]  /*be40*/  IMAD.IADD R61, R62, 0x1, R61 ;  /* 0x000000013e3d7824 */ /* 0x000fe200078e023d */
[----:B------:R-:W-:Y:S02]  /*be50*/  LEA R48, R59, UR4, 0x2 ;  /* 0x000000043b307c11 */ /* 0x000fe4000f8e10ff */
[----:B------:R-:W5:Y:S01]  /*be60*/  LDS.U16 R6, [R85] ;  /* 0x0000000055067984 */ /* 0x000f620000000400 */
[----:B0-----:R-:W-:Y:S01]  /*be70*/  IMAD.IADD R63, R64, 0x1, R63 ;  /* 0x00000001403f7824 */ /* 0x001fe200078e023f */
[----:B------:R-:W-:-:S02]  /*be80*/  LEA R61, R61, UR4, 0x2 ;  /* 0x000000043d3d7c11 */ /* 0x000fc4000f8e10ff */
[----:B------:R-:W0:Y:S01]  /*be90*/  LDS.U16 R7, [R88] ;  /* 0x0000000058077984 */ /* 0x000e220000000400 */
[----:B-1----:R-:W-:-:S03]  /*bea0*/  IMAD.IADD R65, R66, 0x1, R65 ;  /* 0x0000000142417824 */ /* 0x002fc600078e0241 */
[----:B------:R-:W1:Y:S01]  /*beb0*/  LDS.U16 R92, [R92] ;  /* 0x000000005c5c7984 */ /* 0x000e620000000400 */
[----:B--2---:R-:W-:Y:S01]  /*bec0*/  IMAD.IADD R67, R68, 0x1, R67 ;  /* 0x0000000144437824 */ /* 0x004fe200078e0243 */
[----:B------:R-:W-:Y:S01]  /*bed0*/  LEA R65, R65, UR4, 0x2 ;  /* 0x0000000441417c11 */ /* 0x000fe2000f8e10ff */
[----:B------:R-:W-:Y:S01]  /*bee0*/  BAR.SYNC.DEFER_BLOCKING 0x0 ;  /* 0x0000000000007b1d */ /* 0x000fe20000010000 */
[----:B---3--:R-:W-:Y:S02]  /*bef0*/  IMAD.IADD R69, R70, 0x1, R69 ;  /* 0x0000000146457824 */ /* 0x008fe400078e0245 */
[----:B----4-:R-:W-:-:S03]  /*bf00*/  IMAD.IADD R71, R72, 0x1, R71 ;  /* 0x0000000148477824 */ /* 0x010fc600078e0247 */
[----:B------:R-:W-:Y:S01]  /*bf10*/  LEA R69, R69, UR4, 0x2 ;  /* 0x0000000445457c11 */ /* 0x000fe2000f8e10ff */
[----:B-----5:R-:W-:Y:S02]  /*bf20*/  IMAD.IADD R73, R74, 0x1, R73 ;  /* 0x000000014a497824 */ /* 0x020fe400078e0249 */
[----:B------:R-:W-:-:S03]  /*bf30*/  IMAD.IADD R75, R76, 0x1, R75 ;  /* 0x000000014c4b7824 */ /* 0x000fc600078e024b */
[----:B------:R-:W-:Y:S01]  /*bf40*/  LEA R73, R73, UR4, 0x2 ;  /* 0x0000000449497c11 */ /* 0x000fe2000f8e10ff */
[----:B------:R-:W-:Y:S02]  /*bf50*/  IMAD.IADD R77, R78, 0x1, R77 ;  /* 0x000000014e4d7824 */ /* 0x000fe400078e024d */
[----:B------:R-:W-:-:S03]  /*bf60*/  IMAD.IADD R79, R80, 0x1, R79 ;  /* 0x00000001504f7824 */ /* 0x000fc600078e024f */
[----:B------:R-:W-:Y:S01]  /*bf70*/  LEA R77, R77, UR4, 0x2 ;  /* 0x000000044d4d7c11 */ /* 0x000fe2000f8e10ff */
[----:B------:R2:W-:Y:S01]  /*bf80*/  @!P5 STS.64 [R14], R8 ;  /* 0x000000080e00d388 */ /* 0x0005e20000000a00 */
[----:B------:R-:W-:Y:S01]  /*bf90*/  IMAD.IADD R82, R81, 0x1, R82 ;  /* 0x0000000151527824 */ /* 0x000fe200078e0252 */
[----:B------:R-:W-:Y:S01]  /*bfa0*/  BAR.SYNC.DEFER_BLOCKING 0x0 ;  /* 0x0000000000007b1d */ /* 0x000fe20000010000 */
[----:B------:R-:W-:Y:S01]  /*bfb0*/  IMAD.IADD R83, R83, 0x1, R6 ;  /* 0x0000000153537824 */ /* 0x000fe200078e0206 */
[----:B------:R-:W-:Y:S01]  /*bfc0*/  @!P5 IADD3 R6, P2, PT, -R22, R16, RZ ;  /* 0x000000101606d210 */ /* 0x000fe20007f5e1ff */
[----:B0-----:R-:W-:-:S04]  /*bfd0*/  IMAD.IADD R84, R84, 0x1, R7 ;  /* 0x0000000154547824 */ /* 0x001fc800078e0207 */
[----:B------:R-:W-:Y:S01]  /*bfe0*/  @!P5 IMAD.X R7, R17, 0x1, ~R10, P2 ;  /* 0x000000011107d824 */ /* 0x000fe200010e0e0a */
[----:B------:R-:W-:Y:S01]  /*bff0*/  LEA R10, R51, UR4, 0x2 ;  /* 0x00000004330a7c11 */ /* 0x000fe2000f8e10ff */
[----:B-1----:R-:W-:Y:S01]  /*c000*/  IMAD.IADD R92, R89, 0x1, R92 ;  /* 0x00000001595c7824 */ /* 0x002fe200078e025c */
[----:B--2---:R-:W-:Y:S02]  /*c010*/  LEA R8, R55, UR4, 0x2 ;  /* 0x0000000437087c11 */ /* 0x004fe4000f8e10ff */
[----:B------:R-:W-:Y:S02]  /*c020*/  LEA R9, R82, UR4, 0x2 ;  /* 0x0000000452097c11 */ /* 0x000fe4000f8e10ff */
[----:B------:R-:W-:Y:S01]  /*c030*/  LEA R92, R92, UR4, 0x2 ;  /* 0x000000045c5c7c11 */ /* 0x000fe2000f8e10ff */
[----:B------:R-:W-:Y:S01]  /*c040*/  @!P0 LDS R23, [R14+0x8] ;  /* 0x000008000e178984 */ /* 0x000fe20000000800 */
[----:B------:R-:W-:Y:S06]  /*c050*/  BAR.SYNC.DEFER_BLOCKING 0x0 ;  /* 0x0000000000007b1d */ /* 0x000fec0000010000 */
[----:B------:R-:W-:Y:S02]  /*c060*/  @!P5 STS.64 [R14+0x5c00], R6 ;  /* 0x005c00060e00d388 */ /* 0x000fe40000000a00 */
[----:B------:R-:W-:Y:S06]  /*c070*/  BAR.SYNC.DEFER_BLOCKING 0x0 ;  /* 0x0000000000007b1d */ /* 0x000fec0000010000 */
[----:B------:R0:W-:Y:S04]  /*c080*/  STS [R11], R24 ;  /* 0x000000180b007388 */ /* 0x0001e80000000800 */
[----:B------:R1:W-:Y:S04]  /*c090*/  STS [R49], R44 ;  /* 0x0000002c31007388 */ /* 0x0003e80000000800 */
[----:B------:R2:W-:Y:S01]  /*c0a0*/  STS [R10], R43 ;  /* 0x0000002b0a007388 */ /* 0x0005e20000000800 */
[----:B0-----:R-:W-:-:S03]  /*c0b0*/  LEA R24, R67, UR4, 0x2 ;  /* 0x0000000443187c11 */ /* 0x001fc6000f8e10ff */
[----:B------:R-:W-:Y:S01]  /*c0c0*/  STS [R53], R42 ;  /* 0x0000002a35007388 */ /* 0x000fe20000000800 */
[----:B------:R-:W-:Y:S02]  /*c0d0*/  LEA R11, R84, UR4, 0x2 ;  /* 0x00000004540b7c11 */ /* 0x000fe4000f8e10ff */
[----:B-1----:R-:W-:Y:S01]  /*c0e0*/  LEA R44, R71, UR4, 0x2 ;  /* 0x00000004472c7c11 */ /* 0x002fe2000f8e10ff */
[----:B------:R0:W-:Y:S01]  /*c0f0*/  STS [R8], R41 ;  /* 0x0000002908007388 */ /* 0x0001e20000000800 */
[----:B--2---:R-:W-:-:S03]  /*c100*/  LEA R10, R63, UR4, 0x2 ;  /* 0x000000043f0a7c11 */ /* 0x004fc6000f8e10ff */
[----:B------:R-:W-:Y:S04]  /*c110*/  STS [R57], R40 ;  /* 0x0000002839007388 */ /* 0x000fe80000000800 */
[----:B------:R-:W-:Y:S01]  /*c120*/  STS [R48], R39 ;  /* 0x0000002730007388 */ /* 0x000fe20000000800 */
[----:B0-----:R-:W-:-:S03]  /*c130*/  LEA R8, R75, UR4, 0x2 ;  /* 0x000000044b087c11 */ /* 0x001fc6000f8e10ff */
[----:B------:R0:W-:Y:S04]  /*c140*/  STS [R61], R38 ;  /* 0x000000263d007388 */ /* 0x0001e80000000800 */
[----:B------:R1:W-:Y:S04]  /*c150*/  STS [R10], R37 ;  /* 0x000000250a007388 */ /* 0x0003e80000000800 */
[----:B------:R-:W-:Y:S01]  /*c160*/  STS [R65], R36 ;  /* 0x0000002441007388 */ /* 0x000fe20000000800 */
[----:B0-----:R-:W-:-:S03]  /*c170*/  LEA R38, R79, UR4, 0x2 ;  /* 0x000000044f267c11 */ /* 0x001fc6000f8e10ff */
[----:B------:R0:W-:Y:S01]  /*c180*/  STS [R24], R35 ;  /* 0x0000002318007388 */ /* 0x0001e20000000800 */
[----:B-1----:R-:W-:-:S03]  /*c190*/  LEA R10, R83, UR4, 0x2 ;  /* 0x00000004530a7c11 */ /* 0x002fc6000f8e10ff */
[----:B------:R-:W-:Y:S04]  /*c1a0*/  STS [R69], R34 ;  /* 0x0000002245007388 */ /* 0x000fe80000000800 */
[----:B------:R1:W-:Y:S01]  /*c1b0*/  STS [R44], R33 ;  /* 0x000000212c007388 */ /* 0x0003e20000000800 */
[----:B0-----:R-:W-:-:S03]  /*c1c0*/  LEA R24, R87, UR4, 0x2 ;  /* 0x0000000457187c11 */ /* 0x001fc6000f8e10ff */
[----:B------:R-:W-:Y:S04]  /*c1d0*/  STS [R73], R32 ;  /* 0x0000002049007388 */ /* 0x000fe80000000800 */
[----:B------:R-:W-:Y:S01]  /*c1e0*/  STS [R8], R31 ;  /* 0x0000001f08007388 */ /* 0x000fe20000000800 */
[----:B-1----:R-:W-:-:S03]  /*c1f0*/  LEA R33, R86, UR4, 0x2 ;  /* 0x0000000456217c11 */ /* 0x002fc6000f8e10ff */
[----:B------:R-:W-:Y:S04]  /*c200*/  STS [R77], R30 ;  /* 0x0000001e4d007388 */ /* 0x000fe80000000800 */
[----:B------:R-:W-:Y:S04]  /*c210*/  STS [R38], R29 ;  /* 0x0000001d26007388 */ /* 0x000fe80000000800 */
[----:B------:R-:W-:Y:S04]  /*c220*/  STS [R9], R28 ;  /* 0x0000001c09007388 */ /* 0x000fe80000000800 */
[----:B------:R-:W-:Y:S04]  /*c230*/  STS [R10], R27 ;  /* 0x0000001b0a007388 */ /* 0x000fe80000000800 */
[----:B------:R-:W-:Y:S04]  /*c240*/  STS [R11], R26 ;  /* 0x0000001a0b007388 */ /* 0x000fe80000000800 */
[----:B------:R-:W-:Y:S04]  /*c250*/  STS [R33], R46 ;  /* 0x0000002e21007388 */ /* 0x000fe80000000800 */
[----:B------:R-:W-:Y:S04]  /*c260*/  STS [R24], R45 ;  /* 0x0000002d18007388 */ /* 0x000fe80000000800 */
[----:B------:R-:W-:Y:S01]  /*c270*/  STS [R92], R25 ;  /* 0x000000195c007388 */ /* 0x000fe20000000800 */
[----:B------:R-:W-:Y:S06]  /*c280*/  BAR.SYNC.DEFER_BLOCKING 0x0 ;  /* 0x0000000000007b1d */ /* 0x000fec0000010000 */
[----:B------:R-:W0:Y:S04]  /*c290*/  LDS R41, [R4] ;  /* 0x0000000004297984 */ /* 0x000e280000000800 */
[----:B------:R-:W1:Y:S04]  /*c2a0*/  LDS R43, [R4+0x400] ;  /* 0x00040000042b7984 */ /* 0x000e680000000800 */
[----:B------:R-:W2:Y:S04]  /*c2b0*/  LDS R47, [R4+0x800] ;  /* 0x00080000042f7984 */ /* 0x000ea80000000800 */
[----:B------:R-:W3:Y:S04]  /*c2c0*/  LDS R49, [R4+0xc00] ;  /* 0x000c000004317984 */ /* 0x000ee80000000800 */
[----:B------:R-:W4:Y:S04]  /*c2d0*/  LDS R51, [R4+0x1000] ;  /* 0x0010000004337984 */ /* 0x000f280000000800 */
[----:B------:R-:W5:Y:S04]  /*c2e0*/  LDS R53, [R4+0x1400] ;  /* 0x0014000004357984 */ /* 0x000f680000000800 */
[----:B------:R-:W5:Y:S04]  /*c2f0*/  LDS R45, [R4+0x1800] ;  /* 0x00180000042d7984 */ /* 0x000f680000000800 */
[----:B------:R-:W-:Y:S04]  /*c300*/  LDS R55, [R4+0x1c00] ;  /* 0x001c000004377984 */ /* 0x000fe80000000800 */
[----:B------:R-:W-:Y:S04]  /*c310*/  LDS R57, [R4+0x2000] ;  /* 0x0020000004397984 */ /* 0x000fe80000000800 */
[----:B------:R-:W-:Y:S01]  /*c320*/  LDS R59, [R4+0x2400] ;  /* 0x00240000043b7984 */ /* 0x000fe20000000800 */
[----:B0-----:R-:W-:-:S03]  /*c330*/  LOP3.LUT R8, R41, UR6, RZ, 0xc0, !PT ;  /* 0x0000000629087c12 */ /* 0x001fc6000f8ec0ff */
[----:B------:R-:W-:Y:S01]  /*c340*/  LDS R61, [R4+0x2800] ;  /* 0x00280000043d7984 */ /* 0x000fe20000000800 */
[----:B------:R-:W-:-:S03]  /*c350*/  LEA R10, R8, UR4, 0x3 ;  /* 0x00000004080a7c11 */ /* 0x000fc6000f8e18ff */
[----:B------:R-:W-:Y:S01]  /*c360*/  LDS R63, [R4+0x2c00] ;  /* 0x002c0000043f7984 */ /* 0x000fe20000000800 */
[----:B-1----:R-:W-:-:S03]  /*c370*/  LOP3.LUT R8, R43, UR6, RZ, 0xc0, !PT ;  /* 0x000000062b087c12 */ /* 0x002fc6000f8ec0ff */
[----:B------:R-:W-:Y:S01]  /*c380*/  LDS R65, [R4+0x3000] ;  /* 0x0030000004417984 */ /* 0x000fe20000000800 */
[----:B------:R-:W-:Y:S02]  /*c390*/  LEA R24, R8, UR4, 0x3 ;  /* 0x0000000408187c11 */ /* 0x000fe4000f8e18ff */
[----:B--2---:R-:W-:Y:S01]  /*c3a0*/  LOP3.LUT R8, R47, UR6, RZ, 0xc0, !PT ;  /* 0x000000062f087c12 */ /* 0x004fe2000f8ec0ff */
[----:B------:R-:W0:Y:S01]  /*c3b0*/  LDS.64 R10, [R10+0x5c00] ;  /* 0x005c00000a0a7984 */ /* 0x000e220000000a00 */
[----:B---3--:R-:W-:Y:S02]  /*c3c0*/  LOP3.LUT R28, R49, UR6, RZ, 0xc0, !PT ;  /* 0x00000006311c7c12 */ /* 0x008fe4000f8ec0ff */
[----:B------:R-:W-:Y:S01]  /*c3d0*/  LEA R26, R8, UR4, 0x3 ;  /* 0x00000004081a7c11 */ /* 0x000fe2000f8e18ff */
[----:B------:R-:W1:Y:S01]  /*c3e0*/  LDS.64 R24, [R24+0x5c00] ;  /* 0x005c000018187984 */ /* 0x000e620000000a00 */
[----:B------:R-:W2:Y:S01]  /*c3f0*/  LDC.64 R8, c[0x0][0x390] ;  /* 0x0000e400ff087b82 */ /* 0x000ea20000000a00 */
[----:B----4-:R-:W-:-:S02]  /*c400*/  LOP3.LUT R29, R51, UR6, RZ, 0xc0, !PT ;  /* 0x00000006331d7c12 */ /* 0x010fc4000f8ec0ff */
[----:B------:R-:W-:Y:S01]  /*c410*/  LEA R28, R28, UR4, 0x3 ;  /* 0x000000041c1c7c11 */ /* 0x000fe2000f8e18ff */
[----:B------:R-:W3:Y:S01]  /*c420*/  LDS.64 R26, [R26+0x5c00] ;  /* 0x005c00001a1a7984 */ /* 0x000ee20000000a00 */
[----:B------:R-:W-:Y:S02]  /*c430*/  LEA R30, R29, UR4, 0x3 ;  /* 0x000000041d1e7c11 */ /* 0x000fe4000f8e18ff */
[----:B-----5:R-:W-:Y:S01]  /*c440*/  LOP3.LUT R32, R53, UR6, RZ, 0xc0, !PT ;  /* 0x0000000635207c12 */ /* 0x020fe2000f8ec0ff */
[----:B------:R-:W-:Y:S01]  /*c450*/  LDS R67, [R4+0x3400] ;  /* 0x0034000004437984 */ /* 0x000fe20000000800 */
[----:B------:R-:W-:-:S03]  /*c460*/  LOP3.LUT R33, R45, UR6, RZ, 0xc0, !PT ;  /* 0x000000062d217c12 */ /* 0x000fc6000f8ec0ff */
[----:B------:R-:W4:Y:S01]  /*c470*/  LDS.64 R28, [R28+0x5c00] ;  /* 0x005c00001c1c7984 */ /* 0x000f220000000a00 */
[----:B------:R-:W-:-:S03]  /*c480*/  LEA R33, R33, UR4, 0x3 ;  /* 0x0000000421217c11 */ /* 0x000fc6000f8e18ff */
[----:B------:R-:W5:Y:S04]  /*c490*/  LDS.64 R30, [R30+0x5c00] ;  /* 0x005c00001e1e7984 */ /* 0x000f680000000a00 */
[----:B------:R-:W-:Y:S01]  /*c4a0*/  LDS R69, [R4+0x3c00] ;  /* 0x003c000004457984 */ /* 0x000fe20000000800 */
[----:B--2---:R-:W-:-:S03]  /*c4b0*/  IMAD.WIDE.U32 R8, R0, 0x4, R8 ;  /* 0x0000000400087825 */ /* 0x004fc600078e0008 */
[----:B------:R-:W-:Y:S04]  /*c4c0*/  LDS R73, [R4+0x4400] ;  /* 0x0044000004497984 */ /* 0x000fe80000000800 */
[----:B------:R-:W-:Y:S04]  /*c4d0*/  LDS R71, [R4+0x4000] ;  /* 0x0040000004477984 */ /* 0x000fe80000000800 */
[----:B------:R-:W-:Y:S01]  /*c4e0*/  LDS R75, [R4+0x5400] ;  /* 0x00540000044b7984 */ /* 0x000fe20000000800 */
[-C--:B0-----:R-:W-:Y:S02]  /*c4f0*/  IADD3 R35, P0, PT, R10, R15.reuse, RZ ;  /* 0x0000000f0a237210 */ /* 0x081fe40007f1e0ff */
[----:B------:R-:W-:Y:S01]  /*c500*/  LEA R10, R32, UR4, 0x3 ;  /* 0x00000004200a7c11 */ /* 0x000fe2000f8e18ff */
[----:B------:R-:W-:Y:S01]  /*c510*/  LDS R77, [R4+0x5800] ;  /* 0x00580000044d7984 */ /* 0x000fe20000000800 */
[----:B-1----:R-:W-:Y:S01]  /*c520*/  IADD3 R37, P2, PT, R24, R15, RZ ;  /* 0x0000000f18257210 */ /* 0x002fe20007f5e0ff */
[----:B------:R-:W-:Y:S01]  /*c530*/  IMAD.X R36, RZ, RZ, R11, P0 ;  /* 0x000000ffff247224 */ /* 0x000fe200000e060b */
[CC--:B------:R-:W-:Y:S01]  /*c540*/  LEA R34, P0, R35.reuse, R8.reuse, 0x2 ;  /* 0x0000000823227211 */ /* 0x0c0fe200078010ff */
[----:B------:R-:W0:Y:S02]  /*c550*/  LDS.64 R32, [R33+0x5c00] ;  /* 0x005c000021207984 */ /* 0x000e240000000a00 */
[----:B------:R-:W-:Y:S01]  /*c560*/  IMAD.X R24, RZ, RZ, R25, P2 ;  /* 0x000000ffff187224 */ /* 0x000fe200010e0619 */
[----:B------:R-:W-:Y:S01]  /*c570*/  LEA.HI.X R35, R35, R9, R36, 0x2, P0 ;  /* 0x0000000923237211 */ /* 0x000fe200000f1424 */
[----:B------:R-:W1:Y:S01]  /*c580*/  LDS.64 R10, [R10+0x5c00] ;  /* 0x005c00000a0a7984 */ /* 0x000e620000000a00 */
[----:B------:R-:W-:-:S02]  /*c590*/  LEA R36, P0, R37, R8, 0x2 ;  /* 0x0000000825247211 */ /* 0x000fc400078010ff */
[----:B---3--:R-:W-:Y:S01]  /*c5a0*/  IADD3 R39, P2, PT, R26, R15, RZ ;  /* 0x0000000f1a277210 */ /* 0x008fe20007f5e0ff */
[----:B------:R4:W-:Y:S01]  /*c5b0*/  STG.E desc[UR8][R34.64], R41 ;  /* 0x0000002922007986 */ /* 0x0009e2000c101908 */
[----:B------:R-:W-:Y:S02]  /*c5c0*/  LEA.HI.X R37, R37, R9, R24, 0x2, P0 ;  /* 0x0000000925257211 */ /* 0x000fe400000f1418 */
[----:B------:R-:W-:Y:S01]  /*c5d0*/  LOP3.LUT R24, R55, UR6, RZ, 0xc0, !PT ;  /* 0x0000000637187c12 */ /* 0x000fe2000f8ec0ff */
[----:B------:R-:W-:Y:S01]  /*c5e0*/  IMAD.X R27, RZ, RZ, R27, P2 ;  /* 0x000000ffff1b7224 */ /* 0x000fe200010e061b */
[----:B------:R-:W-:Y:S01]  /*c5f0*/  LOP3.LUT R25, R57, UR6, RZ, 0xc0, !PT ;  /* 0x0000000639197c12 */ /* 0x000fe2000f8ec0ff */
[----:B------:R0:W-:Y:S01]  /*c600*/  STG.E desc[UR8][R36.64+0x400], R43 ;  /* 0x0004002b24007986 */ /* 0x0001e2000c101908 */
[----:B------:R-:W-:Y:S02]  /*c610*/  LEA R24, R24, UR4, 0x3 ;  /* 0x0000000418187c11 */ /* 0x000fe4000f8e18ff */
[----:B------:R-:W-:-:S02]  /*c620*/  LEA R38, P0, R39, R8, 0x2 ;  /* 0x0000000827267211 */ /* 0x000fc400078010ff */
[----:B------:R-:W-:Y:S02]  /*c630*/  LEA R26, R25, UR4, 0x3 ;  /* 0x00000004191a7c11 */ /* 0x000fe4000f8e18ff */
[----:B------:R-:W2:Y:S01]  /*c640*/  LDS.64 R24, [R24+0x5c00] ;  /* 0x005c000018187984 */ /* 0x000ea20000000a00 */
[----:B------:R-:W-:Y:S02]  /*c650*/  LEA.HI.X R39, R39, R9, R27, 0x2, P0 ;  /* 0x0000000927277211 */ /* 0x000fe400000f141b */
[-C--:B----4-:R-:W-:Y:S01]  /*c660*/  IADD3 R41, P0, PT, R28, R15.reuse, RZ ;  /* 0x0000000f1c297210 */ /* 0x090fe20007f1e0ff */
[----:B------:R-:W3:Y:S01]  /*c670*/  LDS.64 R26, [R26+0x5c00] ;  /* 0x005c00001a1a7984 */ /* 0x000ee20000000a00 */
[----:B-----5:R-:W-:Y:S02]  /*c680*/  IADD3 R35, P2, PT, R30, R15, RZ ;  /* 0x0000000f1e237210 */ /* 0x020fe40007f5e0ff */
[----:B------:R-:W-:Y:S01]  /*c690*/  LOP3.LUT R28, R59, UR6, RZ, 0xc0, !PT ;  /* 0x000000063b1c7c12 */ /* 0x000fe2000f8ec0ff */
[----:B------:R-:W-:Y:S01]  /*c6a0*/  IMAD.X R40, RZ, RZ, R29, P0 ;  /* 0x000000ffff287224 */ /* 0x000fe200000e061d */
[----:B------:R1:W-:Y:S01]  /*c6b0*/  STG.E desc[UR8][R38.64+0x800], R47 ;  /* 0x0008002f26007986 */ /* 0x0003e2000c101908 */
[----:B------:R-:W-:Y:S01]  /*c6c0*/  IMAD.X R29, RZ, RZ, R31, P2 ;  /* 0x000000ffff1d7224 */ /* 0x000fe200010e061f */
[----:B------:R-:W-:-:S02]  /*c6d0*/  LEA R28, R28, UR4, 0x3 ;  /* 0x000000041c1c7c11 */ /* 0x000fc4000f8e18ff */
[-C--:B------:R-:W-:Y:S01]  /*c6e0*/  LEA R34, P2, R35, R8.reuse, 0x2 ;  /* 0x0000000823227211 */ /* 0x080fe200078410ff */
[----:B------:R-:W-:Y:S01]  /*c6f0*/  LDS R47, [R4+0x3800] ;  /* 0x00380000042f7984 */ /* 0x000fe20000000800 */
[----:B------:R-:W-:Y:S02]  /*c700*/  LEA R30, P0, R41, R8, 0x2 ;  /* 0x00000008291e7211 */ /* 0x000fe400078010ff */
[-C--:B------:R-:W-:Y:S02]  /*c710*/  LEA.HI.X R35, R35, R9.reuse, R29, 0x2, P2 ;  /* 0x0000000923237211 */ /* 0x080fe400010f141d */
[----:B------:R-:W4:Y:S01]  /*c720*/  LDS.64 R28, [R28+0x5c00] ;  /* 0x005c00001c1c7984 */ /* 0x000f220000000a00 */
[----:B------:R-:W-:Y:S02]  /*c730*/  LEA.HI.X R31, R41, R9, R40, 0x2, P0 ;  /* 0x00000009291f7211 */ /* 0x000fe400000f1428 */
[-C--:B0-----:R-:W-:Y:S02]  /*c740*/  IADD3 R37, P2, PT, R32, R15.reuse, RZ ;  /* 0x0000000f20257210 */ /* 0x081fe40007f5e0ff */
[----:B-1----:R-:W-:Y:S01]  /*c750*/  IADD3 R39, P0, PT, R10, R15, RZ ;  /* 0x0000000f0a277210 */ /* 0x002fe20007f1e0ff */
[----:B------:R0:W-:Y:S01]  /*c760*/  STG.E desc[UR8][R30.64+0xc00], R49 ;  /* 0x000c00311e007986 */ /* 0x0001e2000c101908 */
[----:B------:R-:W-:-:S02]  /*c770*/  LOP3.LUT R36, R61, UR6, RZ, 0xc0, !PT ;  /* 0x000000063d247c12 */ /* 0x000fc4000f8ec0ff */
[----:B------:R-:W-:Y:S01]  /*c780*/  LOP3.LUT R40, R73, UR6, RZ, 0xc0, !PT ;  /* 0x0000000649287c12 */ /* 0x000fe2000f8ec0ff */
[----:B------:R-:W-:Y:S01]  /*c790*/  IMAD.X R38, RZ, RZ, R11, P0 ;  /* 0x000000ffff267224 */ /* 0x000fe200000e060b */
[----:B------:R-:W-:Y:S01]  /*c7a0*/  LEA R10, R36, UR4, 0x3 ;  /* 0x00000004240a7c11 */ /* 0x000fe2000f8e18ff */
[----:B------:R-:W-:Y:S01]  /*c7b0*/  IMAD.X R11, RZ, RZ, R33, P2 ;  /* 0x000000ffff0b7224 */ /* 0x000fe200010e0621 */
[-C--:B------:R-:W-:Y:S01]  /*c7c0*/  LEA R36, P2, R37, R8.reuse, 0x2 ;  /* 0x0000000825247211 */ /* 0x080fe200078410ff */
[----:B------:R3:W-:Y:S01]  /*c7d0*/  STG.E desc[UR8][R34.64+0x1000], R51 ;  /* 0x0010003322007986 */ /* 0x0007e2000c101908 */
[----:B------:R-:W-:Y:S02]  /*c7e0*/  LEA R32, P0, R39, R8, 0x2 ;  /* 0x0000000827207211 */ /* 0x000fe400078010ff */
[-C--:B------:R-:W-:Y:S01]  /*c7f0*/  LEA.HI.X R37, R37, R9.reuse, R11, 0x2, P2 ;  /* 0x0000000925257211 */ /* 0x080fe200010f140b */
[----:B------:R-:W1:Y:S01]  /*c800*/  LDS R49, [R4+0x4800] ;  /* 0x0048000004317984 */ /* 0x000e620000000800 */
[----:B------:R-:W-:-:S02]  /*c810*/  LEA.HI.X R33, R39, R9, R38, 0x2, P0 ;  /* 0x0000000927217211 */ /* 0x000fc400000f1426 */
[----:B------:R-:W-:Y:S01]  /*c820*/  LOP3.LUT R38, R63, UR6, RZ, 0xc0, !PT ;  /* 0x000000063f267c12 */ /* 0x000fe2000f8ec0ff */
[----:B------:R-:W5:Y:S01]  /*c830*/  LDS.64 R10, [R10+0x5c00] ;  /* 0x005c00000a0a7984 */ /* 0x000f620000000a00 */
[-C--:B--2---:R-:W-:Y:S02]  /*c840*/  IADD3 R39, P0, PT, R24, R15.reuse, RZ ;  /* 0x0000000f18277210 */ /* 0x084fe40007f1e0ff */
[----:B------:R-:W-:Y:S01]  /*c850*/  LOP3.LUT R24, R65, UR6, RZ, 0xc0, !PT ;  /* 0x0000000641187c12 */ /* 0x000fe2000f8ec0ff */
[----:B------:R2:W-:Y:S01]  /*c860*/  STG.E desc[UR8][R32.64+0x1400], R53 ;  /* 0x0014003520007986 */ /* 0x0005e2000c101908 */
[----:B0-----:R-:W-:Y:S02]  /*c870*/  LEA R30, R38, UR4, 0x3 ;  /* 0x00000004261e7c11 */ /* 0x001fe4000f8e18ff */
[----:B------:R-:W-:Y:S01]  /*c880*/  LEA R24, R24, UR4, 0x3 ;  /* 0x0000000418187c11 */ /* 0x000fe2000f8e18ff */
[----:B------:R4:W-:Y:S01]  /*c890*/  STG.E desc[UR8][R36.64+0x1800], R45 ;  /* 0x0018002d24007986 */ /* 0x0009e2000c101908 */
[----:B---3--:R-:W-:-:S02]  /*c8a0*/  IADD3 R35, P2, PT, R26, R15, RZ ;  /* 0x0000000f1a237210 */ /* 0x008fc40007f5e0ff */
[----:B------:R-:W-:Y:S01]  /*c8b0*/  LOP3.LUT R26, R67, UR6, RZ, 0xc0, !PT ;  /* 0x00000006431a7c12 */ /* 0x000fe2000f8ec0ff */
[----:B------:R-:W0:Y:S01]  /*c8c0*/  LDS.64 R30, [R30+0x5c00] ;  /* 0x005c00001e1e7984 */ /* 0x000e220000000a00 */
[----:B------:R-:W-:Y:S01]  /*c8d0*/  LEA R42, R40, UR4, 0x3 ;  /* 0x00000004282a7c11 */ /* 0x000fe2000f8e18ff */
[----:B------:R-:W-:Y:S01]  /*c8e0*/  IMAD.X R27, RZ, RZ, R27, P2 ;  /* 0x000000ffff1b7224 */ /* 0x000fe200010e061b */
[----:B------:R-:W-:Y:S01]  /*c8f0*/  LEA R26, R26, UR4, 0x3 ;  /* 0x000000041a1a7c11 */ /* 0x000fe2000f8e18ff */
[----:B--2---:R-:W-:Y:S01]  /*c900*/  IMAD.X R33, RZ, RZ, R25, P0 ;  /* 0x000000ffff217224 */ /* 0x004fe200000e0619 */
[-C--:B------:R-:W-:Y:S01]  /*c910*/  LEA R32, P0, R39, R8.reuse, 0x2 ;  /* 0x0000000827207211 */ /* 0x080fe200078010ff */
[----:B------:R-:W2:Y:S01]  /*c920*/  LDS.64 R24, [R24+0x5c00] ;  /* 0x005c000018187984 */ /* 0x000ea20000000a00 */
[----:B------:R-:W-:Y:S02]  /*c930*/  LEA R34, P2, R35, R8, 0x2 ;  /* 0x0000000823227211 */ /* 0x000fe400078410ff */
[----:B------:R-:W-:Y:S01]  /*c940*/  LEA.HI.X R33, R39, R9, R33, 0x2, P0 ;  /* 0x0000000927217211 */ /* 0x000fe200000f1421 */
[----:B------:R-:W3:Y:S01]  /*c950*/  LDS R51, [R4+0x4c00] ;  /* 0x004c000004337984 */ /* 0x000ee20000000800 */
[----:B----4-:R-:W-:-:S02]  /*c960*/  IADD3 R37, P0, PT, R28, R15, RZ ;  /* 0x0000000f1c257210 */ /* 0x010fc40007f1e0ff */
[----:B------:R-:W-:Y:S01]  /*c970*/  LOP3.LUT R28, R47, UR6, RZ, 0xc0, !PT ;  /* 0x000000062f1c7c12 */ /* 0x000fe2000f8ec0ff */
[----:B------:R-:W-:Y:S01]  /*c980*/  LDS R53, [R4+0x5000] ;  /* 0x0050000004357984 */ /* 0x000fe20000000800 */
[----:B------:R-:W-:Y:S01]  /*c990*/  LEA.HI.X R35, R35, R9, R27, 0x2, P2 ;  /* 0x0000000923237211 */ /* 0x000fe200010f141b */
[----:B------:R-:W-:Y:S01]  /*c9a0*/  IMAD.X R29, RZ, RZ, R29, P0 ;  /* 0x000000ffff1d7224 */ /* 0x000fe200000e061d */
[----:B------:R-:W-:Y:S01]  /*c9b0*/  LEA R28, R28, UR4, 0x3 ;  /* 0x000000041c1c7c11 */ /* 0x000fe2000f8e18ff */
[----:B------:R-:W4:Y:S01]  /*c9c0*/  LDS.64 R26, [R26+0x5c00] ;  /* 0x005c00001a1a7984 */ /* 0x000f220000000a00 */
[----:B------:R-:W-:-:S03]  /*c9d0*/  LEA R36, P0, R37, R8, 0x2 ;  /* 0x0000000825247211 */ /* 0x000fc600078010ff */
[----:B------:R0:W-:Y:S01]  /*c9e0*/  STG.E desc[UR8][R32.64+0x1c00], R55 ;  /* 0x001c003720007986 */ /* 0x0001e2000c101908 */
[----:B------:R-:W-:Y:S02]  /*c9f0*/  LEA.HI.X R37, R37, R9, R29, 0x2, P0 ;  /* 0x0000000925257211 */ /* 0x000fe400000f141d */
[----:B-1----:R-:W-:Y:S01]  /*ca00*/  LOP3.LUT R40, R49, UR6, RZ, 0xc0, !PT ;  /* 0x0000000631287c12 */ /* 0x002fe2000f8ec0ff */
[----:B------:R-:W1:Y:S01]  /*ca10*/  LDS.64 R28, [R28+0x5c00] ;  /* 0x005c00001c1c7984 */ /* 0x000e620000000a00 */
[----:B-----5:R-:W-:Y:S02]  /*ca20*/  IADD3 R39, P0, PT, R10, R15, RZ ;  /* 0x0000000f0a277210 */ /* 0x020fe40007f1e0ff */
[----:B------:R-:W-:Y:S01]  /*ca30*/  LOP3.LUT R10, R69, UR6, RZ, 0xc0, !PT ;  /* 0x00000006450a7c12 */ /* 0x000fe2000f8ec0ff */
[----:B------:R-:W-:Y:S02]  /*ca40*/  STG.E desc[UR8][R34.64+0x2000], R57 ;  /* 0x0020003922007986 */ /* 0x000fe4000c101908 */
[----:B------:R-:W-:Y:S01]  /*ca50*/  IMAD.X R41, RZ, RZ, R11, P0 ;  /* 0x000000ffff297224 */ /* 0x000fe200000e060b */
[----:B------:R-:W-:Y:S01]  /*ca60*/  LEA R38, P0, R39, R8, 0x2 ;  /* 0x0000000827267211 */ /* 0x000fe200078010ff */
[----:B------:R5:W-:Y:S01]  /*ca70*/  STG.E desc[UR8][R36.64+0x2400], R59 ;  /* 0x0024003b24007986 */ /* 0x000be2000c101908 */
[----:B------:R-:W-:-:S02]  /*ca80*/  LOP3.LUT R11, R71, UR6, RZ, 0xc0, !PT ;  /* 0x00000006470b7c12 */ /* 0x000fc4000f8ec0ff */
[----:B------:R-:W-:Y:S01]  /*ca90*/  LEA R10, R10, UR4, 0x3 ;  /* 0x000000040a0a7c11 */ /* 0x000fe2000f8e18ff */
[----:B------:R4:W1:Y:S01]  /*caa0*/  LDS.64 R34, [R42+0x5c00] ;  /* 0x005c00002a227984 */ /* 0x0008620000000a00 */
[----:B------:R-:W-:Y:S02]  /*cab0*/  LEA.HI.X R39, R39, R9, R41, 0x2, P0 ;  /* 0x0000000927277211 */ /* 0x000fe400000f1429 */
[-C--:B0-----:R-:W-:Y:S02]  /*cac0*/  IADD3 R41, P0, PT, R30, R15.reuse, RZ ;  /* 0x0000000f1e297210 */ /* 0x081fe40007f1e0ff */
[----:B------:R-:W-:Y:S01]  /*cad0*/  LEA R32, R11, UR4, 0x3 ;  /* 0x000000040b207c11 */ /* 0x000fe2000f8e18ff */
[----:B------:R0:W-:Y:S01]  /*cae0*/  STG.E desc[UR8][R38.64+0x2800], R61 ;  /* 0x0028003d26007986 */ /* 0x0001e2000c101908 */
[----:B--2---:R-:W-:Y:S01]  /*caf0*/  IADD3 R55, P2, PT, R24, R15, RZ ;  /* 0x0000000f18377210 */ /* 0x004fe20007f5e0ff */
[----:B------:R-:W-:Y:S01]  /*cb00*/  IMAD.X R30, RZ, RZ, R31, P0 ;  /* 0x000000ffff1e7224 */ /* 0x000fe200000e061f */
[----:B-----5:R-:W-:Y:S01]  /*cb10*/  LEA R37, R40, UR4, 0x3 ;  /* 0x0000000428257c11 */ /* 0x020fe2000f8e18ff */
[----:B------:R-:W2:Y:S01]  /*cb20*/  LDS.64 R10, [R10+0x5c00] ;  /* 0x005c00000a0a7984 */ /* 0x000ea20000000a00 */
[----:B------:R-:W-:Y:S01]  /*cb30*/  LEA R40, P0, R41, R8, 0x2 ;  /* 0x0000000829287211 */ /* 0x000fe200078010ff */
[----:B------:R-:W-:Y:S01]  /*cb40*/  IMAD.X R50, RZ, RZ, R25, P2 ;  /* 0x000000ffff327224 */ /* 0x000fe200010e0619 */
[----:B------:R-:W-:Y:S01]  /*cb50*/  LOP3.LUT R36, R77, UR6, RZ, 0xc0, !PT ;  /* 0x000000064d247c12 */ /* 0x000fe2000f8ec0ff */
[----:B------:R-:W-:Y:S01]  /*cb60*/  LDS.64 R24, [R37+0x5c00] ;  /* 0x005c000025187984 */ /* 0x000fe20000000a00 */
[----:B------:R-:W-:-:S02]  /*cb70*/  LEA.HI.X R41, R41, R9, R30, 0x2, P0 ;  /* 0x0000000929297211 */ /* 0x000fc400000f141e */
[----:B---3--:R-:W-:Y:S01]  /*cb80*/  LOP3.LUT R30, R51, UR6, RZ, 0xc0, !PT ;  /* 0x00000006331e7c12 */ /* 0x008fe2000f8ec0ff */
[----:B------:R-:W3:Y:S01]  /*cb90*/  LDS.64 R32, [R32+0x5c00] ;  /* 0x005c000020207984 */ /* 0x000ee20000000a00 */
[----:B----4-:R-:W-:Y:S02]  /*cba0*/  IADD3 R43, P0, PT, R26, R15, RZ ;  /* 0x0000000f1a2b7210 */ /* 0x010fe40007f1e0ff */
[----:B------:R-:W-:Y:S01]  /*cbb0*/  LOP3.LUT R31, R53, UR6, RZ, 0xc0, !PT ;  /* 0x00000006351f7c12 */ /* 0x000fe2000f8ec0ff */
[----:B------:R-:W-:Y:S01]  /*cbc0*/  STG.E desc[UR8][R40.64+0x2c00], R63 ;  /* 0x002c003f28007986 */ /* 0x000fe2000c101908 */
[----:B------:R-:W-:Y:S01]  /*cbd0*/  LOP3.LUT R26, R75, UR6, RZ, 0xc0, !PT ;  /* 0x000000064b1a7c12 */ /* 0x000fe2000f8ec0ff */
[----:B------:R-:W-:Y:S01]  /*cbe0*/  IMAD.X R48, RZ, RZ, R27, P0 ;  /* 0x000000ffff307224 */ /* 0x000fe200000e061b */
[----:B------:R-:W-:Y:S02]  /*cbf0*/  LEA R44, R30, UR4, 0x3 ;  /* 0x000000041e2c7c11 */ /* 0x000fe4000f8e18ff */
[----:B------:R-:W-:-:S02]  /*cc00*/  LEA R31, R31, UR4, 0x3 ;  /* 0x000000041f1f7c11 */ /* 0x000fc4000f8e18ff */
[----:B------:R-:W-:Y:S02]  /*cc10*/  LEA R46, R26, UR4, 0x3 ;  /* 0x000000041a2e7c11 */ /* 0x000fe4000f8e18ff */
[CC--:B------:R-:W-:Y:S01]  /*cc20*/  LEA R42, P2, R43.reuse, R8.reuse, 0x2 ;  /* 0x000000082b2a7211 */ /* 0x0c0fe200078410ff */
[----:B------:R4:W5:Y:S01]  /*cc30*/  LDS.64 R26, [R44+0x5c00] ;  /* 0x005c00002c1a7984 */ /* 0x0009620000000a00 */
[----:B-1----:R-:W-:Y:S02]  /*cc40*/  IADD3 R45, P3, PT, R28, R15, RZ ;  /* 0x0000000f1c2d7210 */ /* 0x002fe40007f7e0ff */
[----:B------:R-:W-:Y:S01]  /*cc50*/  LEA R36, R36, UR4, 0x3 ;  /* 0x0000000424247c11 */ /* 0x000fe2000f8e18ff */
[----:B------:R-:W1:Y:S01]  /*cc60*/  LDS.64 R30, [R31+0x5c00] ;  /* 0x005c00001f1e7984 */ /* 0x000e620000000a00 */
[-C--:B------:R-:W-:Y:S01]  /*cc70*/  LEA.HI.X R43, R43, R9.reuse, R48, 0x2, P2 ;  /* 0x000000092b2b7211 */ /* 0x080fe200010f1430 */
[----:B------:R-:W-:Y:S01]  /*cc80*/  IMAD.X R48, RZ, RZ, R29, P3 ;  /* 0x000000ffff307224 */ /* 0x000fe200018e061d */
[CC--:B0-----:R-:W-:Y:S01]  /*cc90*/  LEA R38, P0, R55.reuse, R8.reuse, 0x2 ;  /* 0x0000000837267211 */ /* 0x0c1fe200078010ff */
[----:B------:R-:W0:Y:S03]  /*cca0*/  LDS.64 R28, [R46+0x5c00] ;  /* 0x005c00002e1c7984 */ /* 0x000e260000000a00 */
[----:B------:R-:W-:Y:S01]  /*ccb0*/  LEA.HI.X R39, R55, R9, R50, 0x2, P0 ;  /* 0x0000000937277211 */ /* 0x000fe200000f1432 */
[----:B------:R-:W0:Y:S01]  /*ccc0*/  LDS.64 R36, [R36+0x5c00] ;  /* 0x005c000024247984 */ /* 0x000e220000000a00 */
[----:B----4-:R-:W-:-:S02]  /*ccd0*/  LEA R44, P0, R45, R8, 0x2 ;  /* 0x000000082d2c7211 */ /* 0x010fc400078010ff */
[----:B------:R-:W-:Y:S01]  /*cce0*/  IADD3 R55, P3, PT, R34, R15, RZ ;  /* 0x0000000f22377210 */ /* 0x000fe20007f7e0ff */
[----:B------:R4:W-:Y:S01]  /*ccf0*/  STG.E desc[UR8][R38.64+0x3000], R65 ;  /* 0x0030004126007986 */ /* 0x0009e2000c101908 */
[----:B------:R-:W-:Y:S02]  /*cd00*/  LEA.HI.X R45, R45, R9, R48, 0x2, P0 ;  /* 0x000000092d2d7211 */ /* 0x000fe400000f1430 */
[-C--:B--2---:R-:W-:Y:S01]  /*cd10*/  IADD3 R59, P0, PT, R10, R15.reuse, RZ ;  /* 0x0000000f0a3b7210 */ /* 0x084fe20007f1e0ff */
[----:B------:R-:W-:Y:S01]  /*cd20*/  IMAD.X R35, RZ, RZ, R35, P3 ;  /* 0x000000ffff237224 */ /* 0x000fe200018e0623 */
[-C--:B------:R-:W-:Y:S01]  /*cd30*/  LEA R34, P3, R55, R8.reuse, 0x2 ;  /* 0x0000000837227211 */ /* 0x080fe200078610ff */
[----:B------:R-:W-:Y:S02]  /*cd40*/  STG.E desc[UR8][R42.64+0x3400], R67 ;  /* 0x003400432a007986 */ /* 0x000fe4000c101908 */
[----:B------:R-:W-:Y:S01]  /*cd50*/  IMAD.X R11, RZ, RZ, R11, P0 ;  /* 0x000000ffff0b7224 */ /* 0x000fe200000e060b */
[----:B------:R-:W-:Y:S01]  /*cd60*/  LEA R10, P0, R59, R8, 0x2 ;  /* 0x000000083b0a7211 */ /* 0x000fe200078010ff */
[----:B------:R-:W-:Y:S01]  /*cd70*/  STG.E desc[UR8][R44.64+0x3800], R47 ;  /* 0x0038002f2c007986 */ /* 0x000fe2000c101908 */
[----:B---3--:R-:W-:-:S02]  /*cd80*/  IADD3 R57, P2, PT, R32, R15, RZ ;  /* 0x0000000f20397210 */ /* 0x008fc40007f5e0ff */
[----:B----4-:R-:W-:Y:S02]  /*cd90*/  IADD3 R39, P4, PT, R24, R15, RZ ;  /* 0x0000000f18277210 */ /* 0x010fe40007f9e0ff */
[-C--:B------:R-:W-:Y:S01]  /*cda0*/  LEA.HI.X R11, R59, R9.reuse, R11, 0x2, P0 ;  /* 0x000000093b0b7211 */ /* 0x080fe200000f140b */
[----:B------:R-:W-:Y:S01]  /*cdb0*/  IMAD.X R33, RZ, RZ, R33, P2 ;  /* 0x000000ffff217224 */ /* 0x000fe200010e0621 */
[-C--:B------:R-:W-:Y:S01]  /*cdc0*/  LEA R24, P0, R39, R8.reuse, 0x2 ;  /* 0x0000000827187211 */ /* 0x080fe200078010ff */
[----:B------:R-:W-:Y:S01]  /*cdd0*/  IMAD.X R25, RZ, RZ, R25, P4 ;  /* 0x000000ffff197224 */ /* 0x000fe200020e0619 */
[----:B------:R-:W-:Y:S01]  /*cde0*/  LEA R32, P2, R57, R8, 0x2 ;  /* 0x0000000839207211 */ /* 0x000fe200078410ff */
[----:B------:R0:W-:Y:S01]  /*cdf0*/  STG.E desc[UR8][R10.64+0x3c00], R69 ;  /* 0x003c00450a007986 */ /* 0x0001e2000c101908 */
[-C--:B------:R-:W-:Y:S02]  /*ce00*/  LEA.HI.X R35, R55, R9.reuse, R35, 0x2, P3 ;  /* 0x0000000937237211 */ /* 0x080fe400018f1423 */
[----:B------:R-:W-:-:S02]  /*ce10*/  LEA.HI.X R25, R39, R9, R25, 0x2, P0 ;  /* 0x0000000927197211 */ /* 0x000fc400000f1419 */
[----:B-----5:R-:W-:Y:S02]  /*ce20*/  IADD3 R41, P0, PT, R26, R15, RZ ;  /* 0x0000000f1a297210 */ /* 0x020fe40007f1e0ff */
[----:B------:R-:W-:Y:S02]  /*ce30*/  LEA.HI.X R33, R57, R9, R33, 0x2, P2 ;  /* 0x0000000939217211 */ /* 0x000fe400010f1421 */
[-C--:B-1----:R-:W-:Y:S01]  /*ce40*/  IADD3 R39, P2, PT, R30, R15.reuse, RZ ;  /* 0x0000000f1e277210 */ /* 0x082fe20007f5e0ff */
[----:B------:R-:W-:Y:S01]  /*ce50*/  IMAD.X R27, RZ, RZ, R27, P0 ;  /* 0x000000ffff1b7224 */ /* 0x000fe200000e061b */
[-C--:B------:R-:W-:Y:S01]  /*ce60*/  LEA R26, P0, R41, R8.reuse, 0x2 ;  /* 0x00000008291a7211 */ /* 0x080fe200078010ff */
[----:B------:R1:W-:Y:S01]  /*ce70*/  STG.E desc[UR8][R32.64+0x4000], R71 ;  /* 0x0040004720007986 */ /* 0x0003e2000c101908 */
[----:B0-----:R-:W-:Y:S01]  /*ce80*/  IADD3 R11, P3, PT, R28, R15, RZ ;  /* 0x0000000f1c0b7210 */ /* 0x001fe20007f7e0ff */
[----:B------:R-:W-:Y:S01]  /*ce90*/  IMAD.X R31, RZ, RZ, R31, P2 ;  /* 0x000000ffff1f7224 */ /* 0x000fe200010e061f */
[-C--:B------:R-:W-:Y:S01]  /*cea0*/  LEA R30, P2, R39, R8.reuse, 0x2 ;  /* 0x00000008271e7211 */ /* 0x080fe200078410ff */
[----:B------:R-:W-:Y:S01]  /*ceb0*/  STG.E desc[UR8][R34.64+0x4400], R73 ;  /* 0x0044004922007986 */ /* 0x000fe2000c101908 */
[-C--:B------:R-:W-:Y:S01]  /*cec0*/  LEA.HI.X R27, R41, R9.reuse, R27, 0x2, P0 ;  /* 0x00000009291b7211 */ /* 0x080fe200000f141b */
[----:B------:R-:W-:Y:S01]  /*ced0*/  IMAD.X R28, RZ, RZ, R29, P3 ;  /* 0x000000ffff1c7224 */ /* 0x000fe200018e061d */
[----:B------:R-:W-:Y:S01]  /*cee0*/  LEA R10, P0, R11, R8, 0x2 ;  /* 0x000000080b0a7211 */ /* 0x000fe200078010ff */
[----:B------:R0:W-:Y:S01]  /*cef0*/  STG.E desc[UR8][R24.64+0x4800], R49 ;  /* 0x0048003118007986 */ /* 0x0001e2000c101908 */
[----:B------:R-:W-:-:S02]  /*cf00*/  LEA.HI.X R31, R39, R9, R31, 0x2, P2 ;  /* 0x00000009271f7211 */ /* 0x000fc400010f141f */
[----:B------:R-:W-:Y:S01]  /*cf10*/  LEA.HI.X R11, R11, R9, R28, 0x2, P0 ;  /* 0x000000090b0b7211 */ /* 0x000fe200000f141c */
[----:B------:R3:W-:Y:S01]  /*cf20*/  STG.E desc[UR8][R26.64+0x4c00], R51 ;  /* 0x004c00331a007986 */ /* 0x0007e2000c101908 */
[----:B-1----:R-:W-:Y:S02]  /*cf30*/  IADD3 R33, P4, PT, R36, R15, RZ ;  /* 0x0000000f24217210 */ /* 0x002fe40007f9e0ff */
[----:B------:R-:W-:Y:S01]  /*cf40*/  IADD3 R18, P0, PT, R18, 0x1700, RZ ;  /* 0x0000170012127810 */ /* 0x000fe20007f1e0ff */
[----:B------:R3:W-:Y:S01]  /*cf50*/  STG.E desc[UR8][R30.64+0x5000], R53 ;  /* 0x005000351e007986 */ /* 0x0007e2000c101908 */
[C---:B------:R-:W-:Y:S01]  /*cf60*/  LEA R8, P2, R33.reuse, R8, 0x2 ;  /* 0x0000000821087211 */ /* 0x040fe200078410ff */
[----:B------:R-:W-:Y:S02]  /*cf70*/  IMAD.X R36, RZ, RZ, R37, P4 ;  /* 0x000000ffff247224 */ /* 0x000fe400020e0625 */
[----:B------:R-:W-:Y:S01]  /*cf80*/  IMAD.X R19, RZ, RZ, R19, P0 ;  /* 0x000000ffff137224 */ /* 0x000fe200000e0613 */
[----:B------:R3:W-:Y:S02]  /*cf90*/  STG.E desc[UR8][R10.64+0x5400], R75 ;  /* 0x0054004b0a007986 */ /* 0x0007e4000c101908 */
[----:B------:R-:W-:-:S02]  /*cfa0*/  LEA.HI.X R9, R33, R9, R36, 0x2, P2 ;  /* 0x0000000921097211 */ /* 0x000fc400010f1424 */
[----:B0-----:R-:W-:-:S03]  /*cfb0*/  IADD3 R24, P2, PT, -R18, R3, RZ ;  /* 0x0000000312187210 */ /* 0x001fc60007f5e1ff */
[----:B------:R3:W-:Y:S01]  /*cfc0*/  STG.E desc[UR8][R8.64+0x5800], R77 ;  /* 0x0058004d08007986 */ /* 0x0007e2000c101908 */
[----:B------:R-:W-:Y:S01]  /*cfd0*/  BAR.SYNC.DEFER_BLOCKING 0x0 ;  /* 0x0000000000007b1d */ /* 0x000fe20000010000 */
[----:B------:R-:W-:Y:S01]  /*cfe0*/  IMAD.X R25, R2, 0x1, ~R19, P2 ;  /* 0x0000000102197824 */ /* 0x000fe200010e0e13 */
[----:B------:R-:W-:Y:S02]  /*cff0*/  ISETP.GT.U32.AND P0, PT, R24, 0x16ff, PT ;  /* 0x000016ff1800780c */ /* 0x000fe40003f04070 */
[----:B------:R-:W-:Y:S02]  /*d000*/  @!P5 IADD3 R16, P2, PT, R23, R6, RZ ;  /* 0x000000061710d210 */ /* 0x000fe40007f5e0ff */
[----:B------:R-:W-:Y:S02]  /*d010*/  ISETP.GT.AND.EX P0, PT, R25, RZ, PT, P0 ;  /* 0x000000ff1900720c */ /* 0x000fe40003f04300 */
[----:B------:R-:W-:-:S11]  /*d020*/  @!P5 LEA.HI.X.SX32 R17, R23, R7, 0x1, P2 ;  /* 0x000000071711d211 */ /* 0x000fd600010f0eff */
[----:B---3--:R-:W-:Y:S05]  /*d030*/  @P0 BRA `(.L_x_42) ;  /* 0xffffffc800d40947 */ /* 0x008fea000383ffff */
[----:B------:R-:W-:Y:S02]  /*d040*/  IMAD.MOV.U32 R20, RZ, RZ, R24 ;  /* 0x000000ffff147224 */ /* 0x000fe400078e0018 */
[----:B------:R-:W-:-:S07]  /*d050*/  IMAD.MOV.U32 R21, RZ, RZ, R25 ;  /* 0x000000ffff157224 */ /* 0x000fce00078e0019 */
.L_x_41:
[----:B------:R-:W-:-:S04]  /*d060*/  ISETP.GE.U32.AND P0, PT, R18, R3, PT ;  /* 0x000000031200720c */ /* 0x000fc80003f06070 */
[----:B------:R-:W-:-:S13]  /*d070*/  ISETP.GE.AND.EX P0, PT, R19, R2, PT, P0 ;  /* 0x000000021300720c */ /* 0x000fda0003f06300 */
[----:B------:R-:W-:Y:S05]  /*d080*/  @P0 BRA `(.L_x_43) ;  /* 0x0000004c00ac0947 */ /* 0x000fea0003800000 */
[----:B------:R-:W3:Y:S01]  /*d090*/  S2R R15, SR_TID.X ;  /* 0x00000000000f7919 */ /* 0x000ee20000002100 */
[----:B------:R-:W-:-:S03]  /*d0a0*/  UMOV UR4, 0xffffffff ;  /* 0xffffffff00047882 */ /* 0x000fc60000000000 */
[----:B------:R-:W-:Y:S05]  /*d0b0*/  BRA.DIV UR4, `(.L_x_44) ;  /* 0x0000013204bc7947 */ /* 0x000fea000b800000 */
[----:B------:R4:W0:Y:S02]  /*d0c0*/  SHFL.IDX PT, R6, R20, RZ, 0x1f ;  /* 0x00001fff14067589 */ /* 0x00082400000e0000 */
.L_x_192:
[----:B0-2---:R-:W0:Y:S01]  /*d0d0*/  LDC.64 R4, c[0x0][0x380] ;  /* 0x0000e000ff047b82 */ /* 0x005e220000000a00 */
[C---:B---3--:R-:W-:Y:S01]  /*d0e0*/  VIADD R59, R15.reuse, 0x100 ;  /* 0x000001000f3b7836 */ /* 0x048fe20000000000 */
[C---:B------:R-:W-:Y:S01]  /*d0f0*/  IADD3 R7, P0, PT, R15.reuse, R18, RZ ;  /* 0x000000120f077210 */ /* 0x040fe20007f1e0ff */
[C---:B------:R-:W-:Y:S01]  /*d100*/  VIADD R61, R15.reuse, 0x200 ;  /* 0x000002000f3d7836 */ /* 0x040fe20000000000 */
[-C--:B------:R-:W-:Y:S01]  /*d110*/  ISETP.GE.AND P2, PT, R15, R6.reuse, PT ;  /* 0x000000060f00720c */ /* 0x080fe20003f46270 */
[----:B------:R-:W-:Y:S01]  /*d120*/  IMAD.MOV.U32 R8, RZ, RZ, -0x1 ;  /* 0xffffffffff087424 */ /* 0x000fe200078e00ff */
[-C--:B------:R-:W-:Y:S01]  /*d130*/  ISETP.GE.AND P3, PT, R59, R6.reuse, PT ;  /* 0x000000063b00720c */ /* 0x080fe20003f66270 */
[----:B------:R-:W-:Y:S01]  /*d140*/  IMAD.X R19, RZ, RZ, R19, P0 ;  /* 0x000000ffff137224 */ /* 0x000fe200000e0613 */
[----:B------:R-:W-:Y:S01]  /*d150*/  ISETP.GE.AND P4, PT, R61, R6, PT ;  /* 0x000000063d00720c */ /* 0x000fe20003f86270 */
[----:B-1----:R-:W-:Y:S01]  /*d160*/  IMAD.MOV.U32 R10, RZ, RZ, -0x1 ;  /* 0xffffffffff0a7424 */ /* 0x002fe200078e00ff */
[C---:B------:R-:W-:Y:S01]  /*d170*/  LOP3.LUT R57, R15.reuse, 0x400, RZ, 0xfc, !PT ;  /* 0x000004000f397812 */ /* 0x040fe200078efcff */
[----:B------:R-:W-:Y:S01]  /*d180*/  IMAD.MOV.U32 R22, RZ, RZ, -0x1 ;  /* 0xffffffffff167424 */ /* 0x000fe200078e00ff */
[C---:B------:R-:W-:Y:S01]  /*d190*/  LOP3.LUT R51, R15.reuse, 0x800, RZ, 0xfc, !PT ;  /* 0x000008000f337812 */ /* 0x040fe200078efcff */
[C---:B------:R-:W-:Y:S01]  /*d1a0*/  VIADD R63, R15.reuse, 0x300 ;  /* 0x000003000f3f7836 */ /* 0x040fe20000000000 */
[C---:B------:R-:W-:Y:S01]  /*d1b0*/  LOP3.LUT R43, R15.reuse, 0xc00, RZ, 0xfc, !PT ;  /* 0x00000c000f2b7812 */ /* 0x040fe200078efcff */
[----:B------:R-:W-:-:S02]  /*d1c0*/  VIADD R65, R15, 0x500 ;  /* 0x000005000f417836 */ /* 0x000fc40000000000 */
[----:B------:R-:W-:Y:S01]  /*d1d0*/  VIADD R55, R15, 0x600 ;  /* 0x000006000f377836 */ /* 0x000fe20000000000 */
[----:B------:R-:W-:Y:S01]  /*d1e0*/  ISETP.GE.AND P6, PT, R63, R6, PT ;  /* 0x000000063f00720c */ /* 0x000fe20003fc6270 */
[----:B------:R-:W-:Y:S02]  /*d1f0*/  VIADD R53, R15, 0x700 ;  /* 0x000007000f357836 */ /* 0x000fe40000000000 */
[----:B------:R-:W-:Y:S02]  /*d200*/  IMAD.MOV.U32 R24, RZ, RZ, -0x1 ;  /* 0xffffffffff187424 */ /* 0x000fe400078e00ff */
[----:B------:R-:W-:Y:S02]  /*d210*/  IMAD.MOV.U32 R26, RZ, RZ, -0x1 ;  /* 0xffffffffff1a7424 */ /* 0x000fe400078e00ff */
[----:B0-----:R-:W-:-:S04]  /*d220*/  IMAD.WIDE.U32 R4, R0, 0x4, R4 ;  /* 0x0000000400047825 */ /* 0x001fc800078e0004 */
[----:B------:R-:W-:Y:S01]  /*d230*/  IMAD.MOV.U32 R28, RZ, RZ, -0x1 ;  /* 0xffffffffff1c7424 */ /* 0x000fe200078e00ff */
[C---:B------:R-:W-:Y:S01]  /*d240*/  LEA R4, P0, R7.reuse, R4, 0x2 ;  /* 0x0000000407047211 */ /* 0x040fe200078010ff */
[----:B------:R-:W-:Y:S02]  /*d250*/  IMAD.MOV.U32 R30, RZ, RZ, -0x1 ;  /* 0xffffffffff1e7424 */ /* 0x000fe400078e00ff */
[----:B------:R-:W-:Y:S01]  /*d260*/  IMAD.MOV.U32 R32, RZ, RZ, -0x1 ;  /* 0xffffffffff207424 */ /* 0x000fe200078e00ff */
[----:B------:R-:W-:Y:S01]  /*d270*/  LEA.HI.X R5, R7, R5, R19, 0x2, P0 ;  /* 0x0000000507057211 */ /* 0x000fe200000f1413 */
[----:B------:R-:W-:Y:S01]  /*d280*/  VIADD R49, R15, 0x900 ;  /* 0x000009000f317836 */ /* 0x000fe20000000000 */
[-C--:B------:R-:W-:Y:S01]  /*d290*/  ISETP.GE.AND P0, PT, R57, R6.reuse, PT ;  /* 0x000000063900720c */ /* 0x080fe20003f06270 */
[----:B------:R-:W-:Y:S02]  /*d2a0*/  VIADD R47, R15, 0xa00 ;  /* 0x00000a000f2f7836 */ /* 0x000fe40000000000 */
[----:B------:R-:W2:Y:S01]  /*d2b0*/  @!P2 LDG.E R8, desc[UR8][R4.64] ;  /* 0x000000080408a981 */ /* 0x000ea2000c1e1900 */
[----:B------:R-:W-:Y:S01]  /*d2c0*/  ISETP.GE.AND P2, PT, R65, R6, PT ;  /* 0x000000064100720c */ /* 0x000fe20003f46270 */
[----:B------:R-:W-:-:S02]  /*d2d0*/  VIADD R45, R15, 0xb00 ;  /* 0x00000b000f2d7836 */ /* 0x000fc40000000000 */
[----:B------:R-:W3:Y:S01]  /*d2e0*/  @!P3 LDG.E R10, desc[UR8][R4.64+0x400] ;  /* 0x00040008040ab981 */ /* 0x000ee2000c1e1900 */
[-C--:B------:R-:W-:Y:S01]  /*d2f0*/  ISETP.GE.AND P3, PT, R55, R6.reuse, PT ;  /* 0x000000063700720c */ /* 0x080fe20003f66270 */
[----:B------:R-:W-:Y:S02]  /*d300*/  IMAD.MOV.U32 R34, RZ, RZ, -0x1 ;  /* 0xffffffffff227424 */ /* 0x000fe400078e00ff */
[----:B------:R-:W5:Y:S01]  /*d310*/  @!P4 LDG.E R22, desc[UR8][R4.64+0x800] ;  /* 0x000800080416c981 */ /* 0x000f62000c1e1900 */
[-C--:B------:R-:W-:Y:S01]  /*d320*/  ISETP.GE.AND P4, PT, R53, R6.reuse, PT ;  /* 0x000000063500720c */ /* 0x080fe20003f86270 */
[----:B------:R-:W-:Y:S02]  /*d330*/  IMAD.MOV.U32 R36, RZ, RZ, -0x1 ;  /* 0xffffffffff247424 */ /* 0x000fe400078e00ff */
[----:B------:R-:W4:Y:S01]  /*d340*/  @!P6 LDG.E R24, desc[UR8][R4.64+0xc00] ;  /* 0x000c00080418e981 */ /* 0x000f22000c1e1900 */
[----:B------:R-:W-:Y:S01]  /*d350*/  ISETP.GE.AND P6, PT, R51, R6, PT ;  /* 0x000000063300720c */ /* 0x000fe20003fc6270 */
[----:B------:R-:W-:-:S02]  /*d360*/  IMAD.MOV.U32 R38, RZ, RZ, -0x1 ;  /* 0xffffffffff267424 */ /* 0x000fc400078e00ff */
[----:B------:R-:W4:Y:S01]  /*d370*/  @!P0 LDG.E R26, desc[UR8][R4.64+0x1000] ;  /* 0x00100008041a8981 */ /* 0x000f22000c1e1900 */
[-C--:B------:R-:W-:Y:S01]  /*d380*/  ISETP.GE.AND P0, PT, R49, R6.reuse, PT ;  /* 0x000000063100720c */ /* 0x080fe20003f06270 */
[----:B------:R-:W-:Y:S02]  /*d390*/  IMAD.MOV.U32 R40, RZ, RZ, -0x1 ;  /* 0xffffffffff287424 */ /* 0x000fe400078e00ff */
[----:B------:R-:W4:Y:S01]  /*d3a0*/  @!P2 LDG.E R28, desc[UR8][R4.64+0x1400] ;  /* 0x00140008041ca981 */ /* 0x000f22000c1e1900 */
[-C--:B------:R-:W-:Y:S01]  /*d3b0*/  ISETP.GE.AND P2, PT, R47, R6.reuse, PT ;  /* 0x000000062f00720c */ /* 0x080fe20003f46270 */
[----:B------:R-:W-:Y:S02]  /*d3c0*/  IMAD.MOV.U32 R42, RZ, RZ, -0x1 ;  /* 0xffffffffff2a7424 */ /* 0x000fe400078e00ff */
[----:B------:R-:W4:Y:S01]  /*d3d0*/  @!P3 LDG.E R30, desc[UR8][R4.64+0x1800] ;  /* 0x00180008041eb981 */ /* 0x000f22000c1e1900 */
[----:B------:R-:W-:Y:S01]  /*d3e0*/  ISETP.GE.AND P3, PT, R45, R6, PT ;  /* 0x000000062d00720c */ /* 0x000fe20003f66270 */
[----:B------:R-:W-:-:S02]  /*d3f0*/  VIADD R41, R15, 0xd00 ;  /* 0x00000d000f297836 */ /* 0x000fc40000000000 */
[----:B------:R-:W4:Y:S01]  /*d400*/  @!P4 LDG.E R32, desc[UR8][R4.64+0x1c00] ;  /* 0x001c00080420c981 */ /* 0x000f22000c1e1900 */
[-C--:B------:R-:W-:Y:S01]  /*d410*/  ISETP.GE.AND P4, PT, R43, R6.reuse, PT ;  /* 0x000000062b00720c */ /* 0x080fe20003f86270 */
[C---:B------:R-:W-:Y:S01]  /*d420*/  VIADD R39, R15.reuse, 0xe00 ;  /* 0x00000e000f277836 */ /* 0x040fe20000000000 */
[C---:B------:R-:W-:Y:S01]  /*d430*/  LOP3.LUT R35, R15.reuse, 0x1000, RZ, 0xfc, !PT ;  /* 0x000010000f237812 */ /* 0x040fe200078efcff */
[C---:B------:R-:W-:Y:S01]  /*d440*/  VIADD R37, R15.reuse, 0xf00 ;  /* 0x00000f000f257836 */ /* 0x040fe20000000000 */
[----:B------:R-:W4:Y:S01]  /*d450*/  @!P6 LDG.E R34, desc[UR8][R4.64+0x2000] ;  /* 0x002000080422e981 */ /* 0x000f22000c1e1900 */
[----:B------:R-:W-:Y:S01]  /*d460*/  VIADD R33, R15, 0x1100 ;  /* 0x000011000f217836 */ /* 0x000fe20000000000 */
[-C--:B------:R-:W-:Y:S01]  /*d470*/  ISETP.GE.AND P6, PT, R41, R6.reuse, PT ;  /* 0x000000062900720c */ /* 0x080fe20003fc6270 */
[----:B------:R-:W-:Y:S01]  /*d480*/  IMAD.MOV.U32 R44, RZ, RZ, -0x1 ;  /* 0xffffffffff2c7424 */ /* 0x000fe200078e00ff */
[----:B------:R-:W4:Y:S01]  /*d490*/  @!P0 LDG.E R36, desc[UR8][R4.64+0x2400] ;  /* 0x0024000804248981 */ /* 0x000f22000c1e1900 */
[----:B------:R-:W-:-:S03]  /*d4a0*/  ISETP.GE.AND P0, PT, R39, R6, PT ;  /* 0x000000062700720c */ /* 0x000fc60003f06270 */
[----:B------:R-:W4:Y:S01]  /*d4b0*/  @!P2 LDG.E R38, desc[UR8][R4.64+0x2800] ;  /* 0x002800080426a981 */ /* 0x000f22000c1e1900 */
[----:B------:R-:W-:-:S03]  /*d4c0*/  ISETP.GE.AND P2, PT, R37, R6, PT ;  /* 0x000000062500720c */ /* 0x000fc60003f46270 */
[----:B------:R-:W4:Y:S01]  /*d4d0*/  @!P3 LDG.E R40, desc[UR8][R4.64+0x2c00] ;  /* 0x002c00080428b981 */ /* 0x000f22000c1e1900 */
[----:B------:R-:W-:-:S03]  /*d4e0*/  ISETP.GE.AND P3, PT, R35, R6, PT ;  /* 0x000000062300720c */ /* 0x000fc60003f66270 */
[----:B------:R-:W4:Y:S01]  /*d4f0*/  @!P4 LDG.E R42, desc[UR8][R4.64+0x3000] ;  /* 0x00300008042ac981 */ /* 0x000f22000c1e1900 */
[----:B------:R-:W-:Y:S01]  /*d500*/  ISETP.GE.AND P4, PT, R33, R6, PT ;  /* 0x000000062100720c */ /* 0x000fe20003f86270 */
[----:B------:R-:W-:Y:S02]  /*d510*/  IMAD.MOV.U32 R46, RZ, RZ, -0x1 ;  /* 0xffffffffff2e7424 */ /* 0x000fe400078e00ff */
[----:B------:R-:W-:Y:S02]  /*d520*/  IMAD.MOV.U32 R48, RZ, RZ, -0x1 ;  /* 0xffffffffff307424 */ /* 0x000fe400078e00ff */
[----:B------:R-:W-:Y:S02]  /*d530*/  IMAD.MOV.U32 R50, RZ, RZ, -0x1 ;  /* 0xffffffffff327424 */ /* 0x000fe400078e00ff */
[----:B------:R-:W-:Y:S01]  /*d540*/  IMAD.MOV.U32 R52, RZ, RZ, -0x1 ;  /* 0xffffffffff347424 */ /* 0x000fe200078e00ff */
[C---:B------:R-:W-:Y:S01]  /*d550*/  LOP3.LUT R27, R15.reuse, 0x1400, RZ, 0xfc, !PT ;  /* 0x000014000f1b7812 */ /* 0x040fe200078efcff */
[C---:B------:R-:W-:Y:S01]  /*d560*/  VIADD R31, R15.reuse, 0x1200 ;  /* 0x000012000f1f7836 */ /* 0x040fe20000000000 */
[----:B------:R-:W4:Y:S01]  /*d570*/  @!P6 LDG.E R44, desc[UR8][R4.64+0x3400] ;  /* 0x00340008042ce981 */ /* 0x000f22000c1e1900 */
[----:B------:R-:W-:-:S02]  /*d580*/  VIADD R29, R15, 0x1300 ;  /* 0x000013000f1d7836 */ /* 0x000fc40000000000 */
[C---:B------:R-:W-:Y:S01]  /*d590*/  VIADD R25, R15.reuse, 0x1500 ;  /* 0x000015000f197836 */ /* 0x040fe20000000000 */
[----:B------:R-:W4:Y:S01]  /*d5a0*/  @!P0 LDG.E R46, desc[UR8][R4.64+0x3800] ;  /* 0x00380008042e8981 */ /* 0x000f22000c1e1900 */
[----:B------:R-:W-:Y:S01]  /*d5b0*/  VIADD R23, R15, 0x1600 ;  /* 0x000016000f177836 */ /* 0x000fe20000000000 */
[-C--:B------:R-:W-:Y:S02]  /*d5c0*/  ISETP.GE.AND P6, PT, R31, R6.reuse, PT ;  /* 0x000000061f00720c */ /* 0x080fe40003fc6270 */
[----:B------:R-:W4:Y:S01]  /*d5d0*/  @!P2 LDG.E R48, desc[UR8][R4.64+0x3c00] ;  /* 0x003c00080430a981 */ /* 0x000f22000c1e1900 */
[-C--:B------:R-:W-:Y:S02]  /*d5e0*/  ISETP.GE.AND P0, PT, R29, R6.reuse, PT ;  /* 0x000000061d00720c */ /* 0x080fe40003f06270 */
[-C--:B------:R-:W-:Y:S01]  /*d5f0*/  ISETP.GE.AND P2, PT, R27, R6.reuse, PT ;  /* 0x000000061b00720c */ /* 0x080fe20003f46270 */
        /* <DEDUP_REMOVED lines=8> */
[----:B------:R-:W4:Y:S01]  /*d680*/  @!P6 LDG.E R6, desc[UR8][R4.64+0x4800] ;  /* 0x004800080406e981 */ /* 0x000f22000c1e1900 */
[----:B------:R-:W-:-:S03]  /*d690*/  IMAD.MOV.U32 R60, RZ, RZ, -0x1 ;  /* 0xffffffffff3c7424 */ /* 0x000fc600078e00ff */
[----:B------:R-:W4:Y:S04]  /*d6a0*/  @!P0 LDG.E R54, desc[UR8][R4.64+0x4c00] ;  /* 0x004c000804368981 */ /* 0x000f28000c1e1900 */
[----:B------:R-:W4:Y:S04]  /*d6b0*/  @!P2 LDG.E R56, desc[UR8][R4.64+0x5000] ;  /* 0x005000080438a981 */ /* 0x000f28000c1e1900 */
[----:B------:R-:W4:Y:S04]  /*d6c0*/  @!P3 LDG.E R58, desc[UR8][R4.64+0x5400] ;  /* 0x00540008043ab981 */ /* 0x000f28000c1e1900 */
[----:B------:R-:W4:Y:S01]  /*d6d0*/  @!P4 LDG.E R60, desc[UR8][R4.64+0x5800] ;  /* 0x00580008043cc981 */ /* 0x000f22000c1e1900 */
[----:B------:R-:W0:Y:S01]  /*d6e0*/  S2R R7, SR_CgaCtaId ;  /* 0x0000000000077919 */ /* 0x000e220000008800 */
[----:B------:R-:W-:Y:S01]  /*d6f0*/  MOV R18, 0x400 ;  /* 0x0000040000127802 */ /* 0x000fe20000000f00 */
[----:B------:R-:W-:-:S03]  /*d700*/  UMOV UR4, 0xffffffff ;  /* 0xffffffff00047882 */ /* 0x000fc60000000000 */
[----:B0-----:R-:W-:-:S05]  /*d710*/  LEA R18, R7, R18, 0x18 ;  /* 0x0000001207127211 */ /* 0x001fca00078ec0ff */
[----:B------:R-:W-:-:S05]  /*d720*/  IMAD R19, R15, 0x4, R18 ;  /* 0x000000040f137824 */ /* 0x000fca00078e0212 */
[----:B--2---:R0:W-:Y:S04]  /*d730*/  STS [R19], R8 ;  /* 0x0000000813007388 */ /* 0x0041e80000000800 */
[----:B---3--:R0:W-:Y:S04]  /*d740*/  STS [R19+0x400], R10 ;  /* 0x0004000a13007388 */ /* 0x0081e80000000800 */
[----:B-----5:R0:W-:Y:S04]  /*d750*/  STS [R19+0x800], R22 ;  /* 0x0008001613007388 */ /* 0x0201e80000000800 */
[----:B----4-:R0:W-:Y:S04]  /*d760*/  STS [R19+0xc00], R24 ;  /* 0x000c001813007388 */ /* 0x0101e80000000800 */
[----:B------:R0:W-:Y:S04]  /*d770*/  STS [R19+0x1000], R26 ;  /* 0x0010001a13007388 */ /* 0x0001e80000000800 */
        /* <DEDUP_REMOVED lines=17> */
[----:B------:R0:W-:Y:S01]  /*d890*/  STS [R19+0x5800], R60 ;  /* 0x0058003c13007388 */ /* 0x0001e20000000800 */
[----:B------:R-:W-:Y:S05]  /*d8a0*/  BRA.DIV UR4, `(.L_x_45) ;  /* 0x0000012a04e07947 */ /* 0x000fea000b800000 */
.L_x_195:
[----:B------:R-:W-:Y:S05]  /*d8b0*/  WARPSYNC.ALL ;  /* 0x0000000000007948 */ /* 0x000fea0003800000 */
[----:B------:R-:W-:Y:S01]  /*d8c0*/  BAR.SYNC.DEFER_BLOCKING 0x0 ;  /* 0x0000000000007b1d */ /* 0x000fe20000010000 */
[C-C-:B0-----:R-:W-:Y:S01]  /*d8d0*/  IMAD R6, R15.reuse, 0x54, R14.reuse ;  /* 0x000000540f067824 */ /* 0x141fe200078e020e */
[----:B------:R-:W-:Y:S01]  /*d8e0*/  UBMSK UR6, URZ, 0x6 ;  /* 0x00000006ff06789b */ /* 0x000fe20008000000 */
[----:B------:R-:W-:Y:S01]  /*d8f0*/  IMAD R146, R15, 0x7c, R14 ;  /* 0x0000007c0f927824 */ /* 0x000fe200078e020e */
[C---:B------:R-:W-:Y:S02]  /*d900*/  ISETP.NE.AND P2, PT, R12.reuse, 0x1f, PT ;  /* 0x0000001f0c00780c */ /* 0x040fe40003f45270 */
[----:B------:R-:W-:Y:S01]  /*d910*/  ISETP.NE.AND P3, PT, R12, RZ, PT ;  /* 0x000000ff0c00720c */ /* 0x000fe20003f65270 */
[----:B------:R-:W-:Y:S01]  /*d920*/  BSSY.RECONVERGENT B1, `(.L_x_46) ;  /* 0x0000241000017945 */ /* 0x000fe20003800200 */
[----:B------:R-:W-:-:S02]  /*d930*/  ISETP.GT.U32.AND P6, PT, R20, R59, PT ;  /* 0x0000003b1400720c */ /* 0x000fc40003fc4070 */
[----:B------:R-:W-:Y:S02]  /*d940*/  ISETP.GT.U32.OR P4, PT, R15, 0x1f, P3 ;  /* 0x0000001f0f00780c */ /* 0x000fe40001f84470 */
[----:B------:R-:W-:Y:S01]  /*d950*/  ISETP.GT.AND.EX P6, PT, R21, RZ, PT, P6 ;  /* 0x000000ff1500720c */ /* 0x000fe20003fc4360 */
[----:B------:R-:W0:Y:S04]  /*d960*/  LDS R66, [R6] ;  /* 0x0000000006427984 */ /* 0x000e280000000800 */
[----:B------:R-:W1:Y:S04]  /*d970*/  LDS R64, [R6+0x4] ;  /* 0x0000040006407984 */ /* 0x000e680000000800 */
        /* <DEDUP_REMOVED lines=9> */
[----:B0-----:R-:W-:-:S03]  /*da10*/  LOP3.LUT R4, R66, UR6, RZ, 0xc0, !PT ;  /* 0x0000000642047c12 */ /* 0x001fc6000f8ec0ff */
        /* <DEDUP_REMOVED lines=9> */
[----:B-1----:R-:W-:Y:S01]  /*dab0*/  LOP3.LUT R4, R64, UR6, RZ, 0xc0, !PT ;  /* 0x0000000640047c12 */ /* 0x002fe2000f8ec0ff */
        /* <DEDUP_REMOVED lines=10> */
[----:B--2---:R-:W-:Y:S01]  /*db60*/  LOP3.LUT R4, R62, UR6, RZ, 0xc0, !PT ;  /* 0x000000063e047c12 */ /* 0x004fe2000f8ec0ff */
[----:B------:R-:W-:Y:S04]  /*db70*/  LDS R22, [R6+0x50] ;  /* 0x0000500006167984 */ /* 0x000fe80000000800 */
[----:B------:R-:W-:Y:S04]  /*db80*/  LDS R42, [R6+0x54] ;  /* 0x00005400062a7984 */ /* 0x000fe80000000800 */
[----:B------:R0:W-:Y:S01]  /*db90*/  LDS R40, [R6+0x58] ;  /* 0x0000580006287984 */ /* 0x0001e20000000800 */
[----:B------:R-:W-:Y:S01]  /*dba0*/  BAR.SYNC.DEFER_BLOCKING 0x0 ;  /* 0x0000000000007b1d */ /* 0x000fe20000010000 */
[----:B0-----:R-:W-:Y:S01]  /*dbb0*/  IMAD.SHL.U32 R6, R4, 0x400, RZ ;  /* 0x0000040004067824 */ /* 0x001fe200078e00ff */
[----:B------:R-:W-:-:S04]  /*dbc0*/  SHF.R.U32.HI R4, RZ, 0x4, R4 ;  /* 0x00000004ff047819 */ /* 0x000fc80000011604 */
[----:B------:R-:W-:Y:S02]  /*dbd0*/  LOP3.LUT R6, R6, 0x7c00, RZ, 0xc0, !PT ;  /* 0x00007c0006067812 */ /* 0x000fe400078ec0ff */
[----:B------:R-:W-:-:S04]  /*dbe0*/  LOP3.LUT R4, R4, 0xffffffe, RZ, 0xc0, !PT ;  /* 0x0ffffffe04047812 */ /* 0x000fc800078ec0ff */
[----:B------:R-:W-:Y:S02]  /*dbf0*/  IADD3 R72, PT, PT, R4, R19, R6 ;  /* 0x0000001304487210 */ /* 0x000fe40007ffe006 */
[----:B---3--:R-:W-:Y:S01]  /*dc00*/  LOP3.LUT R4, R60, UR6, RZ, 0xc0, !PT ;  /* 0x000000063c047c12 */ /* 0x008fe2000f8ec0ff */
        /* <DEDUP_REMOVED lines=33> */
[----:B------:R-:W0:Y:S02]  /*de20*/  LDS.U16 R67, [R68] ;  /* 0x0000000044437984 */ /* 0x000e240000000400 */
[----:B0-----:R-:W-:-:S05]  /*de30*/  VIADD R5, R67, 0x1 ;  /* 0x0000000143057836 */ /* 0x001fca0000000000 */
[----:B------:R0:W-:Y:S04]  /*de40*/  STS.U16 [R68], R5 ;  /* 0x0000000544007388 */ /* 0x0001e80000000400 */
[----:B------:R-:W1:Y:S01]  /*de50*/  LDS.U16 R69, [R70] ;  /* 0x0000000046457984 */ /* 0x000e620000000400 */
[----:B0-----:R-:W-:Y:S01]  /*de60*/  IMAD.SHL.U32 R5, R4, 0x400, RZ ;  /* 0x0000040004057824 */ /* 0x001fe200078e00ff */
[----:B------:R-:W-:-:S04]  /*de70*/  SHF.R.U32.HI R4, RZ, 0x4, R4 ;  /* 0x00000004ff047819 */ /* 0x000fc80000011604 */
[----:B------:R-:W-:Y:S02]  /*de80*/  LOP3.LUT R74, R5, 0x7c00, RZ, 0xc0, !PT ;  /* 0x00007c00054a7812 */ /* 0x000fe400078ec0ff */
[----:B------:R-:W-:-:S04]  /*de90*/  LOP3.LUT R4, R4, 0xffffffe, RZ, 0xc0, !PT ;  /* 0x0ffffffe04047812 */ /* 0x000fc800078ec0ff */
[----:B------:R-:W-:Y:S02]  /*dea0*/  IADD3 R74, PT, PT, R4, R19, R74 ;  /* 0x00000013044a7210 */ /* 0x000fe40007ffe04a */
[----:B------:R-:W-:-:S05]  /*deb0*/  LOP3.LUT R4, R58, UR6, RZ, 0xc0, !PT ;  /* 0x000000063a047c12 */ /* 0x000fca000f8ec0ff */
[----:B------:R-:W-:Y:S01]  /*dec0*/  IMAD.SHL.U32 R6, R4, 0x400, RZ ;  /* 0x0000040004067824 */ /* 0x000fe200078e00ff */
[----:B------:R-:W-:-:S04]  /*ded0*/  SHF.R.U32.HI R4, RZ, 0x4, R4 ;  /* 0x00000004ff047819 */ /* 0x000fc80000011604 */
[----:B------:R-:W-:Y:S02]  /*dee0*/  LOP3.LUT R6, R6, 0x7c00, RZ, 0xc0, !PT ;  /* 0x00007c0006067812 */ /* 0x000fe400078ec0ff */
[----:B------:R-:W-:-:S04]  /*def0*/  LOP3.LUT R4, R4, 0xffffffe, RZ, 0xc0, !PT ;  /* 0x0ffffffe04047812 */ /* 0x000fc800078ec0ff */
[----:B------:R-:W-:Y:S02]  /*df00*/  IADD3 R76, PT, PT, R4, R19, R6 ;  /* 0x00000013044c7210 */ /* 0x000fe40007ffe006 */
[----:B------:R-:W-:Y:S01]  /*df10*/  LOP3.LUT R4, R56, UR6, RZ, 0xc0, !PT ;  /* 0x0000000638047c12 */ /* 0x000fe2000f8ec0ff */
[----:B-1----:R-:W-:-:S05]  /*df20*/  VIADD R7, R69, 0x1 ;  /* 0x0000000145077836 */ /* 0x002fca0000000000 */
[----:B------:R-:W-:Y:S04]  /*df30*/  STS.U16 [R70], R7 ;  /* 0x0000000746007388 */ /* 0x000fe80000000400 */
        /* <DEDUP_REMOVED lines=151> */
[----:B------:R-:W-:Y:S02]  /*e8b0*/  LOP3.LUT R111, R4, 0xffffffe, RZ, 0xc0, !PT ;  /* 0x0ffffffe046f7812 */ /* 0x000fe400078ec0ff */
[----:B------:R-:W-:Y:S02]  /*e8c0*/  LOP3.LUT R5, R40, UR6, RZ, 0xc0, !PT ;  /* 0x0000000628057c12 */ /* 0x000fe4000f8ec0ff */
[----:B------:R-:W-:-:S03]  /*e8d0*/  IADD3 R111, PT, PT, R111, R19, R6 ;  /* 0x000000136f6f7210 */ /* 0x000fc60007ffe006 */
[----:B------:R-:W-:Y:S01]  /*e8e0*/  IMAD.SHL.U32 R6, R5, 0x400, RZ ;  /* 0x0000040005067824 */ /* 0x000fe200078e00ff */
[----:B------:R-:W-:-:S04]  /*e8f0*/  SHF.R.U32.HI R5, RZ, 0x4, R5 ;  /* 0x00000004ff057819 */ /* 0x000fc80000011605 */
[----:B------:R-:W-:Y:S02]  /*e900*/  LOP3.LUT R112, R6, 0x7c00, RZ, 0xc0, !PT ;  /* 0x00007c0006707812 */ /* 0x000fe400078ec0ff */
[----:B------:R-:W-:-:S04]  /*e910*/  LOP3.LUT R5, R5, 0xffffffe, RZ, 0xc0, !PT ;  /* 0x0ffffffe05057812 */ /* 0x000fc800078ec0ff */
[----:B------:R-:W-:Y:S01]  /*e920*/  IADD3 R112, PT, PT, R5, R19, R112 ;  /* 0x0000001305707210 */ /* 0x000fe20007ffe070 */
[----:B-1----:R-:W-:-:S05]  /*e930*/  VIADD R7, R105, 0x1 ;  /* 0x0000000169077836 */ /* 0x002fca0000000000 */
[----:B------:R-:W-:Y:S04]  /*e940*/  STS.U16 [R106], R7 ;  /* 0x000000076a007388 */ /* 0x000fe80000000400 */
[----:B------:R-:W0:Y:S02]  /*e950*/  LDS.U16 R107, [R109] ;  /* 0x000000006d6b7984 */ /* 0x000e240000000400 */
[----:B0-----:R-:W-:-:S05]  /*e960*/  VIADD R4, R107, 0x1 ;  /* 0x000000016b047836 */ /* 0x001fca0000000000 */
[----:B------:R-:W-:Y:S04]  /*e970*/  STS.U16 [R109], R4 ;  /* 0x000000046d007388 */ /* 0x000fe80000000400 */
[----:B------:R-:W0:Y:S02]  /*e980*/  LDS.U16 R108, [R111] ;  /* 0x000000006f6c7984 */ /* 0x000e240000000400 */
[----:B0-----:R-:W-:-:S05]  /*e990*/  VIADD R6, R108, 0x1 ;  /* 0x000000016c067836 */ /* 0x001fca0000000000 */
[----:B------:R-:W-:Y:S04]  /*e9a0*/  STS.U16 [R111], R6 ;  /* 0x000000066f007388 */ /* 0x000fe80000000400 */
[----:B------:R-:W0:Y:S02]  /*e9b0*/  LDS.U16 R110, [R112] ;  /* 0x00000000706e7984 */ /* 0x000e240000000400 */
[----:B0-----:R-:W-:-:S05]  /*e9c0*/  VIADD R5, R110, 0x1 ;  /* 0x000000016e057836 */ /* 0x001fca0000000000 */
[----:B------:R-:W-:Y:S01]  /*e9d0*/  STS.U16 [R112], R5 ;  /* 0x0000000570007388 */ /* 0x000fe20000000400 */
[----:B------:R-:W-:Y:S06]  /*e9e0*/  BAR.SYNC.DEFER_BLOCKING 0x0 ;  /* 0x0000000000007b1d */ /* 0x000fec0000010000 */
[----:B------:R-:W-:Y:S04]  /*e9f0*/  LDS R113, [R146] ;  /* 0x0000000092717984 */ /* 0x000fe80000000800 */
[----:B------:R-:W0:Y:S04]  /*ea00*/  LDS R4, [R146+0x4] ;  /* 0x0000040092047984 */ /* 0x000e280000000800 */
        /* <DEDUP_REMOVED lines=57> */
[----:B----4-:R-:W-:Y:S01]  /*eda0*/  IMAD.IADD R145, R6, 0x1, R143 ;  /* 0x0000000106917824 */ /* 0x010fe200078e028f */
[----:B------:R-:W-:-:S03]  /*edb0*/  @!P2 SHF.R.U32.HI R6, RZ, 0x3, R15 ;  /* 0x00000003ff06a819 */ /* 0x000fc6000001160f */
[----:B-----5:R-:W-:Y:S01]  /*edc0*/  IMAD.IADD R140, R10, 0x1, R145 ;  /* 0x000000010a8c7824 */ /* 0x020fe200078e0291 */
[----:B------:R-:W-:-:S03]  /*edd0*/  @!P2 LOP3.LUT R7, R6, 0x7c, RZ, 0xc0, !PT ;  /* 0x0000007c0607a812 */ /* 0x000fc600078ec0ff */
[----:B------:R-:W-:Y:S02]  /*ede0*/  IMAD.IADD R147, R11, 0x1, R140 ;  /* 0x000000010b937824 */ /* 0x000fe400078e028c */
[----:B------:R-:W-:Y:S02]  /*edf0*/  @!P2 IMAD.IADD R151, R18, 0x1, R7 ;  /* 0x000000011297a824 */ /* 0x000fe400078e0207 */
        /* <DEDUP_REMOVED lines=15> */
[----:B------:R-:W-:Y:S01]  /*eef0*/  @!P2 STS [R151+0x8400], R144 ;  /* 0x008400909700a388 */ /* 0x000fe20000000800 */
[----:B------:R-:W-:Y:S01]  /*ef00*/  BAR.SYNC.DEFER_BLOCKING 0x0 ;  /* 0x0000000000007b1d */ /* 0x000fe20000010000 */
[----:B------:R-:W-:-:S05]  /*ef10*/  ISETP.NE.AND P2, PT, R13, 0x5, PT ;  /* 0x000000050d00780c */ /* 0x000fca0003f45270 */
[----:B------:R-:W0:Y:S04]  /*ef20*/  LDS.128 R4, [R18+0x8400] ;  /* 0x0084000012047984 */ /* 0x000e280000000c00 */
[----:B------:R-:W1:Y:S01]  /*ef30*/  LDS.128 R8, [R18+0x8410] ;  /* 0x0084100012087984 */ /* 0x000e620000000c00 */
[----:B0-----:R-:W-:-:S04]  /*ef40*/  IMAD.IADD R5, R4, 0x1, R5 ;  /* 0x0000000104057824 */ /* 0x001fc800078e0205 */
[----:B------:R-:W-:Y:S01]  /*ef50*/  IMAD.IADD R6, R6, 0x1, R5 ;  /* 0x0000000106067824 */ /* 0x000fe200078e0205 */
[----:B------:R-:W-:Y:S02]  /*ef60*/  SEL R4, R5, R4, !P0 ;  /* 0x0000000405047207 */ /* 0x000fe40004000000 */
[----:B------:R-:W-:Y:S01]  /*ef70*/  ISETP.NE.AND P0, PT, R13, 0x3, PT ;  /* 0x000000030d00780c */ /* 0x000fe20003f05270 */
[----:B------:R-:W-:Y:S01]  /*ef80*/  IMAD.IADD R7, R7, 0x1, R6 ;  /* 0x0000000107077824 */ /* 0x000fe200078e0206 */
[----:B------:R-:W-:Y:S02]  /*ef90*/  SEL R5, R115, RZ, P3 ;  /* 0x000000ff73057207 */ /* 0x000fe40001800000 */
[----:B------:R-:W-:Y:S01]  /*efa0*/  SEL R4, R6, R4, !P0 ;  /* 0x0000000406047207 */ /* 0x000fe20004000000 */
[----:B-1----:R-:W-:Y:S01]  /*efb0*/  IMAD.IADD R8, R7, 0x1, R8 ;  /* 0x0000000107087824 */ /* 0x002fe200078e0208 */
[----:B------:R-:W-:Y:S02]  /*efc0*/  ISETP.NE.AND P0, PT, R13, 0x4, PT ;  /* 0x000000040d00780c */ /* 0x000fe40003f05270 */
[----:B------:R-:W-:Y:S01]  /*efd0*/  @!P5 SHF.R.U32.HI R6, RZ, 0x4, R15 ;  /* 0x00000004ff06d819 */ /* 0x000fe2000001160f */
[----:B------:R-:W-:Y:S01]  /*efe0*/  IMAD.IADD R9, R9, 0x1, R8 ;  /* 0x0000000109097824 */ /* 0x000fe200078e0208 */
[----:B------:R-:W-:-:S02]  /*eff0*/  SEL R4, R7, R4, !P0 ;  /* 0x0000000407047207 */ /* 0x000fc40004000000 */
[C---:B------:R-:W-:Y:S01]  /*f000*/  ISETP.NE.AND P0, PT, R13.reuse, 0x6, PT ;  /* 0x000000060d00780c */ /* 0x040fe20003f05270 */
[----:B------:R-:W-:Y:S01]  /*f010*/  IMAD.IADD R10, R10, 0x1, R9 ;  /* 0x000000010a0a7824 */ /* 0x000fe200078e0209 */
[----:B------:R-:W-:Y:S02]  /*f020*/  SEL R4, R8, R4, !P2 ;  /* 0x0000000408047207 */ /* 0x000fe40005000000 */
[----:B------:R-:W-:Y:S01]  /*f030*/  ISETP.NE.AND P2, PT, R13, 0x7, PT ;  /* 0x000000070d00780c */ /* 0x000fe20003f45270 */
[----:B------:R-:W-:Y:S01]  /*f040*/  IMAD.IADD R11, R11, 0x1, R10 ;  /* 0x000000010b0b7824 */ /* 0x000fe200078e020a */
[----:B------:R-:W-:Y:S02]  /*f050*/  SEL R4, R9, R4, !P0 ;  /* 0x0000000409047207 */ /* 0x000fe40004000000 */
[----:B------:R-:W-:Y:S02]  /*f060*/  ISETP.NE.AND P0, PT, R15, RZ, PT ;  /* 0x000000ff0f00720c */ /* 0x000fe40003f05270 */
[----:B------:R-:W-:-:S02]  /*f070*/  SEL R4, R10, R4, !P2 ;  /* 0x000000040a047207 */ /* 0x000fc40005000000 */
[----:B------:R-:W-:Y:S02]  /*f080*/  @!P5 LOP3.LUT R6, R6, 0x3e, RZ, 0xc0, !PT ;  /* 0x0000003e0606d812 */ /* 0x000fe400078ec0ff */
[----:B------:R-:W-:Y:S01]  /*f090*/  ISETP.GT.U32.AND P2, PT, R20, R57, PT ;  /* 0x000000391400720c */ /* 0x000fe20003f44070 */
[----:B------:R-:W-:Y:S01]  /*f0a0*/  @P1 IMAD.IADD R115, R4, 0x1, R5 ;  /* 0x0000000104731824 */ /* 0x000fe200078e0205 */
[C---:B------:R-:W-:Y:S01]  /*f0b0*/  ISETP.GT.U32.AND P1, PT, R20.reuse, R63, PT ;  /* 0x0000003f1400720c */ /* 0x040fe20003f24070 */
[----:B------:R-:W-:Y:S01]  /*f0c0*/  @!P4 IMAD.U32 R115, R11, 0x10000, RZ ;  /* 0x000100000b73c824 */ /* 0x000fe200078e00ff */
[----:B------:R-:W-:Y:S01]  /*f0d0*/  ISETP.GT.U32.AND P3, PT, R20, R65, PT ;  /* 0x000000411400720c */ /* 0x000fe20003f64070 */
[----:B------:R-:W-:-:S03]  /*f0e0*/  @!P5 IMAD.SHL.U32 R5, R15, 0x400, RZ ;  /* 0x000004000f05d824 */ /* 0x000fc600078e00ff */
[----:B------:R-:W-:Y:S02]  /*f0f0*/  @!P4 STS [R18+0x8428], R115 ;  /* 0x008428731200c388 */ /* 0x000fe40000000800 */
[----:B------:R-:W-:Y:S01]  /*f100*/  @!P5 LOP3.LUT R5, R5, 0x7c00, RZ, 0xc0, !PT ;  /* 0x00007c000505d812 */ /* 0x000fe200078ec0ff */
[----:B------:R-:W-:Y:S03]  /*f110*/  BAR.SYNC.DEFER_BLOCKING 0x0 ;  /* 0x0000000000007b1d */ /* 0x000fe60000010000 */
[----:B------:R-:W-:-:S03]  /*f120*/  @!P5 IADD3 R5, PT, PT, R6, R18, R5 ;  /* 0x000000120605d210 */ /* 0x000fc60007ffe005 */
[----:B------:R-:W0:Y:S02]  /*f130*/  LDS R4, [R18+0x8428] ;  /* 0x0084280012047984 */ /* 0x000e240000000800 */
[----:B0-----:R-:W-:Y:S02]  /*f140*/  SEL R4, R4, RZ, P0 ;  /* 0x000000ff04047207 */ /* 0x001fe40000000000 */
[----:B------:R-:W-:-:S03]  /*f150*/  ISETP.GT.U32.AND P0, PT, R20, R61, PT ;  /* 0x0000003d1400720c */ /* 0x000fc60003f04070 */
        /* <DEDUP_REMOVED lines=67> */
[----:B------:R0:W1:Y:S04]  /*f590*/  @!P5 LDS.U16 R8, [R5] ;  /* 0x000000000508d984 */ /* 0x0000680000000400 */
[----:B------:R-:W2:Y:S04]  /*f5a0*/  LDS.U16 R68, [R68] ;  /* 0x0000000044447984 */ /* 0x000ea80000000400 */
[----:B------:R-:W3:Y:S01]  /*f5b0*/  LDS.U16 R70, [R70] ;  /* 0x0000000046467984 */ /* 0x000ee20000000400 */
[----:B0-----:R-:W-:-:S02]  /*f5c0*/  CS2R R4, SRZ ;  /* 0x0000000000047805 */ /* 0x001fc4000001ff00 */
[----:B------:R-:W-:Y:S01]  /*f5d0*/  @!P5 IMAD.MOV.U32 R5, RZ, RZ, RZ ;  /* 0x000000ffff05d224 */ /* 0x000fe200078e00ff */
[----:B------:R-:W0:Y:S04]  /*f5e0*/  LDS.U16 R72, [R72] ;  /* 0x0000000048487984 */ /* 0x000e280000000400 */
[----:B------:R-:W4:Y:S04]  /*f5f0*/  LDS.U16 R74, [R74] ;  /* 0x000000004a4a7984 */ /* 0x000f280000000400 */
[----:B------:R-:W5:Y:S04]  /*f600*/  LDS.U16 R76, [R76] ;  /* 0x000000004c4c7984 */ /* 0x000f680000000400 */
[----:B------:R-:W5:Y:S04]  /*f610*/  LDS.U16 R78, [R78] ;  /* 0x000000004e4e7984 */ /* 0x000f680000000400 */
[----:B------:R-:W5:Y:S04]  /*f620*/  LDS.U16 R80, [R80] ;  /* 0x0000000050507984 */ /* 0x000f680000000400 */
[----:B------:R-:W5:Y:S04]  /*f630*/  LDS.U16 R82, [R82] ;  /* 0x0000000052527984 */ /* 0x000f680000000400 */
[----:B------:R-:W5:Y:S04]  /*f640*/  LDS.U16 R84, [R84] ;  /* 0x0000000054547984 */ /* 0x000f680000000400 */
[----:B------:R-:W5:Y:S01]  /*f650*/  LDS.U16 R86, [R86] ;  /* 0x0000000056567984 */ /* 0x000f620000000400 */
[----:B-1----:R-:W-:-:S03]  /*f660*/  @!P5 IMAD.MOV.U32 R4, RZ, RZ, R8 ;  /* 0x000000ffff04d224 */ /* 0x002fc600078e0008 */
[----:B------:R-:W1:Y:S01]  /*f670*/  LDS.U16 R88, [R88] ;  /* 0x0000000058587984 */ /* 0x000e620000000400 */
[----:B--2---:R-:W-:Y:S01]  /*f680*/  IMAD.IADD R67, R67, 0x1, R68 ;  /* 0x0000000143437824 */ /* 0x004fe200078e0244 */
[----:B------:R-:W-:Y:S02]  /*f690*/  @!P5 IADD3 R16, P4, PT, R16, -R4, RZ ;  /* 0x800000041010d210 */ /* 0x000fe40007f9e0ff */
[----:B------:R-:W2:Y:S01]  /*f6a0*/  LDS.U16 R90, [R90] ;  /* 0x000000005a5a7984 */ /* 0x000ea20000000400 */
[----:B---3--:R-:W-:Y:S02]  /*f6b0*/  IMAD.IADD R69, R69, 0x1, R70 ;  /* 0x0000000145457824 */ /* 0x008fe400078e0246 */
[----:B------:R-:W-:Y:S01]  /*f6c0*/  @!P5 IMAD.X R17, R17, 0x1, ~R5, P4 ;  /* 0x000000011111d824 */ /* 0x000fe200020e0e05 */
[----:B------:R-:W3:Y:S01]  /*f6d0*/  LDS.U16 R92, [R92] ;  /* 0x000000005c5c7984 */ /* 0x000ee20000000400 */
[----:B0-----:R-:W-:Y:S01]  /*f6e0*/  IMAD.IADD R71, R71, 0x1, R72 ;  /* 0x0000000147477824 */ /* 0x001fe200078e0248 */
[----:B------:R-:W-:Y:S01]  /*f6f0*/  ISETP.GT.U32.AND P4, PT, R20, R55, PT ;  /* 0x000000371400720c */ /* 0x000fe20003f84070 */
[----:B------:R-:W-:Y:S01]  /*f700*/  IMAD R67, R67, 0x4, R18 ;  /* 0x0000000443437824 */ /* 0x000fe200078e0212 */
[----:B------:R-:W0:Y:S01]  /*f710*/  LDS.U16 R94, [R94] ;  /* 0x000000005e5e7984 */ /* 0x000e220000000400 */
[----:B----4-:R-:W-:-:S02]  /*f720*/  IMAD.IADD R73, R73, 0x1, R74 ;  /* 0x0000000149497824 */ /* 0x010fc400078e024a */
[----:B------:R-:W-:Y:S01]  /*f730*/  IMAD R69, R69, 0x4, R18 ;  /* 0x0000000445457824 */ /* 0x000fe200078e0212 */
[----:B------:R-:W4:Y:S01]  /*f740*/  LDS.U16 R96, [R96] ;  /* 0x0000000060607984 */ /* 0x000f220000000400 */
[----:B-----5:R-:W-:Y:S02]  /*f750*/  IMAD.IADD R75, R75, 0x1, R76 ;  /* 0x000000014b4b7824 */ /* 0x020fe400078e024c */
[----:B------:R-:W-:Y:S01]  /*f760*/  IMAD R71, R71, 0x4, R18 ;  /* 0x0000000447477824 */ /* 0x000fe200078e0212 */
[----:B------:R-:W5:Y:S01]  /*f770*/  LDS.U16 R98, [R98] ;  /* 0x0000000062627984 */ /* 0x000f620000000400 */
[----:B------:R-:W-:Y:S02]  /*f780*/  IMAD.IADD R77, R77, 0x1, R78 ;  /* 0x000000014d4d7824 */ /* 0x000fe400078e024e */
[----:B------:R-:W-:Y:S01]  /*f790*/  IMAD R73, R73, 0x4, R18 ;  /* 0x0000000449497824 */ /* 0x000fe200078e0212 */
[----:B------:R-:W5:Y:S01]  /*f7a0*/  LDS.U16 R100, [R100] ;  /* 0x0000000064647984 */ /* 0x000f620000000400 */
[----:B------:R-:W-:-:S02]  /*f7b0*/  IMAD.IADD R79, R79, 0x1, R80 ;  /* 0x000000014f4f7824 */ /* 0x000fc400078e0250 */
[----:B------:R-:W-:Y:S01]  /*f7c0*/  IMAD R75, R75, 0x4, R18 ;  /* 0x000000044b4b7824 */ /* 0x000fe200078e0212 */
[----:B------:R-:W5:Y:S01]  /*f7d0*/  LDS.U16 R102, [R102] ;  /* 0x0000000066667984 */ /* 0x000f620000000400 */
[----:B------:R-:W-:Y:S02]  /*f7e0*/  IMAD.IADD R81, R81, 0x1, R82 ;  /* 0x0000000151517824 */ /* 0x000fe400078e0252 */
        /* <DEDUP_REMOVED lines=8> */
[----:B-1----:R-:W-:Y:S02]  /*f870*/  IMAD.IADD R87, R87, 0x1, R88 ;  /* 0x0000000157577824 */ /* 0x002fe400078e0258 */
[----:B------:R-:W-:Y:S01]  /*f880*/  IMAD R83, R83, 0x4, R18 ;  /* 0x0000000453537824 */ /* 0x000fe200078e0212 */
[----:B------:R-:W1:Y:S01]  /*f890*/  LDS.U16 R111, [R111] ;  /* 0x000000006f6f7984 */ /* 0x000e620000000400 */
[----:B--2---:R-:W-:Y:S02]  /*f8a0*/  IMAD.IADD R89, R89, 0x1, R90 ;  /* 0x0000000159597824 */ /* 0x004fe400078e025a */
[----:B------:R-:W-:Y:S01]  /*f8b0*/  IMAD R85, R85, 0x4, R18 ;  /* 0x0000000455557824 */ /* 0x000fe200078e0212 */
[----:B------:R-:W2:Y:S01]  /*f8c0*/  LDS.U16 R7, [R112] ;  /* 0x0000000070077984 */ /* 0x000ea20000000400 */
[----:B---3--:R-:W-:-:S02]  /*f8d0*/  IMAD.IADD R91, R91, 0x1, R92 ;  /* 0x000000015b5b7824 */ /* 0x008fc400078e025c */
[----:B------:R-:W-:Y:S01]  /*f8e0*/  IMAD R87, R87, 0x4, R18 ;  /* 0x0000000457577824 */ /* 0x000fe200078e0212 */
[----:B------:R-:W-:Y:S01]  /*f8f0*/  BAR.SYNC.DEFER_BLOCKING 0x0 ;  /* 0x0000000000007b1d */ /* 0x000fe20000010000 */
[----:B0-----:R-:W-:Y:S02]  /*f900*/  IMAD.IADD R93, R93, 0x1, R94 ;  /* 0x000000015d5d7824 */ /* 0x001fe400078e025e */
[----:B------:R-:W-:Y:S02]  /*f910*/  IMAD R89, R89, 0x4, R18 ;  /* 0x0000000459597824 */ /* 0x000fe400078e0212 */
[----:B----4-:R-:W-:Y:S02]  /*f920*/  IMAD.IADD R95, R95, 0x1, R96 ;  /* 0x000000015f5f7824 */ /* 0x010fe400078e0260 */
[----:B------:R-:W-:Y:S02]  /*f930*/  IMAD R91, R91, 0x4, R18 ;  /* 0x000000045b5b7824 */ /* 0x000fe400078e0212 */
[----:B-----5:R-:W-:-:S02]  /*f940*/  IMAD.IADD R97, R97, 0x1, R98 ;  /* 0x0000000161617824 */ /* 0x020fc400078e0262 */
[----:B------:R-:W-:Y:S02]  /*f950*/  IMAD R93, R93, 0x4, R18 ;  /* 0x000000045d5d7824 */ /* 0x000fe400078e0212 */
[----:B------:R-:W-:Y:S02]  /*f960*/  IMAD.IADD R99, R99, 0x1, R100 ;  /* 0x0000000163637824 */ /* 0x000fe400078e0264 */
[----:B------:R-:W-:Y:S02]  /*f970*/  IMAD R95, R95, 0x4, R18 ;  /* 0x000000045f5f7824 */ /* 0x000fe400078e0212 */
[----:B------:R-:W-:Y:S02]  /*f980*/  IMAD.IADD R101, R101, 0x1, R102 ;  /* 0x0000000165657824 */ /* 0x000fe400078e0266 */
[----:B------:R-:W-:Y:S02]  /*f990*/  IMAD R97, R97, 0x4, R18 ;  /* 0x0000000461617824 */ /* 0x000fe400078e0212 */
[----:B------:R-:W-:-:S02]  /*f9a0*/  IMAD.IADD R103, R103, 0x1, R104 ;  /* 0x0000000167677824 */ /* 0x000fc400078e0268 */
[----:B------:R-:W-:Y:S01]  /*f9b0*/  IMAD R99, R99, 0x4, R18 ;  /* 0x0000000463637824 */ /* 0x000fe200078e0212 */
[----:B------:R0:W-:Y:S01]  /*f9c0*/  @!P5 STS.64 [R14], R4 ;  /* 0x000000040e00d388 */ /* 0x0001e20000000a00 */
[----:B------:R-:W-:Y:S02]  /*f9d0*/  IMAD.IADD R105, R105, 0x1, R106 ;  /* 0x0000000169697824 */ /* 0x000fe400078e026a */
[----:B------:R-:W-:Y:S02]  /*f9e0*/  IMAD R101, R101, 0x4, R18 ;  /* 0x0000000465657824 */ /* 0x000fe400078e0212 */
[----:B------:R-:W-:Y:S02]  /*f9f0*/  IMAD.IADD R107, R107, 0x1, R6 ;  /* 0x000000016b6b7824 */ /* 0x000fe400078e0206 */
[----:B------:R-:W-:Y:S02]  /*fa00*/  IMAD R103, R103, 0x4, R18 ;  /* 0x0000000467677824 */ /* 0x000fe400078e0212 */
[----:B-1----:R-:W-:-:S02]  /*fa10*/  IMAD.IADD R111, R108, 0x1, R111 ;  /* 0x000000016c6f7824 */ /* 0x002fc400078e026f */
[----:B------:R-:W-:Y:S02]  /*fa20*/  IMAD R105, R105, 0x4, R18 ;  /* 0x0000000469697824 */ /* 0x000fe400078e0212 */
[----:B0-----:R-:W-:Y:S02]  /*fa30*/  @!P5 IMAD.MOV.U32 R4, RZ, RZ, R16 ;  /* 0x000000ffff04d224 */ /* 0x001fe400078e0010 */
[----:B------:R-:W-:Y:S01]  /*fa40*/  @!P5 IMAD.MOV.U32 R5, RZ, RZ, R17 ;  /* 0x000000ffff05d224 */ /* 0x000fe200078e0011 */
[----:B------:R-:W-:Y:S01]  /*fa50*/  BAR.SYNC.DEFER_BLOCKING 0x0 ;  /* 0x0000000000007b1d */ /* 0x000fe20000010000 */
[----:B--2---:R-:W-:Y:S02]  /*fa60*/  IMAD.IADD R7, R110, 0x1, R7 ;  /* 0x000000016e077824 */ /* 0x004fe400078e0207 */
[--C-:B------:R-:W-:Y:S02]  /*fa70*/  IMAD R107, R107, 0x4, R18.reuse ;  /* 0x000000046b6b7824 */ /* 0x100fe400078e0212 */
[----:B------:R-:W-:-:S02]  /*fa80*/  IMAD R111, R111, 0x4, R18 ;  /* 0x000000046f6f7824 */ /* 0x000fc400078e0212 */
[----:B------:R-:W-:Y:S01]  /*fa90*/  IMAD R7, R7, 0x4, R18 ;  /* 0x0000000407077824 */ /* 0x000fe200078e0212 */
[----:B------:R-:W-:Y:S06]  /*faa0*/  BAR.SYNC.DEFER_BLOCKING 0x0 ;  /* 0x0000000000007b1d */ /* 0x000fec0000010000 */
[----:B------:R0:W-:Y:S02]  /*fab0*/  @!P5 STS.64 [R14+0x5c00], R4 ;  /* 0x005c00040e00d388 */ /* 0x0001e40000000a00 */
[----:B------:R-:W-:Y:S01]  /*fac0*/  BAR.SYNC.DEFER_BLOCKING 0x0 ;  /* 0x0000000000007b1d */ /* 0x000fe20000010000 */
[----:B------:R-:W-:-:S04]  /*fad0*/  ISETP.GT.U32.AND P5, PT, R20, R15, PT ;  /* 0x0000000f1400720c */ /* 0x000fc80003fa4070 */
[----:B------:R-:W-:-:S03]  /*fae0*/  ISETP.GT.AND.EX P5, PT, R21, RZ, PT, P5 ;  /* 0x000000ff1500720c */ /* 0x000fc60003fa4350 */
[----:B0-----:R-:W0:Y:S01]  /*faf0*/  LDC.64 R4, c[0x0][0x390] ;  /* 0x0000e400ff047b82 */ /* 0x001e220000000a00 */
[----:B------:R1:W-:Y:S04]  /*fb00*/  STS [R67], R66 ;  /* 0x0000004243007388 */ /* 0x0003e80000000800 */
[----:B------:R1:W-:Y:S04]  /*fb10*/  STS [R69], R64 ;  /* 0x0000004045007388 */ /* 0x0003e80000000800 */
[----:B------:R1:W-:Y:S01]  /*fb20*/  STS [R71], R62 ;  /* 0x0000003e47007388 */ /* 0x0003e20000000800 */
[----:B0-----:R-:W-:-:S03]  /*fb30*/  IMAD.WIDE.U32 R4, R0, 0x4, R4 ;  /* 0x0000000400047825 */ /* 0x001fc600078e0004 */
[----:B------:R1:W-:Y:S04]  /*fb40*/  STS [R73], R60 ;  /* 0x0000003c49007388 */ /* 0x0003e80000000800 */
        /* <DEDUP_REMOVED lines=20> */
[----:B------:R-:W-:Y:S05]  /*fc90*/  @!P5 BRA `(.L_x_47) ;  /* 0x000000000024d947 */ /* 0x000fea0003800000 */
[----:B------:R-:W1:Y:S02]  /*fca0*/  LDS R9, [R19] ;  /* 0x0000000013097984 */ /* 0x000e640000000800 */
[----:B-1----:R-:W-:-:S05]  /*fcb0*/  LOP3.LUT R7, R9, UR6, RZ, 0xc0, !PT ;  /* 0x0000000609077c12 */ /* 0x002fca000f8ec0ff */
[----:B------:R-:W-:-:S05]  /*fcc0*/  IMAD R8, R7, 0x8, R18 ;  /* 0x0000000807087824 */ /* 0x000fca00078e0212 */
[----:B------:R-:W0:Y:S02]  /*fcd0*/  LDS.64 R6, [R8+0x5c00] ;  /* 0x005c000008067984 */ /* 0x000e240000000a00 */
[----:B0-----:R-:W-:-:S05]  /*fce0*/  IADD3 R11, P5, PT, R6, R15, RZ ;  /* 0x0000000f060b7210 */ /* 0x001fca0007fbe0ff */
[----:B------:R-:W-:Y:S01]  /*fcf0*/  IMAD.X R7, RZ, RZ, R7, P5 ;  /* 0x000000ffff077224 */ /* 0x000fe200028e0607 */
[----:B------:R-:W-:-:S04]  /*fd00*/  LEA R6, P5, R11, R4, 0x2 ;  /* 0x000000040b067211 */ /* 0x000fc800078a10ff */
[----:B------:R-:W-:-:S05]  /*fd10*/  LEA.HI.X R7, R11, R5, R7, 0x2, P5 ;  /* 0x000000050b077211 */ /* 0x000fca00028f1407 */
[----:B------:R0:W-:Y:S04]  /*fd20*/  STG.E desc[UR8][R6.64], R9 ;  /* 0x0000000906007986 */ /* 0x0001e8000c101908 */
.L_x_47:
[----:B------:R-:W-:Y:S05]  /*fd30*/  BSYNC.RECONVERGENT B1 ;  /* 0x0000000000017941 */ /* 0x000fea0003800200 */
.L_x_46:
[----:B------:R-:W-:Y:S01]  /*fd40*/  BSSY.RECONVERGENT B1, `(.L_x_48) ;  /* 0x000000c000017945 */ /* 0x000fe20003800200 */
[----:B------:R-:W-:-:S03]  /*fd50*/  ISETP.GT.U32.AND P5, PT, R20, R53, PT ;  /* 0x000000351400720c */ /* 0x000fc60003fa4070 */
[----:B------:R-:W-:Y:S10]  /*fd60*/  @!P6 BRA `(.L_x_49) ;  /* 0x000000000024e947 */ /* 0x000ff40003800000 */
[----:B0-----:R-:W1:Y:S02]  /*fd70*/  LDS R9, [R19+0x400] ;  /* 0x0004000013097984 */ /* 0x001e640000000800 */
        /* <DEDUP_REMOVED lines=8> */
.L_x_49:
[----:B------:R-:W-:Y:S05]  /*fe00*/  BSYNC.RECONVERGENT B1 ;  /* 0x0000000000017941 */ /* 0x000fea0003800200 */
.L_x_48:
[C---:B------:R-:W-:Y:S01]  /*fe10*/  ISETP.GT.AND.EX P0, PT, R21.reuse, RZ, PT, P0 ;  /* 0x000000ff1500720c */ /* 0x040fe20003f04300 */
[----:B------:R-:W-:Y:S01]  /*fe20*/  BSSY.RECONVERGENT B1, `(.L_x_50) ;  /* 0x000000d000017945 */ /* 0x000fe20003800200 */
[----:B------:R-:W-:Y:S02]  /*fe30*/  ISETP.GT.U32.AND P6, PT, R20, R51, PT ;  /* 0x000000331400720c */ /* 0x000fe40003fc4070 */
[----:B------:R-:W-:-:S09]  /*fe40*/  ISETP.GT.AND.EX P1, PT, R21, RZ, PT, P1 ;  /* 0x000000ff1500720c */ /* 0x000fd20003f24310 */
[----:B------:R-:W-:Y:S05]  /*fe50*/  @!P0 BRA `(.L_x_51) ;  /* 0x0000000000248947 */ /* 0x000fea0003800000 */
[----:B0-2---:R-:W1:Y:S02]  /*fe60*/  LDS R9, [R19+0x800] ;  /* 0x0008000013097984 */ /* 0x005e640000000800 */
        /* <DEDUP_REMOVED lines=8> */
.L_x_51:
[----:B------:R-:W-:Y:S05]  /*fef0*/  BSYNC.RECONVERGENT B1 ;  /* 0x0000000000017941 */ /* 0x000fea0003800200 */
.L_x_50:
[----:B------:R-:W-:Y:S01]  /*ff00*/  BSSY.RECONVERGENT B1, `(.L_x_52) ;  /* 0x000000c000017945 */ /* 0x000fe20003800200 */
[----:B------:R-:W-:-:S03]  /*ff10*/  ISETP.GT.U32.AND P0, PT, R20, R49, PT ;  /* 0x000000311400720c */ /* 0x000fc60003f04070 */
[----:B------:R-:W-:Y:S10]  /*ff20*/  @!P1 BRA `(.L_x_53) ;  /* 0x0000000000249947 */ /* 0x000ff40003800000 */
[----:B0-23--:R-:W1:Y:S02]  /*ff30*/  LDS R9, [R19+0xc00] ;  /* 0x000c000013097984 */ /* 0x00de640000000800 */
        /* <DEDUP_REMOVED lines=8> */
.L_x_53:
[----:B------:R-:W-:Y:S05]  /*ffc0*/  BSYNC.RECONVERGENT B1 ;  /* 0x0000000000017941 */ /* 0x000fea0003800200 */
.L_x_52:
[C---:B------:R-:W-:Y:S01]  /*ffd0*/  ISETP.GT.AND.EX P2, PT, R21.reuse, RZ, PT, P2 ;  /* 0x000000ff1500720c */ /* 0x040fe20003f44320 */
[----:B------:R-:W-:Y:S01]  /*ffe0*/  BSSY.RECONVERGENT B1, `(.L_x_54) ;  /* 0x000000d000017945 */ /* 0x000fe20003800200 */
[----:B------:R-:W-:Y:S02]  /*fff0*/  ISETP.GT.U32.AND P1, PT, R20, R47, PT ;  /* 0x0000002f1400720c */ /* 0x000fe40003f24070 */
[----:B------:R-:W-:-:S09]  /*10000*/  ISETP.GT.AND.EX P3, PT, R21, RZ, PT, P3 ;  /* 0x000000ff1500720c */ /* 0x000fd20003f64330 */
[----:B------:R-:W-:Y:S05]  /*10010*/  @!P2 BRA `(.L_x_55) ;  /* 0x000000000024a947 */ /* 0x000fea0003800000 */
[----:B0-234-:R-:W1:Y:S02]  /*10020*/  LDS R9, [R19+0x1000] ;  /* 0x0010000013097984 */ /* 0x01de640000000800 */
        /* <DEDUP_REMOVED lines=8> */
.L_x_55:
[----:B------:R-:W-:Y:S05]  /*100b0*/  BSYNC.RECONVERGENT B1 ;  /* 0x0000000000017941 */ /* 0x000fea0003800200 */
.L_x_54:
[----:B------:R-:W-:Y:S01]  /*100c0*/  BSSY.RECONVERGENT B1, `(.L_x_56) ;  /* 0x000000c000017945 */ /* 0x000fe20003800200 */
[----:B------:R-:W-:-:S03]  /*100d0*/  ISETP.GT.U32.AND P2, PT, R20, R45, PT ;  /* 0x0000002d1400720c */ /* 0x000fc60003f44070 */
[----:B------:R-:W-:Y:S10]  /*100e0*/  @!P3 BRA `(.L_x_57) ;  /* 0x000000000024b947 */ /* 0x000ff40003800000 */
        /* <DEDUP_REMOVED lines=9> */
.L_x_57:
[----:B------:R-:W-:Y:S05]  /*10180*/  BSYNC.RECONVERGENT B1 ;  /* 0x0000000000017941 */ /* 0x000fea0003800200 */
.L_x_56:
        /* <DEDUP_REMOVED lines=14> */
.L_x_59:
[----:B------:R-:W-:Y:S05]  /*10270*/  BSYNC.RECONVERGENT B1 ;  /* 0x0000000000017941 */ /* 0x000fea0003800200 */
.L_x_58:
        /* <DEDUP_REMOVED lines=12> */
.L_x_61:
[----:B------:R-:W-:Y:S05]  /*10340*/  BSYNC.RECONVERGENT B1 ;  /* 0x0000000000017941 */ /* 0x000fea0003800200 */
.L_x_60:
        /* <DEDUP_REMOVED lines=14> */
.L_x_63:
[----:B------:R-:W-:Y:S05]  /*10430*/  BSYNC.RECONVERGENT B1 ;  /* 0x0000000000017941 */ /* 0x000fea0003800200 */
.L_x_62:
        /* <DEDUP_REMOVED lines=12> */
.L_x_65:
[----:B------:R-:W-:Y:S05]  /*10500*/  BSYNC.RECONVERGENT B1 ;  /* 0x0000000000017941 */ /* 0x000fea0003800200 */
.L_x_64:
        /* <DEDUP_REMOVED lines=14> */
.L_x_67:
[----:B------:R-:W-:Y:S05]  /*105f0*/  BSYNC.RECONVERGENT B1 ;  /* 0x0000000000017941 */ /* 0x000fea0003800200 */
.L_x_66:
        /* <DEDUP_REMOVED lines=12> */
.L_x_69:
[----:B------:R-:W-:Y:S05]  /*106c0*/  BSYNC.RECONVERGENT B1 ;  /* 0x0000000000017941 */ /* 0x000fea0003800200 */
.L_x_68:
        /* <DEDUP_REMOVED lines=14> */
.L_x_71:
[----:B------:R-:W-:Y:S05]  /*107b0*/  BSYNC.RECONVERGENT B1 ;  /* 0x0000000000017941 */ /* 0x000fea0003800200 */
.L_x_70:
        /* <DEDUP_REMOVED lines=12> */
.L_x_73:
[----:B------:R-:W-:Y:S05]  /*10880*/  BSYNC.RECONVERGENT B1 ;  /* 0x0000000000017941 */ /* 0x000fea0003800200 */
.L_x_72:
        /* <DEDUP_REMOVED lines=14> */
.L_x_75:
[----:B------:R-:W-:Y:S05]  /*10970*/  BSYNC.RECONVERGENT B1 ;  /* 0x0000000000017941 */ /* 0x000fea0003800200 */
.L_x_74:
        /* <DEDUP_REMOVED lines=12> */
.L_x_77:
[----:B------:R-:W-:Y:S05]  /*10a40*/  BSYNC.RECONVERGENT B1 ;  /* 0x0000000000017941 */ /* 0x000fea0003800200 */
.L_x_76:
[C---:B------:R-:W-:Y:S01]  /*10a50*/  ISETP.GT.AND.EX P0, PT, R21.reuse, RZ, PT, P0 ;  /* 0x000000ff1500720c */ /* 0x040fe20003f04300 */
[----:B------:R-:W-:Y:S01]  /*10a60*/  BSSY.RECONVERGENT B1, `(.L_x_78) ;  /* 0x0000012000017945 */ /* 0x000fe20003800200 */
[----:B------:R-:W-:Y:S02]  /*10a70*/  ISETP.GT.U32.AND P6, PT, R20, R23, PT ;  /* 0x000000171400720c */ /* 0x000fe40003fc4070 */
[C---:B------:R-:W-:Y:S02]  /*10a80*/  ISETP.GT.AND.EX P1, PT, R21.reuse, RZ, PT, P1 ;  /* 0x000000ff1500720c */ /* 0x040fe40003f24310 */
[C---:B------:R-:W-:Y:S02]  /*10a90*/  ISETP.GT.AND.EX P2, PT, R21.reuse, RZ, PT, P2 ;  /* 0x000000ff1500720c */ /* 0x040fe40003f44320 */
[C---:B------:R-:W-:Y:S02]  /*10aa0*/  ISETP.GT.AND.EX P3, PT, R21.reuse, RZ, PT, P3 ;  /* 0x000000ff1500720c */ /* 0x040fe40003f64330 */
[----:B------:R-:W-:-:S02]  /*10ab0*/  ISETP.GT.AND.EX P4, PT, R21, RZ, PT, P4 ;  /* 0x000000ff1500720c */ /* 0x000fc40003f84340 */
[C---:B------:R-:W-:Y:S02]  /*10ac0*/  ISETP.GT.AND.EX P5, PT, R21.reuse, RZ, PT, P5 ;  /* 0x000000ff1500720c */ /* 0x040fe40003fa4350 */
[----:B------:R-:W-:Y:S01]  /*10ad0*/  ISETP.GT.AND.EX P6, PT, R21, RZ, PT, P6 ;  /* 0x000000ff1500720c */ /* 0x000fe20003fc4360 */
[----:B------:R-:W-:-:S12]  /*10ae0*/  @!P0 BRA `(.L_x_79) ;  /* 0x0000000000248947 */ /* 0x000fd80003800000 */
        /* <DEDUP_REMOVED lines=9> */
.L_x_79:
[----:B------:R-:W-:Y:S05]  /*10b80*/  BSYNC.RECONVERGENT B1 ;  /* 0x0000000000017941 */ /* 0x000fea0003800200 */
.L_x_78:
[----:B------:R-:W-:Y:S04]  /*10b90*/  BSSY.RECONVERGENT B1, `(.L_x_80) ;  /* 0x000000b000017945 */ /* 0x000fe80003800200 */
        /* <DEDUP_REMOVED lines=10> */
.L_x_81:
[----:B------:R-:W-:Y:S05]  /*10c40*/  BSYNC.RECONVERGENT B1 ;  /* 0x0000000000017941 */ /* 0x000fea0003800200 */
.L_x_80:
        /* <DEDUP_REMOVED lines=11> */
.L_x_83:
[----:B------:R-:W-:Y:S05]  /*10d00*/  BSYNC.RECONVERGENT B1 ;  /* 0x0000000000017941 */ /* 0x000fea0003800200 */
.L_x_82:
        /* <DEDUP_REMOVED lines=11> */
.L_x_85:
[----:B------:R-:W-:Y:S05]  /*10dc0*/  BSYNC.RECONVERGENT B1 ;  /* 0x0000000000017941 */ /* 0x000fea0003800200 */
.L_x_84:
        /* <DEDUP_REMOVED lines=11> */
.L_x_87:
[----:B------:R-:W-:Y:S05]  /*10e80*/  BSYNC.RECONVERGENT B1 ;  /* 0x0000000000017941 */ /* 0x000fea0003800200 */
.L_x_86:
        /* <DEDUP_REMOVED lines=11> */
.L_x_89:
[----:B------:R-:W-:Y:S05]  /*10f40*/  BSYNC.RECONVERGENT B1 ;  /* 0x0000000000017941 */ /* 0x000fea0003800200 */
.L_x_88:
[----:B------:R-:W-:Y:S05]  /*10f50*/  @!P6 BRA `(.L_x_43) ;  /* 0x0000000c00f8e947 */ /* 0x000fea0003800000 */
[----:B------:R-:W0:Y:S02]  /*10f60*/  LDS R19, [R19+0x5800] ;  /* 0x0058000013137984 */ /* 0x000e240000000800 */
[----:B01234-:R-:W-:-:S05]  /*10f70*/  LOP3.LUT R7, R19, UR6, RZ, 0xc0, !PT ;  /* 0x0000000613077c12 */ /* 0x01ffca000f8ec0ff */
[----:B------:R-:W-:-:S06]  /*10f80*/  IMAD R7, R7, 0x8, R18 ;  /* 0x0000000807077824 */ /* 0x000fcc00078e0212 */
[----:B------:R-:W0:Y:S02]  /*10f90*/  LDS.64 R6, [R7+0x5c00] ;  /* 0x005c000007067984 */ /* 0x000e240000000a00 */
[----:B0-----:R-:W-:-:S05]  /*10fa0*/  IADD3 R15, P0, PT, R6, R15, RZ ;  /* 0x0000000f060f7210 */ /* 0x001fca0007f1e0ff */
[----:B------:R-:W-:Y:S01]  /*10fb0*/  IMAD.X R6, RZ, RZ, R7, P0 ;  /* 0x000000ffff067224 */ /* 0x000fe200000e0607 */
[----:B------:R-:W-:-:S04]  /*10fc0*/  LEA R4, P0, R15, R4, 0x2 ;  /* 0x000000040f047211 */ /* 0x000fc800078010ff */
[----:B------:R-:W-:-:S05]  /*10fd0*/  LEA.HI.X R5, R15, R5, R6, 0x2, P0 ;  /* 0x000000050f057211 */ /* 0x000fca00000f1406 */
[----:B------:R0:W-:Y:S01]  /*10fe0*/  STG.E desc[UR8][R4.64+0x5800], R19 ;  /* 0x0058001304007986 */ /* 0x0001e2000c101908 */
[----:B------:R-:W-:Y:S05]  /*10ff0*/  BRA `(.L_x_43) ;  /* 0x0000000c00d07947 */ /* 0x000fea0003800000 */
.L_x_40:
[----:B------:R-:W0:Y:S01]  /*11000*/  LDCU.64 UR4, c[0x0][0x390] ;  /* 0x00007200ff0477ac */ /* 0x000e220008000a00 */
[----:B------:R-:W-:Y:S01]  /*11010*/  ISETP.GE.U32.AND P0, PT, R3, 0x1700, PT ;  /* 0x000017000300780c */ /* 0x000fe20003f06070 */
[----:B------:R-:W-:Y:S02]  /*11020*/  IMAD.MOV.U32 R18, RZ, RZ, RZ ;  /* 0x000000ffff127224 */ /* 0x000fe400078e00ff */
[----:B------:R-:W-:Y:S01]  /*11030*/  IMAD.MOV.U32 R59, RZ, RZ, RZ ;  /* 0x000000ffff3b7224 */ /* 0x000fe200078e00ff */
[----:B------:R-:W-:Y:S01]  /*11040*/  ISETP.GE.AND.EX P0, PT, R2, RZ, PT, P0 ;  /* 0x000000ff0200720c */ /* 0x000fe20003f06300 */
[----:B-1----:R-:W-:Y:S01]  /*11050*/  IMAD.MOV.U32 R10, RZ, RZ, R3 ;  /* 0x000000ffff0a7224 */ /* 0x002fe200078e0003 */
[----:B0-2---:R-:W-:-:S04]  /*11060*/  LEA R4, P1, R0, UR4, 0x2 ;  /* 0x0000000400047c11 */ /* 0x005fc8000f8210ff */
[----:B------:R-:W-:-:S07]  /*11070*/  LEA.HI.X R14, R0, UR5, RZ, 0x2, P1 ;  /* 0x00000005000e7c11 */ /* 0x000fce00088f14ff */
[----:B------:R-:W-:Y:S05]  /*11080*/  @!P0 BRA `(.L_x_90) ;  /* 0x0000000400088947 */ /* 0x000fea0003800000 */
[----:B------:R-:W-:Y:S02]  /*11090*/  IMAD.MOV.U32 R18, RZ, RZ, RZ ;  /* 0x000000ffff127224 */ /* 0x000fe400078e00ff */
[----:B------:R-:W-:-:S07]  /*110a0*/  IMAD.MOV.U32 R59, RZ, RZ, RZ ;  /* 0x000000ffff3b7224 */ /* 0x000fce00078e00ff */
.L_x_91:
[----:B------:R-:W-:-:S05]  /*110b0*/  IADD3 R16, P0, PT, R15, R18, RZ ;  /* 0x000000120f107210 */ /* 0x000fca0007f1e0ff */
[----:B------:R-:W-:Y:S02]  /*110c0*/  IMAD.X R7, RZ, RZ, R59, P0 ;  /* 0x000000ffff077224 */ /* 0x000fe400000e063b */
[----:B--2---:R-:W-:-:S03]  /*110d0*/  IMAD.SHL.U32 R11, R16, 0x4, RZ ;  /* 0x00000004100b7824 */ /* 0x004fc600078e00ff */
[----:B------:R-:W-:Y:S02]  /*110e0*/  SHF.L.U64.HI R16, R16, 0x2, R7 ;  /* 0x0000000210107819 */ /* 0x000fe40000010207 */
[----:B------:R-:W-:-:S05]  /*110f0*/  IADD3 R8, P0, PT, R11, R6, RZ ;  /* 0x000000060b087210 */ /* 0x000fca0007f1e0ff */
[----:B------:R-:W-:-:S05]  /*11100*/  IMAD.X R9, R16, 0x1, R5, P0 ;  /* 0x0000000110097824 */ /* 0x000fca00000e0605 */
[----:B------:R-:W2:Y:S04]  /*11110*/  LDG.E R7, desc[UR8][R8.64] ;  /* 0x0000000808077981 */ /* 0x000ea8000c1e1900 */
[----:B------:R-:W3:Y:S04]  /*11120*/  LDG.E R13, desc[UR8][R8.64+0x400] ;  /* 0x00040008080d7981 */ /* 0x000ee8000c1e1900 */
[----:B------:R-:W4:Y:S04]  /*11130*/  LDG.E R17, desc[UR8][R8.64+0x800] ;  /* 0x0008000808117981 */ /* 0x000f28000c1e1900 */
        /* <DEDUP_REMOVED lines=19> */
[----:B------:R0:W5:Y:S01]  /*11270*/  LDG.E R57, desc[UR8][R8.64+0x5800] ;  /* 0x0058000808397981 */ /* 0x000162000c1e1900 */
[----:B------:R-:W-:Y:S05]  /*11280*/  WARPSYNC.ALL ;  /* 0x0000000000007948 */ /* 0x000fea0003800000 */
[----:B------:R-:W-:Y:S01]  /*11290*/  BAR.SYNC.DEFER_BLOCKING 0x0 ;  /* 0x0000000000007b1d */ /* 0x000fe20000010000 */
[----:B------:R-:W-:-:S05]  /*112a0*/  IADD3 R10, P0, PT, R4, R11, RZ ;  /* 0x0000000b040a7210 */ /* 0x000fca0007f1e0ff */
[----:B------:R-:W-:Y:S01]  /*112b0*/  IMAD.X R11, R14, 0x1, R16, P0 ;  /* 0x000000010e0b7824 */ /* 0x000fe200000e0610 */
[----:B------:R-:W-:-:S05]  /*112c0*/  IADD3 R18, P0, PT, R18, 0x1700, RZ ;  /* 0x0000170012127810 */ /* 0x000fca0007f1e0ff */
[----:B------:R-:W-:Y:S01]  /*112d0*/  IMAD.X R59, RZ, RZ, R59, P0 ;  /* 0x000000ffff3b7224 */ /* 0x000fe200000e063b */
[----:B--2---:R1:W-:Y:S04]  /*112e0*/  STG.E desc[UR8][R10.64], R7 ;  /* 0x000000070a007986 */ /* 0x0043e8000c101908 */
[----:B---3--:R2:W-:Y:S04]  /*112f0*/  STG.E desc[UR8][R10.64+0x400], R13 ;  /* 0x0004000d0a007986 */ /* 0x0085e8000c101908 */
[----:B----4-:R2:W-:Y:S01]  /*11300*/  STG.E desc[UR8][R10.64+0x800], R17 ;  /* 0x000800110a007986 */ /* 0x0105e2000c101908 */
[----:B-1----:R-:W-:-:S03]  /*11310*/  IADD3 R7, P1, PT, -R18, R3, RZ ;  /* 0x0000000312077210 */ /* 0x002fc60007f3e1ff */
[----:B-----5:R2:W-:Y:S01]  /*11320*/  STG.E desc[UR8][R10.64+0xc00], R19 ;  /* 0x000c00130a007986 */ /* 0x0205e2000c101908 */
[----:B------:R-:W-:-:S03]  /*11330*/  ISETP.GT.U32.AND P0, PT, R7, 0x16ff, PT ;  /* 0x000016ff0700780c */ /* 0x000fc60003f04070 */
[----:B------:R2:W-:Y:S01]  /*11340*/  STG.E desc[UR8][R10.64+0x1000], R21 ;  /* 0x001000150a007986 */ /* 0x0005e2000c101908 */
[----:B0-----:R-:W-:-:S03]  /*11350*/  IMAD.X R8, R2, 0x1, ~R59, P1 ;  /* 0x0000000102087824 */ /* 0x001fc600008e0e3b */
[----:B------:R2:W-:Y:S02]  /*11360*/  STG.E desc[UR8][R10.64+0x1400], R23 ;  /* 0x001400170a007986 */ /* 0x0005e4000c101908 */
[----:B------:R-:W-:Y:S02]  /*11370*/  ISETP.GT.AND.EX P0, PT, R8, RZ, PT, P0 ;  /* 0x000000ff0800720c */ /* 0x000fe40003f04300 */
[----:B------:R2:W-:Y:S04]  /*11380*/  STG.E desc[UR8][R10.64+0x1800], R25 ;  /* 0x001800190a007986 */ /* 0x0005e8000c101908 */
        /* <DEDUP_REMOVED lines=15> */
[----:B------:R2:W-:Y:S01]  /*11480*/  STG.E desc[UR8][R10.64+0x5800], R57 ;  /* 0x005800390a007986 */ /* 0x0005e2000c101908 */
[----:B------:R-:W-:Y:S05]  /*11490*/  @P0 BRA `(.L_x_91) ;  /* 0xfffffffc00040947 */ /* 0x000fea000383ffff */
[----:B--2---:R-:W-:-:S07]  /*114a0*/  IMAD.MOV.U32 R10, RZ, RZ, R7 ;  /* 0x000000ffff0a7224 */ /* 0x004fce00078e0007 */
.L_x_90:
[----:B------:R-:W-:-:S04]  /*114b0*/  ISETP.GE.U32.AND P0, PT, R18, R3, PT ;  /* 0x000000031200720c */ /* 0x000fc80003f06070 */
[----:B------:R-:W-:-:S13]  /*114c0*/  ISETP.GE.AND.EX P0, PT, R59, R2, PT, P0 ;  /* 0x000000023b00720c */ /* 0x000fda0003f06300 */
[----:B------:R-:W-:Y:S05]  /*114d0*/  @P0 BRA `(.L_x_43) ;  /* 0x0000000800980947 */ /* 0x000fea0003800000 */
[C---:B------:R-:W-:Y:S01]  /*114e0*/  VIADD R55, R15.reuse, 0x100 ;  /* 0x000001000f377836 */ /* 0x040fe20000000000 */
[C---:B------:R-:W-:Y:S01]  /*114f0*/  IADD3 R7, P0, PT, R15.reuse, R18, RZ ;  /* 0x000000120f077210 */ /* 0x040fe20007f1e0ff */
[C---:B------:R-:W-:Y:S01]  /*11500*/  VIADD R57, R15.reuse, 0x200 ;  /* 0x000002000f397836 */ /* 0x040fe20000000000 */
[C---:B------:R-:W-:Y:S01]  /*11510*/  LOP3.LUT R65, R15.reuse, 0xc00, RZ, 0xfc, !PT ;  /* 0x00000c000f417812 */ /* 0x040fe200078efcff */
[----:B------:R-:W-:Y:S01]  /*11520*/  VIADD R61, R15, 0xa00 ;  /* 0x00000a000f3d7836 */ /* 0x000fe20000000000 */
[-C--:B------:R-:W-:Y:S01]  /*11530*/  ISETP.GE.AND P1, PT, R55, R10.reuse, PT ;  /* 0x0000000a3700720c */ /* 0x080fe20003f26270 */
[----:B------:R-:W-:Y:S01]  /*11540*/  VIADD R55, R15, 0x300 ;  /* 0x000003000f377836 */ /* 0x000fe20000000000 */
[-C--:B------:R-:W-:Y:S01]  /*11550*/  ISETP.GE.AND P6, PT, R57, R10.reuse, PT ;  /* 0x0000000a3900720c */ /* 0x080fe20003fc6270 */
[----:B------:R-:W-:Y:S01]  /*11560*/  IMAD.X R8, RZ, RZ, R59, P0 ;  /* 0x000000ffff087224 */ /* 0x000fe200000e063b */
[----:B------:R-:W-:Y:S01]  /*11570*/  P2R R46, PR, RZ, 0x2 ;  /* 0x00000002ff2e7803 */ /* 0x000fe20000000000 */
[----:B------:R-:W-:Y:S01]  /*11580*/  VIADD R59, R15, 0x900 ;  /* 0x000009000f3b7836 */ /* 0x000fe20000000000 */
[----:B------:R-:W-:Y:S01]  /*11590*/  ISETP.GE.AND P5, PT, R55, R10, PT ;  /* 0x0000000a3700720c */ /* 0x000fe20003fa6270 */
[C---:B------:R-:W-:Y:S01]  /*115a0*/  IMAD.SHL.U32 R55, R7.reuse, 0x4, RZ ;  /* 0x0000000407377824 */ /* 0x040fe200078e00ff */
[----:B------:R-:W-:Y:S01]  /*115b0*/  SHF.L.U64.HI R8, R7, 0x2, R8 ;  /* 0x0000000207087819 */ /* 0x000fe20000010208 */
[C---:B------:R-:W-:Y:S01]  /*115c0*/  VIADD R7, R15.reuse, 0x500 ;  /* 0x000005000f077836 */ /* 0x040fe20000000000 */
[C---:B------:R-:W-:Y:S01]  /*115d0*/  LOP3.LUT R57, R15.reuse, 0x400, RZ, 0xfc, !PT ;  /* 0x000004000f397812 */ /* 0x040fe200078efcff */
[----:B------:R-:W-:Y:S01]  /*115e0*/  VIADD R63, R15, 0xb00 ;  /* 0x00000b000f3f7836 */ /* 0x000fe20000000000 */
[----:B------:R-:W-:Y:S01]  /*115f0*/  IADD3 R6, P1, PT, R55, R6, RZ ;  /* 0x0000000637067210 */ /* 0x000fe20007f3e0ff */
[C---:B------:R-:W-:Y:S01]  /*11600*/  VIADD R67, R15.reuse, 0xd00 ;  /* 0x00000d000f437836 */ /* 0x040fe20000000000 */
[----:B------:R-:W-:Y:S01]  /*11610*/  IADD3 R4, P0, PT, R4, R55, RZ ;  /* 0x0000003704047210 */ /* 0x000fe20007f1e0ff */
[----:B------:R-:W-:Y:S01]  /*11620*/  VIADD R55, R15, 0x700 ;  /* 0x000007000f377836 */ /* 0x000fe20000000000 */
[-C--:B------:R-:W-:Y:S01]  /*11630*/  ISETP.GE.AND P3, PT, R7, R10.reuse, PT ;  /* 0x0000000a0700720c */ /* 0x080fe20003f66270 */
[----:B------:R-:W-:Y:S01]  /*11640*/  IMAD.X R7, R8, 0x1, R5, P1 ;  /* 0x0000000108077824 */ /* 0x000fe200008e0605 */
[----:B------:R-:W-:Y:S01]  /*11650*/  ISETP.NE.AND P1, PT, R46, RZ, PT ;  /* 0x000000ff2e00720c */ /* 0x000fe20003f25270 */
[----:B------:R-:W-:Y:S01]  /*11660*/  IMAD.X R5, R14, 0x1, R8, P0 ;  /* 0x000000010e057824 */ /* 0x000fe200000e0608 */
[CC--:B------:R-:W-:Y:S01]  /*11670*/  ISETP.GE.AND P0, PT, R15.reuse, R10.reuse, PT ;  /* 0x0000000a0f00720c */ /* 0x0c0fe20003f06270 */
[----:B------:R-:W-:Y:S01]  /*11680*/  VIADD R69, R15, 0xe00 ;  /* 0x00000e000f457836 */ /* 0x000fe20000000000 */
[----:B------:R-:W2:Y:S01]  /*11690*/  @!P6 LDG.E R13, desc[UR8][R6.64+0x800] ;  /* 0x00080008060de981 */ /* 0x000ea2000c1e1900 */
[-C--:B------:R-:W-:Y:S01]  /*116a0*/  ISETP.GE.AND P4, PT, R57, R10.reuse, PT ;  /* 0x0000000a3900720c */ /* 0x080fe20003f86270 */
[C---:B------:R-:W-:Y:S01]  /*116b0*/  VIADD R57, R15.reuse, 0x600 ;  /* 0x000006000f397836 */ /* 0x040fe20000000000 */
[C---:B------:R-:W-:Y:S01]  /*116c0*/  LOP3.LUT R73, R15.reuse, 0x1000, RZ, 0xfc, !PT ;  /* 0x000010000f497812 */ /* 0x040fe200078efcff */
[C---:B------:R-:W-:Y:S01]  /*116d0*/  VIADD R71, R15.reuse, 0xf00 ;  /* 0x00000f000f477836 */ /* 0x040fe20000000000 */
[C---:B------:R-:W-:Y:S01]  /*116e0*/  LOP3.LUT R81, R15.reuse, 0x1400, RZ, 0xfc, !PT ;  /* 0x000014000f517812 */ /* 0x040fe200078efcff */
[----:B------:R-:W-:Y:S01]  /*116f0*/  VIADD R75, R15, 0x1100 ;  /* 0x000011000f4b7836 */ /* 0x000fe20000000000 */
[----:B------:R-:W-:Y:S01]  /*11700*/  ISETP.GE.AND P2, PT, R57, R10, PT ;  /* 0x0000000a3900720c */ /* 0x000fe20003f46270 */
[C---:B------:R-:W-:Y:S01]  /*11710*/  VIADD R77, R15.reuse, 0x1200 ;  /* 0x000012000f4d7836 */ /* 0x040fe20000000000 */
[----:B------:R-:W3:Y:S01]  /*11720*/  @!P1 LDG.E R11, desc[UR8][R6.64+0x400] ;  /* 0x00040008060b9981 */ /* 0x000ee2000c1e1900 */
[C---:B------:R-:W-:Y:S01]  /*11730*/  LOP3.LUT R57, R15.reuse, 0x800, RZ, 0xfc, !PT ;  /* 0x000008000f397812 */ /* 0x040fe200078efcff */
[C---:B------:R-:W-:Y:S01]  /*11740*/  VIADD R79, R15.reuse, 0x1300 ;  /* 0x000013000f4f7836 */ /* 0x040fe20000000000 */
[----:B------:R-:W-:Y:S01]  /*11750*/  P2R R44, PR, RZ, 0x1 ;  /* 0x00000001ff2c7803 */ /* 0x000fe20000000000 */
[----:B------:R-:W4:Y:S01]  /*11760*/  @!P0 LDG.E R9, desc[UR8][R6.64] ;  /* 0x0000000806098981 */ /* 0x000f22000c1e1900 */
[C---:B------:R-:W-:Y:S01]  /*11770*/  VIADD R85, R15.reuse, 0x1600 ;  /* 0x000016000f557836 */ /* 0x040fe20000000000 */
[----:B------:R-:W-:Y:S01]  /*11780*/  P2R R48, PR, RZ, 0x40 ;  /* 0x00000040ff307803 */ /* 0x000fe20000000000 */
[----:B------:R-:W-:Y:S01]  /*11790*/  VIADD R83, R15, 0x1500 ;  /* 0x000015000f537836 */ /* 0x000fe20000000000 */
[----:B------:R-:W5:Y:S01]  /*117a0*/  @!P4 LDG.E R17, desc[UR8][R6.64+0x1000] ;  /* 0x001000080611c981 */ /* 0x000f62000c1e1900 */
[----:B------:R-:W-:-:S02]  /*117b0*/  P2R R16, PR, RZ, 0x20 ;  /* 0x00000020ff107803 */ /* 0x000fc40000000000 */
[----:B------:R-:W-:Y:S01]  /*117c0*/  P2R R18, PR, RZ, 0x10 ;  /* 0x00000010ff127803 */ /* 0x000fe20000000000 */
[----:B------:R-:W5:Y:S01]  /*117d0*/  @!P5 LDG.E R15, desc[UR8][R6.64+0xc00] ;  /* 0x000c0008060fd981 */ /* 0x000f62000c1e1900 */
[-C--:B------:R-:W-:Y:S02]  /*117e0*/  ISETP.GE.AND P0, PT, R55, R10.reuse, PT ;  /* 0x0000000a3700720c */ /* 0x080fe40003f06270 */
[----:B------:R-:W-:Y:S01]  /*117f0*/  P2R R8, PR, RZ, 0x8 ;  /* 0x00000008ff087803 */ /* 0x000fe20000000000 */
[----:B------:R-:W5:Y:S01]  /*11800*/  @!P3 LDG.E R19, desc[UR8][R6.64+0x1400] ;  /* 0x001400080613b981 */ /* 0x000f62000c1e1900 */
[----:B------:R-:W-:Y:S02]  /*11810*/  P2R R20, PR, RZ, 0x1 ;  /* 0x00000001ff147803 */ /* 0x000fe40000000000 */
[----:B------:R-:W-:Y:S01]  /*11820*/  P2R R14, PR, RZ, 0x4 ;  /* 0x00000004ff0e7803 */ /* 0x000fe20000000000 */
[----:B------:R-:W5:Y:S06]  /*11830*/  @!P2 LDG.E R21, desc[UR8][R6.64+0x1800] ;  /* 0x001800080615a981 */ /* 0x000f6c000c1e1900 */
[----:B------:R-:W5:Y:S01]  /*11840*/  @!P0 LDG.E R23, desc[UR8][R6.64+0x1c00] ;  /* 0x001c000806178981 */ /* 0x000f62000c1e1900 */
[----:B------:R-:W-:-:S04]  /*11850*/  ISETP.GE.AND P0, PT, R57, R10, PT ;  /* 0x0000000a3900720c */ /* 0x000fc80003f06270 */
[----:B------:R-:W-:-:S09]  /*11860*/  P2R R22, PR, RZ, 0x1 ;  /* 0x00000001ff167803 */ /* 0x000fd20000000000 */
        /* <DEDUP_REMOVED lines=22> */
[-C--:B------:R-:W-:Y:S02]  /*119d0*/  ISETP.GE.AND P0, PT, R73, R10.reuse, PT ;  /* 0x0000000a4900720c */ /* 0x080fe40003f06270 */
[-C--:B------:R-:W-:Y:S02]  /*119e0*/  ISETP.GE.AND P1, PT, R75, R10.reuse, PT ;  /* 0x0000000a4b00720c */ /* 0x080fe40003f26270 */
[----:B------:R-:W-:Y:S02]  /*119f0*/  P2R R42, PR, RZ, 0x1 ;  /* 0x00000001ff2a7803 */ /* 0x000fe40000000000 */
[-C--:B------:R-:W-:Y:S02]  /*11a00*/  ISETP.GE.AND P2, PT, R77, R10.reuse, PT ;  /* 0x0000000a4d00720c */ /* 0x080fe40003f46270 */
[-C--:B------:R-:W-:Y:S02]  /*11a10*/  ISETP.GE.AND P3, PT, R79, R10.reuse, PT ;  /* 0x0000000a4f00720c */ /* 0x080fe40003f66270 */
[----:B------:R-:W-:-:S02]  /*11a20*/  ISETP.GE.AND P4, PT, R81, R10, PT ;  /* 0x0000000a5100720c */ /* 0x000fc40003f86270 */
[-C--:B------:R-:W-:Y:S01]  /*11a30*/  ISETP.GE.AND P5, PT, R83, R10.reuse, PT ;  /* 0x0000000a5300720c */ /* 0x080fe20003fa6270 */
[----:B------:R-:W5:Y:S01]  /*11a40*/  @!P0 LDG.E R41, desc[UR8][R6.64+0x4000] ;  /* 0x0040000806298981 */ /* 0x000f62000c1e1900 */
[----:B------:R-:W-:Y:S02]  /*11a50*/  ISETP.GE.AND P6, PT, R85, R10, PT ;  /* 0x0000000a5500720c */ /* 0x000fe40003fc6270 */
[----:B------:R-:W-:Y:S01]  /*11a60*/  ISETP.NE.AND P0, PT, R36, RZ, PT ;  /* 0x000000ff2400720c */ /* 0x000fe20003f05270 */
[----:B------:R-:W5:Y:S03]  /*11a70*/  @!P1 LDG.E R43, desc[UR8][R6.64+0x4400] ;  /* 0x00440008062b9981 */ /* 0x000f66000c1e1900 */
[----:B------:R-:W-:Y:S01]  /*11a80*/  P2R R40, PR, RZ, 0x1 ;  /* 0x00000001ff287803 */ /* 0x000fe20000000000 */
[----:B------:R-:W5:Y:S01]  /*11a90*/  @!P2 LDG.E R45, desc[UR8][R6.64+0x4800] ;  /* 0x00480008062da981 */ /* 0x000f62000c1e1900 */
[----:B------:R-:W-:-:S03]  /*11aa0*/  ISETP.NE.AND P0, PT, R34, RZ, PT ;  /* 0x000000ff2200720c */ /* 0x000fc60003f05270 */
[----:B------:R-:W5:Y:S01]  /*11ab0*/  @!P3 LDG.E R47, desc[UR8][R6.64+0x4c00] ;  /* 0x004c0008062fb981 */ /* 0x000f62000c1e1900 */
[----:B------:R-:W-:Y:S02]  /*11ac0*/  P2R R38, PR, RZ, 0x1 ;  /* 0x00000001ff267803 */ /* 0x000fe40000000000 */
[----:B------:R-:W-:Y:S01]  /*11ad0*/  ISETP.NE.AND P0, PT, R32, RZ, PT ;  /* 0x000000ff2000720c */ /* 0x000fe20003f05270 */
[----:B------:R-:W5:Y:S04]  /*11ae0*/  @!P4 LDG.E R49, desc[UR8][R6.64+0x5000] ;  /* 0x005000080631c981 */ /* 0x000f68000c1e1900 */
[----:B------:R-:W5:Y:S01]  /*11af0*/  @!P5 LDG.E R51, desc[UR8][R6.64+0x5400] ;  /* 0x005400080633d981 */ /* 0x000f62000c1e1900 */
[----:B------:R-:W-:-:S03]  /*11b00*/  P2R R36, PR, RZ, 0x1 ;  /* 0x00000001ff247803 */ /* 0x000fc60000000000 */
[----:B------:R-:W5:Y:S01]  /*11b10*/  @!P6 LDG.E R53, desc[UR8][R6.64+0x5800] ;  /* 0x005800080635e981 */ /* 0x000f62000c1e1900 */
[----:B------:R-:W-:-:S04]  /*11b20*/  ISETP.NE.AND P0, PT, R30, RZ, PT ;  /* 0x000000ff1e00720c */ /* 0x000fc80003f05270 */
[----:B------:R-:W-:Y:S02]  /*11b30*/  P2R R34, PR, RZ, 0x1 ;  /* 0x00000001ff227803 */ /* 0x000fe40000000000 */
        /* <DEDUP_REMOVED lines=16> */
[----:B------:R-:W-:Y:S01]  /*11c40*/  ISETP.NE.AND P0, PT, R16, RZ, PT ;  /* 0x000000ff1000720c */ /* 0x000fe20003f05270 */
[----:B------:R-:W-:Y:S05]  /*11c50*/  WARPSYNC.ALL ;  /* 0x0000000000007948 */ /* 0x000fea0003800000 */
[----:B------:R-:W-:Y:S01]  /*11c60*/  P2R R16, PR, RZ, 0x1 ;  /* 0x00000001ff107803 */ /* 0x000fe20000000000 */
[----:B------:R-:W-:Y:S01]  /*11c70*/  BAR.SYNC.DEFER_BLOCKING 0x0 ;  /* 0x0000000000007b1d */ /* 0x000fe20000010000 */
[----:B------:R-:W-:-:S04]  /*11c80*/  ISETP.NE.AND P0, PT, R48, RZ, PT ;  /* 0x000000ff3000720c */ /* 0x000fc80003f05270 */
[----:B------:R-:W-:Y:S02]  /*11c90*/  P2R R14, PR, RZ, 0x1 ;  /* 0x00000001ff0e7803 */ /* 0x000fe40000000000 */
[----:B------:R-:W-:-:S04]  /*11ca0*/  ISETP.NE.AND P0, PT, R46, RZ, PT ;  /* 0x000000ff2e00720c */ /* 0x000fc80003f05270 */
[----:B------:R-:W-:Y:S02]  /*11cb0*/  P2R R8, PR, RZ, 0x1 ;  /* 0x00000001ff087803 */ /* 0x000fe40000000000 */
[----:B------:R-:W-:-:S13]  /*11cc0*/  ISETP.NE.AND P0, PT, R44, RZ, PT ;  /* 0x000000ff2c00720c */ /* 0x000fda0003f05270 */
[----:B----4-:R0:W-:Y:S01]  /*11cd0*/  @!P0 STG.E desc[UR8][R4.64], R9 ;  /* 0x0000000904008986 */ /* 0x0101e2000c101908 */
[----:B------:R-:W-:-:S13]  /*11ce0*/  ISETP.NE.AND P0, PT, R8, RZ, PT ;  /* 0x000000ff0800720c */ /* 0x000fda0003f05270 */
[----:B---3--:R0:W-:Y:S01]  /*11cf0*/  @!P0 STG.E desc[UR8][R4.64+0x400], R11 ;  /* 0x0004000b04008986 */ /* 0x0081e2000c101908 */
[----:B------:R-:W-:-:S13]  /*11d00*/  ISETP.NE.AND P0, PT, R14, RZ, PT ;  /* 0x000000ff0e00720c */ /* 0x000fda0003f05270 */
[----:B--2---:R0:W-:Y:S01]  /*11d10*/  @!P0 STG.E desc[UR8][R4.64+0x800], R13 ;  /* 0x0008000d04008986 */ /* 0x0041e2000c101908 */
[----:B------:R-:W-:-:S13]  /*11d20*/  ISETP.NE.AND P0, PT, R16, RZ, PT ;  /* 0x000000ff1000720c */ /* 0x000fda0003f05270 */
[----:B-----5:R0:W-:Y:S01]  /*11d30*/  @!P0 STG.E desc[UR8][R4.64+0xc00], R15 ;  /* 0x000c000f04008986 */ /* 0x0201e2000c101908 */
[----:B------:R-:W-:-:S13]  /*11d40*/  ISETP.NE.AND P0, PT, R18, RZ, PT ;  /* 0x000000ff1200720c */ /* 0x000fda0003f05270 */
[----:B------:R0:W-:Y:S01]  /*11d50*/  @!P0 STG.E desc[UR8][R4.64+0x1000], R17 ;  /* 0x0010001104008986 */ /* 0x0001e2000c101908 */
        /* <DEDUP_REMOVED lines=22> */
[----:B------:R-:W-:-:S03]  /*11ec0*/  ISETP.NE.AND P0, PT, R42, RZ, PT ;  /* 0x000000ff2a00720c */ /* 0x000fc60003f05270 */
[----:B------:R0:W-:Y:S04]  /*11ed0*/  @!P1 STG.E desc[UR8][R4.64+0x4400], R43 ;  /* 0x0044002b04009986 */ /* 0x0001e8000c101908 */
[----:B------:R0:W-:Y:S04]  /*11ee0*/  @!P2 STG.E desc[UR8][R4.64+0x4800], R45 ;  /* 0x0048002d0400a986 */ /* 0x0001e8000c101908 */
[----:B------:R0:W-:Y:S04]  /*11ef0*/  @!P3 STG.E desc[UR8][R4.64+0x4c00], R47 ;  /* 0x004c002f0400b986 */ /* 0x0001e8000c101908 */
[----:B------:R0:W-:Y:S04]  /*11f00*/  @!P0 STG.E desc[UR8][R4.64+0x4000], R41 ;  /* 0x0040002904008986 */ /* 0x0001e8000c101908 */
[----:B------:R0:W-:Y:S04]  /*11f10*/  @!P4 STG.E desc[UR8][R4.64+0x5000], R49 ;  /* 0x005000310400c986 */ /* 0x0001e8000c101908 */
[----:B------:R0:W-:Y:S04]  /*11f20*/  @!P5 STG.E desc[UR8][R4.64+0x5400], R51 ;  /* 0x005400330400d986 */ /* 0x0001e8000c101908 */
[----:B------:R0:W-:Y:S02]  /*11f30*/  @!P6 STG.E desc[UR8][R4.64+0x5800], R53 ;  /* 0x005800350400e986 */ /* 0x0001e4000c101908 */
.L_x_43:
[----:B------:R-:W-:Y:S05]  /*11f40*/  BSYNC.RECONVERGENT B0 ;  /* 0x0000000000007941 */ /* 0x000fea0003800200 */
.L_x_39:
[----:B0-----:R-:W3:Y:S01]  /*11f50*/  S2R R13, SR_TID.X ;  /* 0x00000000000d7919 */ /* 0x001ee20000002100 */
[----:B------:R-:W0:Y:S01]  /*11f60*/  S2UR UR5, SR_CgaCtaId ;  /* 0x00000000000579c3 */ /* 0x000e220000008800 */
[----:B------:R-:W-:Y:S01]  /*11f70*/  UMOV UR4, 0x400 ;  /* 0x0000040000047882 */ /* 0x000fe20000000000 */
[----:B------:R-:W-:-:S06]  /*11f80*/  IMAD.MOV.U32 R16, RZ, RZ, 0x6 ;  /* 0x00000006ff107424 */ /* 0x000fcc00078e00ff */
[----:B------:R-:W5:Y:S08]  /*11f90*/  LDC.64 R14, c[0x0][0x398] ;  /* 0x0000e600ff0e7b82 */ /* 0x000f700000000a00 */
[----:B--2---:R-:W2:Y:S01]  /*11fa0*/  LDC.64 R4, c[0x0][0x390] ;  /* 0x0000e400ff047b82 */ /* 0x004ea20000000a00 */
[----:B0-----:R-:W-:Y:S01]  /*11fb0*/  ULEA UR4, UR5, UR4, 0x18 ;  /* 0x0000000405047291 */ /* 0x001fe2000f8ec0ff */
[----:B---34-:R-:W-:-:S05]  /*11fc0*/  IMAD.SHL.U32 R6, R13, 0x20, RZ ;  /* 0x000000200d067824 */ /* 0x018fca00078e00ff */
[----:B------:R-:W-:Y:S01]  /*11fd0*/  LEA R18, R13, UR4, 0x2 ;  /* 0x000000040d127c11 */ /* 0x000fe2000f8e10ff */
[----:B-----5:R-:W-:Y:S01]  /*11fe0*/  IMAD.WIDE.U32 R14, R0, 0x4, R14 ;  /* 0x00000004000e7825 */ /* 0x020fe200078e000e */
[----:B------:R-:W-:-:S03]  /*11ff0*/  LOP3.LUT R6, R6, 0x7c00, RZ, 0xc0, !PT ;  /* 0x00007c0006067812 */ /* 0x000fc600078ec0ff */
[--C-:B------:R-:W-:Y:S02]  /*12000*/  IMAD.MOV.U32 R17, RZ, RZ, R15.reuse ;  /* 0x000000ffff117224 */ /* 0x100fe400078e000f */
[----:B------:R-:W-:Y:S02]  /*12010*/  IMAD.MOV.U32 R19, RZ, RZ, R15 ;  /* 0x000000ffff137224 */ /* 0x000fe400078e000f */
[----:B--2---:R-:W-:-:S04]  /*12020*/  IMAD.WIDE.U32 R4, R0, 0x4, R4 ;  /* 0x0000000400047825 */ /* 0x004fc800078e0004 */
[----:B-1----:R-:W-:Y:S02]  /*12030*/  VIADD R7, R6, UR4 ;  /* 0x0000000406077c36 */ /* 0x002fe40008000000 */
[----:B------:R-:W-:Y:S02]  /*12040*/  IMAD.MOV.U32 R0, RZ, RZ, R14 ;  /* 0x000000ffff007224 */ /* 0x000fe400078e000e */
[----:B------:R-:W-:Y:S02]  /*12050*/  IMAD.MOV.U32 R67, RZ, RZ, R4 ;  /* 0x000000ffff437224 */ /* 0x000fe400078e0004 */
[----:B------:R-:W-:Y:S02]  /*12060*/  IMAD.MOV.U32 R68, RZ, RZ, R5 ;  /* 0x000000ffff447224 */ /* 0x000fe400078e0005 */
[----:B------:R-:W-:-:S07]  /*12070*/  IMAD R20, R12, 0x4, R7 ;  /* 0x000000040c147824 */ /* 0x000fce00078e0207 */
.L_x_168:
[----:B------:R-:W-:Y:S05]  /*12080*/  WARPSYNC.ALL ;  /* 0x0000000000007948 */ /* 0x000fea0003800000 */
[----:B------:R-:W-:Y:S01]  /*12090*/  BAR.SYNC.DEFER_BLOCKING 0x0 ;  /* 0x0000000000007b1d */ /* 0x000fe20000010000 */
[----:B------:R-:W-:Y:S01]  /*120a0*/  ISETP.GE.U32.AND P0, PT, R3, 0xfd00, PT ;  /* 0x0000fd000300780c */ /* 0x000fe20003f06070 */
[----:B------:R-:W-:Y:S01]  /*120b0*/  IMAD.MOV R21, RZ, RZ, -R16 ;  /* 0x000000ffff157224 */ /* 0x000fe200078e0a10 */
[----:B------:R-:W-:Y:S01]  /*120c0*/  CS2R R64, SRZ ;  /* 0x0000000000407805 */ /* 0x000fe2000001ff00 */
[----:B--2-4-:R-:W-:Y:S01]  /*120d0*/  IMAD.MOV.U32 R6, RZ, RZ, 0x20 ;  /* 0x00000020ff067424 */ /* 0x014fe200078e00ff */
[----:B------:R-:W-:Y:S01]  /*120e0*/  ISETP.GE.U32.AND.EX P0, PT, R2, RZ, PT, P0 ;  /* 0x000000ff0200720c */ /* 0x000fe20003f06100 */
[----:B------:R-:W-:Y:S01]  /*120f0*/  IMAD.MOV.U32 R22, RZ, RZ, R14 ;  /* 0x000000ffff167224 */ /* 0x000fe200078e000e */
[----:B------:R-:W-:Y:S01]  /*12100*/  CS2R R62, SRZ ;  /* 0x00000000003e7805 */ /* 0x000fe2000001ff00 */
[----:B------:R-:W-:Y:S01]  /*12110*/  IMAD.MOV.U32 R23, RZ, RZ, R19 ;  /* 0x000000ffff177224 */ /* 0x000fe200078e0013 */
[----:B------:R-:W-:Y:S01]  /*12120*/  VIADDMNMX.U32 R21, R21, R6, 0x6, PT ;  /* 0x0000000615157446 */ /* 0x000fe20003800006 */
[----:B------:R-:W-:Y:S01]  /*12130*/  IMAD.MOV.U32 R24, RZ, RZ, R0 ;  /* 0x000000ffff187224 */ /* 0x000fe200078e0000 */
[----:B------:R-:W-:Y:S01]  /*12140*/  CS2R R60, SRZ ;  /* 0x00000000003c7805 */ /* 0x000fe2000001ff00 */
[----:B------:R-:W-:Y:S01]  /*12150*/  IMAD.MOV.U32 R25, RZ, RZ, R17 ;  /* 0x000000ffff197224 */ /* 0x000fe200078e0011 */
[----:B------:R-:W-:Y:S01]  /*12160*/  CS2R R58, SRZ ;  /* 0x00000000003a7805 */ /* 0x000fe2000001ff00 */
[----:B------:R-:W-:Y:S01]  /*12170*/  IMAD.MOV.U32 R14, RZ, RZ, R4 ;  /* 0x000000ffff0e7224 */ /* 0x000fe200078e0004 */
[----:B------:R-:W-:Y:S01]  /*12180*/  CS2R R56, SRZ ;  /* 0x0000000000387805 */ /* 0x000fe2000001ff00 */
[----:B------:R-:W-:Y:S01]  /*12190*/  IMAD.MOV.U32 R19, RZ, RZ, R5 ;  /* 0x000000ffff137224 */ /* 0x000fe200078e0005 */
[----:B------:R-:W-:Y:S01]  /*121a0*/  CS2R R10, SRZ ;  /* 0x00000000000a7805 */ /* 0x000fe2000001ff00 */
[----:B------:R-:W-:Y:S01]  /*121b0*/  IMAD.MOV.U32 R66, RZ, RZ, RZ ;  /* 0x000000ffff427224 */ /* 0x000fe200078e00ff */
[----:B------:R-:W-:Y:S01]  /*121c0*/  CS2R R8, SRZ ;  /* 0x0000000000087805 */ /* 0x000fe2000001ff00 */
[----:B------:R-:W-:Y:S01]  /*121d0*/  IMAD.MOV.U32 R55, RZ, RZ, RZ ;  /* 0x000000ffff377224 */ /* 0x000fe200078e00ff */
[----:B------:R-:W-:Y:S01]  /*121e0*/  CS2R R6, SRZ ;  /* 0x0000000000067805 */ /* 0x000fe2000001ff00 */
[----:B------:R-:W-:Y:S01]  /*121f0*/  IMAD.MOV.U32 R0, RZ, RZ, R67 ;  /* 0x000000ffff007224 */ /* 0x000fe200078e0043 */
[----:B------:R0:W-:Y:S01]  /*12200*/  STS [R18], RZ ;  /* 0x000000ff12007388 */ /* 0x0001e20000000800 */
[----:B------:R-:W-:-:S03]  /*12210*/  IMAD.MOV.U32 R17, RZ, RZ, R68 ;  /* 0x000000ffff117224 */ /* 0x000fc600078e0044 */
        /* <DEDUP_REMOVED lines=16> */
[----:B------:R-:W-:Y:S02]  /*12320*/  IMAD.MOV.U32 R66, RZ, RZ, RZ ;  /* 0x000000ffff427224 */ /* 0x000fe400078e00ff */
[----:B------:R-:W-:-:S07]  /*12330*/  IMAD.MOV.U32 R65, RZ, RZ, RZ ;  /* 0x000000ffff417224 */ /* 0x000fce00078e00ff */
.L_x_98:
[----:B------:R-:W-:Y:S01]  /*12340*/  IADD3 R5, P0, PT, R13, R6, RZ ;  /* 0x000000060d057210 */ /* 0x000fe20007f1e0ff */
[----:B------:R-:W-:Y:S01]  /*12350*/  IMAD.MOV.U32 R67, RZ, RZ, RZ ;  /* 0x000000ffff437224 */ /* 0x000fe200078e00ff */
[----:B------:R-:W-:Y:S02]  /*12360*/  IADD3 R6, P2, PT, R6, 0xfd00, RZ ;  /* 0x0000fd0006067810 */ /* 0x000fe40007f5e0ff */
[C---:B------:R-:W-:Y:S01]  /*12370*/  LEA R4, P1, R5.reuse, R14, 0x2 ;  /* 0x0000000e05047211 */ /* 0x040fe200078210ff */
[--C-:B-1----:R-:W-:Y:S02]  /*12380*/  IMAD.X R68, RZ, RZ, R7.reuse, P0 ;  /* 0x000000ffff447224 */ /* 0x102fe400000e0607 */
[----:B------:R-:W-:Y:S01]  /*12390*/  IMAD.X R7, RZ, RZ, R7, P2 ;  /* 0x000000ffff077224 */ /* 0x000fe200010e0607 */
[----:B------:R-:W-:Y:S02]  /*123a0*/  IADD3 R4, P0, PT, R4, 0x2c00, RZ ;  /* 0x00002c0004047810 */ /* 0x000fe40007f1e0ff */
[----:B------:R-:W-:-:S05]  /*123b0*/  LEA.HI.X R5, R5, R19, R68, 0x2, P1 ;  /* 0x0000001305057211 */ /* 0x000fca00008f1444 */
[----:B--2---:R-:W-:-:S07]  /*123c0*/  IMAD.X R5, RZ, RZ, R5, P0 ;  /* 0x000000ffff057224 */ /* 0x004fce00000e0605 */
.L_x_93:
[----:B-1----:R-:W2:Y:S04]  /*123d0*/  LDG.E R69, desc[UR8][R4.64+-0x2c00] ;  /* 0xffd4000804457981 */ /* 0x002ea8000c1e1900 */
[----:B------:R-:W3:Y:S04]  /*123e0*/  LDG.E R71, desc[UR8][R4.64+-0x2800] ;  /* 0xffd8000804477981 */ /* 0x000ee8000c1e1900 */
[----:B------:R-:W4:Y:S04]  /*123f0*/  LDG.E R73, desc[UR8][R4.64+-0x2400] ;  /* 0xffdc000804497981 */ /* 0x000f28000c1e1900 */
[----:B------:R-:W5:Y:S04]  /*12400*/  LDG.E R75, desc[UR8][R4.64+-0x2000] ;  /* 0xffe00008044b7981 */ /* 0x000f68000c1e1900 */
[----:B------:R-:W5:Y:S04]  /*12410*/  LDG.E R77, desc[UR8][R4.64+-0x1c00] ;  /* 0xffe40008044d7981 */ /* 0x000f68000c1e1900 */
[----:B------:R-:W5:Y:S01]  /*12420*/  LDG.E R79, desc[UR8][R4.64+-0x1800] ;  /* 0xffe80008044f7981 */ /* 0x000f62000c1e1900 */
[----:B------:R-:W-:-:S03]  /*12430*/  BMSK R68, RZ, R21 ;  /* 0x00000015ff44721b */ /* 0x000fc60000000000 */
[----:B------:R-:W5:Y:S01]  /*12440*/  LDG.E R81, desc[UR8][R4.64+-0x1400] ;  /* 0xffec000804517981 */ /* 0x000f62000c1e1900 */
[----:B------:R-:W-:Y:S05]  /*12450*/  WARPSYNC.ALL ;  /* 0x0000000000007948 */ /* 0x000fea0003800000 */
        /* <DEDUP_REMOVED lines=15> */
[----:B--2---:R-:W-:-:S04]  /*12550*/  SHF.R.U32.HI R69, RZ, R16, R69 ;  /* 0x00000010ff457219 */ /* 0x004fc80000011645 */
[----:B------:R-:W-:-:S05]  /*12560*/  LOP3.LUT R69, R68, R69, RZ, 0xc0, !PT ;  /* 0x0000004544457212 */ /* 0x000fca00078ec0ff */
[C---:B------:R-:W-:Y:S01]  /*12570*/  IMAD.SHL.U32 R70, R69.reuse, 0x100, RZ ;  /* 0x0000010045467824 */ /* 0x040fe200078e00ff */
[----:B------:R-:W-:-:S04]  /*12580*/  LOP3.LUT R69, R69, 0x3, RZ, 0xc0, !PT ;  /* 0x0000000345457812 */ /* 0x000fc800078ec0ff */
[----:B------:R-:W-:-:S04]  /*12590*/  LOP3.LUT R70, R70, 0xfffffc00, RZ, 0xc0, !PT ;  /* 0xfffffc0046467812 */ /* 0x000fc800078ec0ff */
[----:B------:R-:W-:Y:S02]  /*125a0*/  IADD3 R70, PT, PT, R69, R18, R70 ;  /* 0x0000001245467210 */ /* 0x000fe40007ffe046 */
[----:B------:R-:W2:Y:S01]  /*125b0*/  LDG.E R69, desc[UR8][R4.64+0x2c00] ;  /* 0x002c000804457981 */ /* 0x000ea2000c1e1900 */
[----:B------:R-:W-:Y:S01]  /*125c0*/  BAR.SYNC.DEFER_BLOCKING 0x0 ;  /* 0x0000000000007b1d */ /* 0x000fe20000010000 */
[----:B---3--:R-:W-:-:S05]  /*125d0*/  SHF.R.U32.HI R71, RZ, R16, R71 ;  /* 0x00000010ff477219 */ /* 0x008fca0000011647 */
[----:B------:R-:W1:Y:S01]  /*125e0*/  LDS.U8 R72, [R70] ;  /* 0x0000000046487984 */ /* 0x000e620000000000 */
[----:B------:R-:W-:-:S05]  /*125f0*/  LOP3.LUT R71, R68, R71, RZ, 0xc0, !PT ;  /* 0x0000004744477212 */ /* 0x000fca00078ec0ff */
[C---:B------:R-:W-:Y:S01]  /*12600*/  IMAD.SHL.U32 R74, R71.reuse, 0x100, RZ ;  /* 0x00000100474a7824 */ /* 0x040fe200078e00ff */
[----:B------:R-:W-:-:S04]  /*12610*/  LOP3.LUT R113, R71, 0x3, RZ, 0xc0, !PT ;  /* 0x0000000347717812 */ /* 0x000fc800078ec0ff */
[----:B------:R-:W-:-:S04]  /*12620*/  LOP3.LUT R74, R74, 0xfffffc00, RZ, 0xc0, !PT ;  /* 0xfffffc004a4a7812 */ /* 0x000fc800078ec0ff */
[----:B------:R-:W-:Y:S01]  /*12630*/  IADD3 R74, PT, PT, R113, R18, R74 ;  /* 0x00000012714a7210 */ /* 0x000fe20007ffe04a */
[----:B-1----:R-:W-:-:S05]  /*12640*/  VIADD R71, R72, 0x1 ;  /* 0x0000000148477836 */ /* 0x002fca0000000000 */
[----:B------:R-:W-:Y:S04]  /*12650*/  STS.U8 [R70], R71 ;  /* 0x0000004746007388 */ /* 0x000fe80000000000 */
[----:B------:R-:W1:Y:S01]  /*12660*/  LDS.U8 R72, [R74] ;  /* 0x000000004a487984 */ /* 0x000e620000000000 */
[----:B----4-:R-:W-:-:S04]  /*12670*/  SHF.R.U32.HI R73, RZ, R16, R73 ;  /* 0x00000010ff497219 */ /* 0x010fc80000011649 */
        /* <DEDUP_REMOVED lines=8> */
[----:B-----5:R-:W-:-:S04]  /*12700*/  SHF.R.U32.HI R75, RZ, R16, R75 ;  /* 0x00000010ff4b7219 */ /* 0x020fc8000001164b */
        /* <DEDUP_REMOVED lines=8> */
[----:B------:R-:W-:-:S04]  /*12790*/  SHF.R.U32.HI R77, RZ, R16, R77 ;  /* 0x00000010ff4d7219 */ /* 0x000fc8000001164d */
        /* <DEDUP_REMOVED lines=161> */
[----:B--2---:R-:W-:-:S04]  /*131b0*/  SHF.R.U32.HI R69, RZ, R16, R69 ;  /* 0x00000010ff457219 */ /* 0x004fc80000011645 */
        /* <DEDUP_REMOVED lines=8> */
[----:B------:R-:W-:-:S05]  /*13240*/  VIADD R67, R67, 0x1 ;  /* 0x0000000143437836 */ /* 0x000fca0000000000 */
[----:B------:R-:W-:Y:S02]  /*13250*/  ISETP.NE.AND P0, PT, R67, 0xb, PT ;  /* 0x0000000b4300780c */ /* 0x000fe40003f05270 */
[----:B------:R-:W-:-:S05]  /*13260*/  IADD3 R4, P1, PT, R4, 0x5c00, RZ ;  /* 0x00005c0004047810 */ /* 0x000fca0007f3e0ff */
[----:B------:R-:W-:Y:S02]  /*13270*/  IMAD.X R5, RZ, RZ, R5, P1 ;  /* 0x000000ffff057224 */ /* 0x000fe400008e0605 */
[----:B-1----:R-:W-:-:S05]  /*13280*/  VIADD R69, R69, 0x1 ;  /* 0x0000000145457836 */ /* 0x002fca0000000000 */
[----:B------:R1:W-:Y:S01]  /*13290*/  STS.U8 [R68], R69 ;  /* 0x0000004544007388 */ /* 0x0003e20000000000 */
[----:B------:R-:W-:Y:S05]  /*132a0*/  @P0 BRA `(.L_x_93) ;  /* 0xfffffff000480947 */ /* 0x000fea000383ffff */
[----:B------:R-:W-:Y:S01]  /*132b0*/  BAR.SYNC.DEFER_BLOCKING 0x0 ;  /* 0x0000000000007b1d */ /* 0x000fe20000010000 */
[C---:B------:R-:W-:Y:S02]  /*132c0*/  ISETP.GT.U32.AND P1, PT, R13.reuse, 0x1ff, PT ;  /* 0x000001ff0d00780c */ /* 0x040fe40003f24070 */
[----:B------:R-:W-:-:S03]  /*132d0*/  ISETP.GT.U32.AND P0, PT, R13, 0xff, PT ;  /* 0x000000ff0d00780c */ /* 0x000fc60003f04070 */
[----:B------:R-:W-:Y:S08]  /*132e0*/  BSSY.RECONVERGENT B0, `(.L_x_94) ;  /* 0x000006a000007945 */ /* 0x000ff00003800200 */
[----:B------:R-:W-:Y:S05]  /*132f0*/  @P1 BRA `(.L_x_95) ;  /* 0x0000000400a01947 */ /* 0x000fea0003800000 */
[----:B------:R-:W2:Y:S04]  /*13300*/  LDS R4, [R20] ;  /* 0x0000000014047984 */ /* 0x000ea80000000800 */
[----:B------:R-:W1:Y:S04]  /*13310*/  LDS R67, [R20+0x80] ;  /* 0x0000800014437984 */ /* 0x000e680000000800 */
[----:B------:R-:W3:Y:S04]  /*13320*/  LDS R70, [R20+0x100] ;  /* 0x0001000014467984 */ /* 0x000ee80000000800 */
[----:B------:R-:W4:Y:S04]  /*13330*/  LDS R71, [R20+0x180] ;  /* 0x0001800014477984 */ /* 0x000f280000000800 */
[----:B------:R-:W5:Y:S04]  /*13340*/  LDS R72, [R20+0x200] ;  /* 0x0002000014487984 */ /* 0x000f680000000800 */
[----:B------:R-:W0:Y:S01]  /*13350*/  LDS R73, [R20+0x280] ;  /* 0x0002800014497984 */ /* 0x000e220000000800 */
[----:B--2---:R-:W-:-:S02]  /*13360*/  PRMT R5, R4, 0x7770, RZ ;  /* 0x0000777004057816 */ /* 0x004fc400000000ff */
[----:B-1----:R-:W-:Y:S02]  /*13370*/  PRMT R68, R67, 0x7770, RZ ;  /* 0x0000777043447816 */ /* 0x002fe400000000ff */
        /* <DEDUP_REMOVED lines=10> */
[----:B------:R-:W-:-:S02]  /*13420*/  PRMT R4, R4, 0x7773, RZ ;  /* 0x0000777304047816 */ /* 0x000fc400000000ff */
[----:B------:R-:W-:Y:S02]  /*13430*/  LOP3.LUT R5, R68, 0xff, RZ, 0xc0, !PT ;  /* 0x000000ff44057812 */ /* 0x000fe400078ec0ff */
[----:B------:R-:W-:Y:S02]  /*13440*/  PRMT R67, R67, 0x7773, RZ ;  /* 0x0000777343437816 */ /* 0x000fe400000000ff */
[----:B------:R-:W-:Y:S02]  /*13450*/  IADD3 R68, P2, P3, R69, R62, R66 ;  /* 0x0000003e45447210 */ /* 0x000fe40007b5e042 */
[----:B------:R-:W-:Y:S02]  /*13460*/  LOP3.LUT R62, R4, 0xff, RZ, 0xc0, !PT ;  /* 0x000000ff043e7812 */ /* 0x000fe400078ec0ff */
[----:B------:R-:W-:Y:S02]  /*13470*/  IADD3 R64, P1, P4, R5, R64, R75 ;  /* 0x0000004005407210 */ /* 0x000fe40007c3e04b */
[----:B------:R-:W-:-:S02]  /*13480*/  LOP3.LUT R67, R67, 0xff, RZ, 0xc0, !PT ;  /* 0x000000ff43437812 */ /* 0x000fc400078ec0ff */
[----:B---3--:R-:W-:Y:S02]  /*13490*/  PRMT R4, R70, 0x7770, RZ ;  /* 0x0000777046047816 */ /* 0x008fe400000000ff */
[----:B----4-:R-:W-:Y:S02]  /*134a0*/  PRMT R5, R71, 0x7770, RZ ;  /* 0x0000777047057816 */ /* 0x010fe400000000ff */
[----:B------:R-:W-:Y:S02]  /*134b0*/  IADD3.X R69, PT, PT, RZ, R65, RZ, P5, P6 ;  /* 0x00000041ff457210 */ /* 0x000fe40002fec4ff */
[----:B------:R-:W-:Y:S02]  /*134c0*/  IADD3 R60, P5, P6, R67, R60, R62 ;  /* 0x0000003c433c7210 */ /* 0x000fe40007ebe03e */
[----:B------:R-:W-:Y:S01]  /*134d0*/  IADD3.X R75, PT, PT, RZ, R63, RZ, P1, P4 ;  /* 0x0000003fff4b7210 */ /* 0x000fe20000fe84ff */
[----:B------:R-:W1:Y:S01]  /*134e0*/  LDS R62, [R20+0x300] ;  /* 0x00030000143e7984 */ /* 0x000e620000000800 */
[----:B------:R-:W-:-:S02]  /*134f0*/  LOP3.LUT R65, R4, 0xff, RZ, 0xc0, !PT ;  /* 0x000000ff04417812 */ /* 0x000fc400078ec0ff */
[----:B------:R-:W-:Y:S01]  /*13500*/  LOP3.LUT R66, R5, 0xff, RZ, 0xc0, !PT ;  /* 0x000000ff05427812 */ /* 0x000fe200078ec0ff */
[----:B------:R-:W2:Y:S01]  /*13510*/  LDS R63, [R20+0x380] ;  /* 0x00038000143f7984 */ /* 0x000ea20000000800 */
[----:B------:R-:W-:Y:S02]  /*13520*/  PRMT R4, R70, 0x7771, RZ ;  /* 0x0000777146047816 */ /* 0x000fe400000000ff */
[----:B------:R-:W-:Y:S02]  /*13530*/  PRMT R5, R71, 0x7771, RZ ;  /* 0x0000777147057816 */ /* 0x000fe400000000ff */
[----:B------:R-:W-:Y:S02]  /*13540*/  LOP3.LUT R4, R4, 0xff, RZ, 0xc0, !PT ;  /* 0x000000ff04047812 */ /* 0x000fe400078ec0ff */
[----:B------:R-:W-:Y:S02]  /*13550*/  LOP3.LUT R5, R5, 0xff, RZ, 0xc0, !PT ;  /* 0x000000ff05057812 */ /* 0x000fe400078ec0ff */
[----:B------:R-:W-:-:S02]  /*13560*/  IADD3.X R61, PT, PT, RZ, R61, RZ, P2, P3 ;  /* 0x0000003dff3d7210 */ /* 0x000fc400017e64ff */
[----:B------:R-:W-:Y:S02]  /*13570*/  IADD3 R64, P2, P3, R5, R64, R4 ;  /* 0x0000004005407210 */ /* 0x000fe40007b5e004 */
[C---:B------:R-:W-:Y:S02]  /*13580*/  PRMT R4, R70.reuse, 0x7772, RZ ;  /* 0x0000777246047816 */ /* 0x040fe400000000ff */
[C---:B------:R-:W-:Y:S02]  /*13590*/  PRMT R5, R71.reuse, 0x7772, RZ ;  /* 0x0000777247057816 */ /* 0x040fe400000000ff */
[----:B------:R-:W-:Y:S02]  /*135a0*/  PRMT R70, R70, 0x7773, RZ ;  /* 0x0000777346467816 */ /* 0x000fe400000000ff */
[----:B------:R-:W-:Y:S02]  /*135b0*/  PRMT R71, R71, 0x7773, RZ ;  /* 0x0000777347477816 */ /* 0x000fe400000000ff */
[----:B------:R-:W-:-:S02]  /*135c0*/  IADD3 R66, P1, P4, R66, R74, R65 ;  /* 0x0000004a42427210 */ /* 0x000fc40007c3e041 */
        /* <DEDUP_REMOVED lines=8> */
[C---:B-----5:R-:W-:Y:S02]  /*13650*/  PRMT R4, R72.reuse, 0x7770, RZ ;  /* 0x0000777048047816 */ /* 0x060fe400000000ff */
[C---:B0-----:R-:W-:Y:S02]  /*13660*/  PRMT R59, R73.reuse, 0x7770, RZ ;  /* 0x00007770493b7816 */ /* 0x041fe400000000ff */
        /* <DEDUP_REMOVED lines=10> */
[----:B------:R-:W-:Y:S02]  /*13710*/  PRMT R4, R72, 0x7772, RZ ;  /* 0x0000777248047816 */ /* 0x000fe400000000ff */
[----:B------:R-:W-:Y:S02]  /*13720*/  PRMT R5, R73, 0x7772, RZ ;  /* 0x0000777249057816 */ /* 0x000fe400000000ff */
[----:B------:R-:W-:Y:S02]  /*13730*/  LOP3.LUT R4, R4, 0xff, RZ, 0xc0, !PT ;  /* 0x000000ff04047812 */ /* 0x000fe400078ec0ff */
[----:B------:R-:W-:-:S02]  /*13740*/  LOP3.LUT R5, R5, 0xff, RZ, 0xc0, !PT ;  /* 0x000000ff05057812 */ /* 0x000fc400078ec0ff */
[----:B------:R-:W-:Y:S02]  /*13750*/  PRMT R72, R72, 0x7773, RZ ;  /* 0x0000777348487816 */ /* 0x000fe400000000ff */
[----:B------:R-:W-:Y:S02]  /*13760*/  PRMT R73, R73, 0x7773, RZ ;  /* 0x0000777349497816 */ /* 0x000fe400000000ff */
[----:B------:R-:W-:Y:S02]  /*13770*/  IADD3.X R70, PT, PT, RZ, R74, RZ, P4, P1 ;  /* 0x0000004aff467210 */ /* 0x000fe400027e24ff */
[----:B------:R-:W-:Y:S02]  /*13780*/  IADD3 R65, P1, P4, R5, R65, R4 ;  /* 0x0000004105417210 */ /* 0x000fe40007c3e004 */
[----:B-1----:R-:W-:Y:S02]  /*13790*/  PRMT R4, R62, 0x7770, RZ ;  /* 0x000077703e047816 */ /* 0x002fe400000000ff */
[----:B--2---:R-:W-:-:S02]  /*137a0*/  PRMT R59, R63, 0x7770, RZ ;  /* 0x000077703f3b7816 */ /* 0x004fc400000000ff */
[----:B------:R-:W-:Y:S02]  /*137b0*/  PRMT R5, R62, 0x7771, RZ ;  /* 0x000077713e057816 */ /* 0x000fe400000000ff */
[----:B------:R-:W-:Y:S02]  /*137c0*/  PRMT R60, R63, 0x7771, RZ ;  /* 0x000077713f3c7816 */ /* 0x000fe400000000ff */
[----:B------:R-:W-:Y:S02]  /*137d0*/  LOP3.LUT R72, R72, 0xff, RZ, 0xc0, !PT ;  /* 0x000000ff48487812 */ /* 0x000fe400078ec0ff */
[----:B------:R-:W-:Y:S02]  /*137e0*/  LOP3.LUT R61, R73, 0xff, RZ, 0xc0, !PT ;  /* 0x000000ff493d7812 */ /* 0x000fe400078ec0ff */
[----:B------:R-:W-:Y:S02]  /*137f0*/  LOP3.LUT R4, R4, 0xff, RZ, 0xc0, !PT ;  /* 0x000000ff04047812 */ /* 0x000fe400078ec0ff */
[----:B------:R-:W-:-:S02]  /*13800*/  LOP3.LUT R59, R59, 0xff, RZ, 0xc0, !PT ;  /* 0x000000ff3b3b7812 */ /* 0x000fc400078ec0ff */
[----:B------:R-:W-:Y:S02]  /*13810*/  LOP3.LUT R5, R5, 0xff, RZ, 0xc0, !PT ;  /* 0x000000ff05057812 */ /* 0x000fe400078ec0ff */
[----:B------:R-:W-:Y:S02]  /*13820*/  LOP3.LUT R60, R60, 0xff, RZ, 0xc0, !PT ;  /* 0x000000ff3c3c7812 */ /* 0x000fe400078ec0ff */
[----:B------:R-:W-:Y:S02]  /*13830*/  IADD3.X R69, PT, PT, RZ, R69, RZ, P3, P2 ;  /* 0x00000045ff457210 */ /* 0x000fe40001fe44ff */
[----:B------:R-:W-:Y:S02]  /*13840*/  IADD3 R61, P2, P3, R61, R67, R72 ;  /* 0x000000433d3d7210 */ /* 0x000fe40007b5e048 */
[----:B------:R-:W-:Y:S02]  /*13850*/  IADD3.X R68, PT, PT, RZ, R68, RZ, P6, P5 ;  /* 0x00000044ff447210 */ /* 0x000fe400037ea4ff */
[----:B------:R-:W-:-:S02]  /*13860*/  IADD3.X R67, PT, PT, RZ, R71, RZ, P1, P4 ;  /* 0x00000047ff437210 */ /* 0x000fc40000fe84ff */
[----:B------:R-:W-:Y:S02]  /*13870*/  IADD3 R66, P6, P5, R59, R66, R4 ;  /* 0x000000423b427210 */ /* 0x000fe40007dde004 */
        /* <DEDUP_REMOVED lines=16> */
.L_x_95:
[----:B------:R-:W-:Y:S05]  /*13980*/  BSYNC.RECONVERGENT B0 ;  /* 0x0000000000007941 */ /* 0x000fea0003800200 */
.L_x_94:
[----:B------:R-:W-:Y:S04]  /*13990*/  BSSY.RECONVERGENT B0, `(.L_x_96) ;  /* 0x000006a000007945 */ /* 0x000fe80003800200 */
[----:B------:R-:W-:Y:S05]  /*139a0*/  @P0 BRA `(.L_x_97) ;  /* 0x0000000400a00947 */ /* 0x000fea0003800000 */
[----:B------:R-:W2:Y:S04]  /*139b0*/  LDS R4, [R20+0x2000] ;  /* 0x0020000014047984 */ /* 0x000ea80000000800 */
        /* <DEDUP_REMOVED lines=52> */
[C---:B-----5:R-:W-:Y:S02]  /*13d00*/  PRMT R4, R72.reuse, 0x7770, RZ ;  /* 0x0000777048047816 */ /* 0x060fe400000000ff */
[----:B------:R-:W-:Y:S02]  /*13d10*/  PRMT R5, R72, 0x7771, RZ ;  /* 0x0000777148057816 */ /* 0x000fe400000000ff */
[----:B0-----:R-:W-:Y:S02]  /*13d20*/  PRMT R9, R73, 0x7771, RZ ;  /* 0x0000777149097816 */ /* 0x001fe400000000ff */
[----:B------:R-:W-:-:S02]  /*13d30*/  LOP3.LUT R57, R4, 0xff, RZ, 0xc0, !PT ;  /* 0x000000ff04397812 */ /* 0x000fc400078ec0ff */
[----:B------:R-:W-:Y:S02]  /*13d40*/  LOP3.LUT R4, R5, 0xff, RZ, 0xc0, !PT ;  /* 0x000000ff05047812 */ /* 0x000fe400078ec0ff */
[----:B------:R-:W-:Y:S02]  /*13d50*/  LOP3.LUT R9, R9, 0xff, RZ, 0xc0, !PT ;  /* 0x000000ff09097812 */ /* 0x000fe400078ec0ff */
[----:B------:R-:W-:Y:S02]  /*13d60*/  IADD3.X R69, PT, PT, RZ, R69, RZ, P4, P5 ;  /* 0x00000045ff457210 */ /* 0x000fe400027ea4ff */
[----:B------:R-:W-:Y:S02]  /*13d70*/  PRMT R8, R73, 0x7770, RZ ;  /* 0x0000777049087816 */ /* 0x000fe400000000ff */
[----:B------:R-:W-:Y:S02]  /*13d80*/  IADD3 R67, P5, P4, R9, R67, R4 ;  /* 0x0000004309437210 */ /* 0x000fe40007cbe004 */
[----:B------:R-:W-:-:S02]  /*13d90*/  PRMT R4, R72, 0x7772, RZ ;  /* 0x0000777248047816 */ /* 0x000fc400000000ff */
[C---:B------:R-:W-:Y:S02]  /*13da0*/  PRMT R5, R73.reuse, 0x7772, RZ ;  /* 0x0000777249057816 */ /* 0x040fe400000000ff */
[----:B------:R-:W-:Y:S02]  /*13db0*/  PRMT R72, R72, 0x7773, RZ ;  /* 0x0000777348487816 */ /* 0x000fe400000000ff */
[----:B------:R-:W-:Y:S02]  /*13dc0*/  LOP3.LUT R8, R8, 0xff, RZ, 0xc0, !PT ;  /* 0x000000ff08087812 */ /* 0x000fe400078ec0ff */
[----:B------:R-:W-:Y:S02]  /*13dd0*/  PRMT R73, R73, 0x7773, RZ ;  /* 0x0000777349497816 */ /* 0x000fe400000000ff */
[----:B------:R-:W-:Y:S02]  /*13de0*/  LOP3.LUT R4, R4, 0xff, RZ, 0xc0, !PT ;  /* 0x000000ff04047812 */ /* 0x000fe400078ec0ff */
[----:B------:R-:W-:-:S02]  /*13df0*/  LOP3.LUT R5, R5, 0xff, RZ, 0xc0, !PT ;  /* 0x000000ff05057812 */ /* 0x000fc400078ec0ff */
[----:B------:R-:W-:Y:S02]  /*13e00*/  IADD3.X R70, PT, PT, RZ, R75, RZ, P0, P1 ;  /* 0x0000004bff467210 */ /* 0x000fe400007e24ff */
[----:B------:R-:W-:Y:S02]  /*13e10*/  LOP3.LUT R9, R72, 0xff, RZ, 0xc0, !PT ;  /* 0x000000ff48097812 */ /* 0x000fe400078ec0ff */
[----:B------:R-:W-:Y:S02]  /*13e20*/  IADD3 R58, P1, P0, R8, R58, R57 ;  /* 0x0000003a083a7210 */ /* 0x000fe4000783e039 */
[----:B------:R-:W-:Y:S02]  /*13e30*/  IADD3.X R72, PT, PT, RZ, R74, RZ, P2, P3 ;  /* 0x0000004aff487210 */ /* 0x000fe400017e64ff */
[----:B------:R-:W-:Y:S02]  /*13e40*/  LOP3.LUT R10, R73, 0xff, RZ, 0xc0, !PT ;  /* 0x000000ff490a7812 */ /* 0x000fe400078ec0ff */
[----:B------:R-:W-:-:S02]  /*13e50*/  IADD3 R68, P2, P3, R5, R68, R4 ;  /* 0x0000004405447210 */ /* 0x000fc40007b5e004 */
[----:B-1----:R-:W-:Y:S02]  /*13e60*/  PRMT R4, R11, 0x7770, RZ ;  /* 0x000077700b047816 */ /* 0x002fe400000000ff */
[----:B--2---:R-:W-:Y:S02]  /*13e70*/  PRMT R8, R55, 0x7770, RZ ;  /* 0x0000777037087816 */ /* 0x004fe400000000ff */
[----:B------:R-:W-:Y:S02]  /*13e80*/  PRMT R5, R11, 0x7771, RZ ;  /* 0x000077710b057816 */ /* 0x000fe400000000ff */
[----:B------:R-:W-:Y:S02]  /*13e90*/  IADD3.X R71, PT, PT, RZ, R71, RZ, P1, P0 ;  /* 0x00000047ff477210 */ /* 0x000fe40000fe04ff */
[----:B------:R-:W-:Y:S02]  /*13ea0*/  IADD3 R10, P0, P1, R10, R56, R9 ;  /* 0x000000380a0a7210 */ /* 0x000fe4000791e009 */
[----:B------:R-:W-:-:S02]  /*13eb0*/  PRMT R9, R55, 0x7771, RZ ;  /* 0x0000777137097816 */ /* 0x000fc400000000ff */
[----:B------:R-:W-:Y:S02]  /*13ec0*/  LOP3.LUT R57, R4, 0xff, RZ, 0xc0, !PT ;  /* 0x000000ff04397812 */ /* 0x000fe400078ec0ff */
[----:B------:R-:W-:Y:S02]  /*13ed0*/  LOP3.LUT R8, R8, 0xff, RZ, 0xc0, !PT ;  /* 0x000000ff08087812 */ /* 0x000fe400078ec0ff */
[----:B------:R-:W-:Y:S02]  /*13ee0*/  LOP3.LUT R56, R5, 0xff, RZ, 0xc0, !PT ;  /* 0x000000ff05387812 */ /* 0x000fe400078ec0ff */
[----:B------:R-:W-:Y:S02]  /*13ef0*/  PRMT R4, R11, 0x7772, RZ ;  /* 0x000077720b047816 */ /* 0x000fe400000000ff */
[----:B------:R-:W-:Y:S02]  /*13f00*/  PRMT R5, R55, 0x7772, RZ ;  /* 0x0000777237057816 */ /* 0x000fe400000000ff */
[----:B------:R-:W-:-:S02]  /*13f10*/  PRMT R11, R11, 0x7773, RZ ;  /* 0x000077730b0b7816 */ /* 0x000fc400000000ff */
[----:B------:R-:W-:Y:S02]  /*13f20*/  PRMT R55, R55, 0x7773, RZ ;  /* 0x0000777337377816 */ /* 0x000fe400000000ff */
[----:B------:R-:W-:Y:S02]  /*13f30*/  IADD3.X R70, PT, PT, RZ, R70, RZ, P5, P4 ;  /* 0x00000046ff467210 */ /* 0x000fe40002fe84ff */
[----:B------:R-:W-:Y:S02]  /*13f40*/  LOP3.LUT R9, R9, 0xff, RZ, 0xc0, !PT ;  /* 0x000000ff09097812 */ /* 0x000fe400078ec0ff */
[----:B------:R-:W-:Y:S02]  /*13f50*/  IADD3 R58, P5, P4, R8, R58, R57 ;  /* 0x0000003a083a7210 */ /* 0x000fe40007cbe039 */
        /* <DEDUP_REMOVED lines=10> */
[----:B------:R-:W-:Y:S02]  /*14000*/  IADD3.X R55, PT, PT, RZ, R70, RZ, P3, P2 ;  /* 0x00000046ff377210 */ /* 0x000fe40001fe44ff */
[----:B------:R-:W-:Y:S02]  /*14010*/  IADD3.X R10, PT, PT, RZ, R69, RZ, P0, P1 ;  /* 0x00000045ff0a7210 */ /* 0x000fe400007e24ff */
[----:B------:R-:W-:-:S07]  /*14020*/  IADD3.X R8, PT, PT, RZ, R67, RZ, P4, P5 ;  /* 0x00000043ff087210 */ /* 0x000fce00027ea4ff */
.L_x_97:
[----:B------:R-:W-:Y:S05]  /*14030*/  BSYNC.RECONVERGENT B0 ;  /* 0x0000000000007941 */ /* 0x000fea0003800200 */
.L_x_96:
[----:B------:R-:W-:Y:S01]  /*14040*/  BAR.SYNC.DEFER_BLOCKING 0x0 ;  /* 0x0000000000007b1d */ /* 0x000fe20000010000 */
[----:B------:R-:W-:-:S04]  /*14050*/  IADD3 R5, P1, PT, R3, -0xfcff, RZ ;  /* 0xffff030103057810 */ /* 0x000fc80007f3e0ff */
[----:B------:R-:W-:Y:S02]  /*14060*/  ISETP.GE.U32.AND P0, PT, R6, R5, PT ;  /* 0x000000050600720c */ /* 0x000fe40003f06070 */
[----:B------:R-:W-:-:S04]  /*14070*/  IADD3.X R4, PT, PT, R2, -0x1, RZ, P1, !PT ;  /* 0xffffffff02047810 */ /* 0x000fc80000ffe4ff */
        /* <DEDUP_REMOVED lines=18> */
.L_x_92:
[----:B------:R-:W-:Y:S01]  /*141a0*/  IADD3 R74, P1, PT, -R6, R3, RZ ;  /* 0x00000003064a7210 */ /* 0x000fe20007f3e1ff */
[----:B------:R-:W-:Y:S02]  /*141b0*/  IMAD.MOV.U32 R4, RZ, RZ, R66 ;  /* 0x000000ffff047224 */ /* 0x000fe400078e0042 */
[----:B------:R-:W-:Y:S01]  /*141c0*/  IMAD.MOV.U32 R5, RZ, RZ, R65 ;  /* 0x000000ffff057224 */ /* 0x000fe200078e0041 */
[----:B------:R-:W-:Y:S01]  /*141d0*/  ISETP.GE.U32.AND P0, PT, R74, 0x1700, PT ;  /* 0x000017004a00780c */ /* 0x000fe20003f06070 */
[----:B------:R-:W-:-:S05]  /*141e0*/  IMAD.X R77, R2, 0x1, ~R7, P1 ;  /* 0x00000001024d7824 */ /* 0x000fca00008e0e07 */
[----:B------:R-:W-:-:S13]  /*141f0*/  ISETP.GE.AND.EX P0, PT, R77, RZ, PT, P0 ;  /* 0x000000ff4d00720c */ /* 0x000fda0003f06300 */
[----:B------:R-:W-:Y:S05]  /*14200*/  @!P0 BRA `(.L_x_99) ;  /* 0x0000000c00d88947 */ /* 0x000fea0003800000 */
.L_x_100:
[----:B------:R-:W-:-:S05]  /*14210*/  IADD3 R65, P0, PT, R13, R6, RZ ;  /* 0x000000060d417210 */ /* 0x000fca0007f1e0ff */
[----:B------:R-:W-:Y:S01]  /*14220*/  IMAD.X R66, RZ, RZ, R7, P0 ;  /* 0x000000ffff427224 */ /* 0x000fe200000e0607 */
[----:B------:R-:W-:-:S04]  /*14230*/  LEA R70, P0, R65, R14, 0x2 ;  /* 0x0000000e41467211 */ /* 0x000fc800078010ff */
[----:B------:R-:W-:-:S05]  /*14240*/  LEA.HI.X R71, R65, R19, R66, 0x2, P0 ;  /* 0x0000001341477211 */ /* 0x000fca00000f1442 */
[----:B---3--:R-:W3:Y:S04]  /*14250*/  LDG.E R67, desc[UR8][R70.64] ;  /* 0x0000000846437981 */ /* 0x008ee8000c1e1900 */
[----:B------:R-:W4:Y:S04]  /*14260*/  LDG.E R73, desc[UR8][R70.64+0x400] ;  /* 0x0004000846497981 */ /* 0x000f28000c1e1900 */
[----:B------:R-:W5:Y:S04]  /*14270*/  LDG.E R75, desc[UR8][R70.64+0x800] ;  /* 0x00080008464b7981 */ /* 0x000f68000c1e1900 */
[----:B------:R-:W2:Y:S04]  /*14280*/  LDG.E R77, desc[UR8][R70.64+0xc00] ;  /* 0x000c0008464d7981 */ /* 0x000ea8000c1e1900 */
[----:B------:R-:W2:Y:S04]  /*14290*/  LDG.E R79, desc[UR8][R70.64+0x1000] ;  /* 0x00100008464f7981 */ /* 0x000ea8000c1e1900 */
[----:B------:R-:W2:Y:S04]  /*142a0*/  LDG.E R81, desc[UR8][R70.64+0x1400] ;  /* 0x0014000846517981 */ /* 0x000ea8000c1e1900 */
[----:B------:R-:W2:Y:S01]  /*142b0*/  LDG.E R83, desc[UR8][R70.64+0x1800] ;  /* 0x0018000846537981 */ /* 0x000ea2000c1e1900 */
[----:B------:R-:W-:Y:S01]  /*142c0*/  BMSK R65, RZ, R21 ;  /* 0x00000015ff41721b */ /* 0x000fe20000000000 */
[----:B------:R-:W-:Y:S05]  /*142d0*/  WARPSYNC.ALL ;  /* 0x0000000000007948 */ /* 0x000fea0003800000 */
        /* <DEDUP_REMOVED lines=14> */
[----:B-1----:R-:W2:Y:S01]  /*143c0*/  LDG.E R69, desc[UR8][R70.64+0x5800] ;  /* 0x0058000846457981 */ /* 0x002ea2000c1e1900 */
[----:B---3--:R-:W-:-:S04]  /*143d0*/  SHF.R.U32.HI R66, RZ, R16, R67 ;  /* 0x00000010ff427219 */ /* 0x008fc80000011643 */
[----:B------:R-:W-:-:S05]  /*143e0*/  LOP3.LUT R66, R65, R66, RZ, 0xc0, !PT ;  /* 0x0000004241427212 */ /* 0x000fca00078ec0ff */
[C---:B------:R-:W-:Y:S01]  /*143f0*/  IMAD.SHL.U32 R67, R66.reuse, 0x100, RZ ;  /* 0x0000010042437824 */ /* 0x040fe200078e00ff */
[----:B------:R-:W-:-:S04]  /*14400*/  LOP3.LUT R113, R66, 0x3, RZ, 0xc0, !PT ;  /* 0x0000000342717812 */ /* 0x000fc800078ec0ff */
[----:B------:R-:W-:Y:S02]  /*14410*/  LOP3.LUT R66, R67, 0xfffffc00, RZ, 0xc0, !PT ;  /* 0xfffffc0043427812 */ /* 0x000fe400078ec0ff */
[----:B------:R5:W3:Y:S02]  /*14420*/  LDG.E R67, desc[UR8][R70.64+0x5400] ;  /* 0x0054000846437981 */ /* 0x000ae4000c1e1900 */
[----:B------:R-:W-:Y:S01]  /*14430*/  IADD3 R66, PT, PT, R113, R18, R66 ;  /* 0x0000001271427210 */ /* 0x000fe20007ffe042 */
[----:B------:R-:W-:Y:S01]  /*14440*/  BAR.SYNC.DEFER_BLOCKING 0x0 ;  /* 0x0000000000007b1d */ /* 0x000fe20000010000 */
[----:B----4-:R-:W-:-:S05]  /*14450*/  SHF.R.U32.HI R72, RZ, R16, R73 ;  /* 0x00000010ff487219 */ /* 0x010fca0000011649 */
        /* <DEDUP_REMOVED lines=180> */
[----:B---3--:R-:W-:-:S04]  /*14fa0*/  SHF.R.U32.HI R66, RZ, R16, R67 ;  /* 0x00000010ff427219 */ /* 0x008fc80000011643 */
        /* <DEDUP_REMOVED lines=17> */
[----:B------:R-:W-:-:S04]  /*150c0*/  IADD3 R6, P0, PT, R6, 0x1700, RZ ;  /* 0x0000170006067810 */ /* 0x000fc80007f1e0ff */
[----:B------:R-:W-:Y:S01]  /*150d0*/  IADD3 R67, P1, PT, -R6, R3, RZ ;  /* 0x0000000306437210 */ /* 0x000fe20007f3e1ff */
[----:B------:R-:W-:-:S03]  /*150e0*/  IMAD.X R7, RZ, RZ, R7, P0 ;  /* 0x000000ffff077224 */ /* 0x000fc600000e0607 */
[----:B------:R-:W-:Y:S01]  /*150f0*/  ISETP.GT.U32.AND P0, PT, R67, 0x16ff, PT ;  /* 0x000016ff4300780c */ /* 0x000fe20003f04070 */
[----:B------:R-:W-:-:S05]  /*15100*/  IMAD.X R70, R2, 0x1, ~R7, P1 ;  /* 0x0000000102467824 */ /* 0x000fca00008e0e07 */
[----:B------:R-:W-:Y:S01]  /*15110*/  ISETP.GT.AND.EX P0, PT, R70, RZ, PT, P0 ;  /* 0x000000ff4600720c */ /* 0x000fe20003f04300 */
[----:B-1----:R-:W-:-:S05]  /*15120*/  VIADD R68, R68, 0x1 ;  /* 0x0000000144447836 */ /* 0x002fca0000000000 */
[----:B------:R3:W-:Y:S07]  /*15130*/  STS.U8 [R69], R68 ;  /* 0x0000004445007388 */ /* 0x0007ee0000000000 */
[----:B------:R-:W-:Y:S05]  /*15140*/  @P0 BRA `(.L_x_100) ;  /* 0xfffffff000300947 */ /* 0x000fea000383ffff */
[----:B------:R-:W-:Y:S02]  /*15150*/  IMAD.MOV.U32 R74, RZ, RZ, R67 ;  /* 0x000000ffff4a7224 */ /* 0x000fe400078e0043 */
[----:B------:R-:W-:-:S07]  /*15160*/  IMAD.MOV.U32 R77, RZ, RZ, R70 ;  /* 0x000000ffff4d7224 */ /* 0x000fce00078e0046 */
.L_x_99:
[----:B------:R-:W-:Y:S01]  /*15170*/  ISETP.GT.U32.AND P0, PT, R74, R13, PT ;  /* 0x0000000d4a00720c */ /* 0x000fe20003f04070 */
[----:B------:R-:W-:-:S03]  /*15180*/  IMAD.MOV.U32 R66, RZ, RZ, R56 ;  /* 0x000000ffff427224 */ /* 0x000fc600078e0038 */
[----:B------:R-:W-:-:S13]  /*15190*/  ISETP.GT.AND.EX P0, PT, R77, RZ, PT, P0 ;  /* 0x000000ff4d00720c */ /* 0x000fda0003f04300 */
[----:B------:R-:W-:Y:S05]  /*151a0*/  @!P0 BRA `(.L_x_101) ;  /* 0x0000000400c88947 */ /* 0x000fea0003800000 */
[----:B------:R-:W-:Y:S01]  /*151b0*/  IADD3 R56, P0, PT, -R13, R74, RZ ;  /* 0x0000004a0d387210 */ /* 0x000fe20007f1e1ff */
[----:B------:R-:W-:Y:S01]  /*151c0*/  BSSY.RECONVERGENT B0, `(.L_x_102) ;  /* 0x000003d000007945 */ /* 0x000fe20003800200 */
[----:B------:R-:W-:Y:S01]  /*151d0*/  BMSK R78, RZ, R21 ;  /* 0x00000015ff4e721b */ /* 0x000fe20000000000 */
[----:B------:R-:W-:Y:S01]  /*151e0*/  IMAD.MOV.U32 R75, RZ, RZ, R13 ;  /* 0x000000ffff4b7224 */ /* 0x000fe200078e000d */
[----:B------:R-:W-:Y:S01]  /*151f0*/  ISETP.GT.U32.AND P1, PT, R56, 0x300, PT ;  /* 0x000003003800780c */ /* 0x000fe20003f24070 */
[----:B------:R-:W-:Y:S01]  /*15200*/  IMAD.MOV.U32 R72, RZ, RZ, RZ ;  /* 0x000000ffff487224 */ /* 0x000fe200078e00ff */
[----:B------:R-:W-:Y:S02]  /*15210*/  IADD3.X R56, PT, PT, R77, -0x1, RZ, P0, !PT ;  /* 0xffffffff4d387810 */ /* 0x000fe400007fe4ff */
[----:B------:R-:W-:Y:S02]  /*15220*/  PLOP3.LUT P0, PT, PT, PT, PT, 0x80, 0x8 ;  /* 0x000000000008781c */ /* 0x000fe40003f0f070 */
[----:B------:R-:W-:-:S13]  /*15230*/  ISETP.GT.AND.EX P1, PT, R56, RZ, PT, P1 ;  /* 0x000000ff3800720c */ /* 0x000fda0003f24310 */
[----:B------:R-:W-:Y:S05]  /*15240*/  @!P1 BRA `(.L_x_103) ;  /* 0x0000000000d09947 */ /* 0x000fea0003800000 */
[----:B------:R-:W-:Y:S02]  /*15250*/  IADD3 R76, P1, PT, R74, -0x300, RZ ;  /* 0xfffffd004a4c7810 */ /* 0x000fe40007f3e0ff */
[----:B------:R-:W-:Y:S02]  /*15260*/  PLOP3.LUT P0, PT, PT, PT, PT, 0x8, 0x80 ;  /* 0x000000000080781c */ /* 0x000fe40003f0e170 */
[----:B------:R-:W-:-:S11]  /*15270*/  IADD3.X R79, PT, PT, R77, -0x1, RZ, P1, !PT ;  /* 0xffffffff4d4f7810 */ /* 0x000fd60000ffe4ff */
.L_x_104:
[----:B----4-:R-:W-:-:S05]  /*15280*/  IADD3 R56, P1, PT, R6, R75, RZ ;  /* 0x0000004b06387210 */ /* 0x010fca0007f3e0ff */
[----:B------:R-:W-:Y:S01]  /*15290*/  IMAD.X R65, R7, 0x1, R72, P1 ;  /* 0x0000000107417824 */ /* 0x000fe200008e0648 */
[----:B-1-3--:R-:W-:-:S04]  /*152a0*/  LEA R68, P1, R56, R14, 0x2 ;  /* 0x0000000e38447211 */ /* 0x00afc800078210ff */
        /* <DEDUP_REMOVED lines=9> */
[----:B---3--:R-:W-:-:S04]  /*15340*/  SHF.R.U32.HI R65, RZ, R16, R65 ;  /* 0x00000010ff417219 */ /* 0x008fc80000011641 */
[C---:B------:R-:W-:Y:S02]  /*15350*/  LOP3.LUT R65, R78.reuse, R65, RZ, 0xc0, !PT ;  /* 0x000000414e417212 */ /* 0x040fe400078ec0ff */
[-C--:B----4-:R-:W-:Y:S02]  /*15360*/  SHF.R.U32.HI R67, RZ, R16.reuse, R67 ;  /* 0x00000010ff437219 */ /* 0x090fe40000011643 */
[----:B-----5:R-:W-:Y:S01]  /*15370*/  SHF.R.U32.HI R71, RZ, R16, R71 ;  /* 0x00000010ff477219 */ /* 0x020fe20000011647 */
[C---:B------:R-:W-:Y:S01]  /*15380*/  IMAD.SHL.U32 R56, R65.reuse, 0x100, RZ ;  /* 0x0000010041387824 */ /* 0x040fe200078e00ff */
[----:B------:R-:W-:Y:S02]  /*15390*/  LOP3.LUT R65, R65, 0x3, RZ, 0xc0, !PT ;  /* 0x0000000341417812 */ /* 0x000fe400078ec0ff */
[----:B------:R-:W-:Y:S02]  /*153a0*/  LOP3.LUT R67, R78, R67, RZ, 0xc0, !PT ;  /* 0x000000434e437212 */ /* 0x000fe400078ec0ff */
[----:B------:R-:W-:-:S02]  /*153b0*/  LOP3.LUT R56, R56, 0xfffffc00, RZ, 0xc0, !PT ;  /* 0xfffffc0038387812 */ /* 0x000fc400078ec0ff */
[----:B------:R-:W-:Y:S01]  /*153c0*/  LOP3.LUT R71, R78, R71, RZ, 0xc0, !PT ;  /* 0x000000474e477212 */ /* 0x000fe200078ec0ff */
[----:B------:R-:W-:Y:S01]  /*153d0*/  IMAD.SHL.U32 R70, R67, 0x100, RZ ;  /* 0x0000010043467824 */ /* 0x000fe200078e00ff */
[-C--:B------:R-:W-:Y:S02]  /*153e0*/  IADD3 R56, PT, PT, R65, R18.reuse, R56 ;  /* 0x0000001241387210 */ /* 0x080fe40007ffe038 */
[----:B------:R-:W-:Y:S01]  /*153f0*/  LOP3.LUT R67, R67, 0x3, RZ, 0xc0, !PT ;  /* 0x0000000343437812 */ /* 0x000fe200078ec0ff */
[C---:B-1----:R-:W-:Y:S01]  /*15400*/  IMAD.SHL.U32 R69, R71.reuse, 0x100, RZ ;  /* 0x0000010047457824 */ /* 0x042fe200078e00ff */
[----:B------:R-:W-:Y:S01]  /*15410*/  LOP3.LUT R70, R70, 0xfffffc00, RZ, 0xc0, !PT ;  /* 0xfffffc0046467812 */ /* 0x000fe200078ec0ff */
[----:B------:R-:W1:Y:S01]  /*15420*/  LDS.U8 R65, [R56] ;  /* 0x0000000038417984 */ /* 0x000e620000000000 */
[----:B------:R-:W-:Y:S02]  /*15430*/  LOP3.LUT R71, R71, 0x3, RZ, 0xc0, !PT ;  /* 0x0000000347477812 */ /* 0x000fe400078ec0ff */
[----:B------:R-:W-:-:S02]  /*15440*/  IADD3 R67, PT, PT, R67, R18, R70 ;  /* 0x0000001243437210 */ /* 0x000fc40007ffe046 */
[----:B------:R-:W-:Y:S02]  /*15450*/  LOP3.LUT R69, R69, 0xfffffc00, RZ, 0xc0, !PT ;  /* 0xfffffc0045457812 */ /* 0x000fe400078ec0ff */
[----:B--2---:R-:W-:Y:S02]  /*15460*/  SHF.R.U32.HI R73, RZ, R16, R73 ;  /* 0x00000010ff497219 */ /* 0x004fe40000011649 */
[----:B------:R-:W-:Y:S02]  /*15470*/  IADD3 R69, PT, PT, R71, R18, R69 ;  /* 0x0000001247457210 */ /* 0x000fe40007ffe045 */
[----:B------:R-:W-:Y:S01]  /*15480*/  LOP3.LUT R73, R78, R73, RZ, 0xc0, !PT ;  /* 0x000000494e497212 */ /* 0x000fe200078ec0ff */
        /* <DEDUP_REMOVED lines=16> */
.L_x_103:
[----:B------:R-:W-:Y:S05]  /*15590*/  BSYNC.RECONVERGENT B0 ;  /* 0x0000000000007941 */ /* 0x000fea0003800200 */
.L_x_102:
[----:B----4-:R-:W-:Y:S01]  /*155a0*/  IADD3 R56, P2, PT, R74, -R75, RZ ;  /* 0x8000004b4a387210 */ /* 0x010fe20007f5e0ff */
[----:B------:R-:W-:Y:S03]  /*155b0*/  BSSY.RECONVERGENT B0, `(.L_x_105) ;  /* 0x0000020000007945 */ /* 0x000fe60003800200 */
[----:B------:R-:W-:Y:S01]  /*155c0*/  ISETP.GT.U32.AND P1, PT, R56, 0x100, PT ;  /* 0x000001003800780c */ /* 0x000fe20003f24070 */
[----:B------:R-:W-:-:S05]  /*155d0*/  IMAD.X R56, R77, 0x1, ~R72, P2 ;  /* 0x000000014d387824 */ /* 0x000fca00010e0e48 */
[----:B------:R-:W-:-:S13]  /*155e0*/  ISETP.GT.AND.EX P1, PT, R56, RZ, PT, P1 ;  /* 0x000000ff3800720c */ /* 0x000fda0003f24310 */
[----:B------:R-:W-:Y:S05]  /*155f0*/  @!P1 BRA `(.L_x_106) ;  /* 0x00000000006c9947 */ /* 0x000fea0003800000 */
[----:B------:R-:W-:-:S05]  /*15600*/  IADD3 R56, P0, PT, R6, R75, RZ ;  /* 0x0000004b06387210 */ /* 0x000fca0007f1e0ff */
[----:B------:R-:W-:Y:S01]  /*15610*/  IMAD.X R65, R7, 0x1, R72, P0 ;  /* 0x0000000107417824 */ /* 0x000fe200000e0648 */
[----:B-1-3--:R-:W-:-:S04]  /*15620*/  LEA R68, P0, R56, R14, 0x2 ;  /* 0x0000000e38447211 */ /* 0x00afc800078010ff */
[----:B------:R-:W-:-:S05]  /*15630*/  LEA.HI.X R69, R56, R19, R65, 0x2, P0 ;  /* 0x0000001338457211 */ /* 0x000fca00000f1441 */
[----:B------:R-:W3:Y:S04]  /*15640*/  LDG.E R65, desc[UR8][R68.64] ;  /* 0x0000000844417981 */ /* 0x000ee8000c1e1900 */
[----:B------:R-:W4:Y:S01]  /*15650*/  LDG.E R67, desc[UR8][R68.64+0x400] ;  /* 0x0004000844437981 */ /* 0x000f22000c1e1900 */
[----:B------:R-:W-:Y:S02]  /*15660*/  IADD3 R75, P1, PT, R75, 0x200, RZ ;  /* 0x000002004b4b7810 */ /* 0x000fe40007f3e0ff */
[----:B------:R-:W-:-:S03]  /*15670*/  PLOP3.LUT P0, PT, PT, PT, PT, 0x8, 0x80 ;  /* 0x000000000080781c */ /* 0x000fc60003f0e170 */
[----:B------:R-:W-:Y:S01]  /*15680*/  IMAD.X R72, RZ, RZ, R72, P1 ;  /* 0x000000ffff487224 */ /* 0x000fe200008e0648 */
[----:B---3--:R-:W-:-:S04]  /*15690*/  SHF.R.U32.HI R65, RZ, R16, R65 ;  /* 0x00000010ff417219 */ /* 0x008fc80000011641 */
[----:B------:R-:W-:Y:S02]  /*156a0*/  LOP3.LUT R65, R78, R65, RZ, 0xc0, !PT ;  /* 0x000000414e417212 */ /* 0x000fe400078ec0ff */
[----:B----4-:R-:W-:-:S03]  /*156b0*/  SHF.R.U32.HI R67, RZ, R16, R67 ;  /* 0x00000010ff437219 */ /* 0x010fc60000011643 */
[C---:B------:R-:W-:Y:S01]  /*156c0*/  IMAD.SHL.U32 R56, R65.reuse, 0x100, RZ ;  /* 0x0000010041387824 */ /* 0x040fe200078e00ff */
[----:B------:R-:W-:Y:S02]  /*156d0*/  LOP3.LUT R65, R65, 0x3, RZ, 0xc0, !PT ;  /* 0x0000000341417812 */ /* 0x000fe400078ec0ff */
[----:B------:R-:W-:Y:S02]  /*156e0*/  LOP3.LUT R67, R78, R67, RZ, 0xc0, !PT ;  /* 0x000000434e437212 */ /* 0x000fe400078ec0ff */
[----:B------:R-:W-:-:S03]  /*156f0*/  LOP3.LUT R56, R56, 0xfffffc00, RZ, 0xc0, !PT ;  /* 0xfffffc0038387812 */ /* 0x000fc600078ec0ff */
[----:B------:R-:W-:Y:S01]  /*15700*/  IMAD.SHL.U32 R70, R67, 0x100, RZ ;  /* 0x0000010043467824 */ /* 0x000fe200078e00ff */
[-C--:B------:R-:W-:Y:S02]  /*15710*/  IADD3 R56, PT, PT, R65, R18.reuse, R56 ;  /* 0x0000001241387210 */ /* 0x080fe40007ffe038 */
[----:B------:R-:W-:Y:S02]  /*15720*/  LOP3.LUT R67, R67, 0x3, RZ, 0xc0, !PT ;  /* 0x0000000343437812 */ /* 0x000fe400078ec0ff */
[----:B------:R-:W-:Y:S01]  /*15730*/  LOP3.LUT R70, R70, 0xfffffc00, RZ, 0xc0, !PT ;  /* 0xfffffc0046467812 */ /* 0x000fe200078ec0ff */
[----:B------:R-:W1:Y:S03]  /*15740*/  LDS.U8 R65, [R56] ;  /* 0x0000000038417984 */ /* 0x000e660000000000 */
[----:B------:R-:W-:Y:S01]  /*15750*/  IADD3 R67, PT, PT, R67, R18, R70 ;  /* 0x0000001243437210 */ /* 0x000fe20007ffe046 */
[----:B-1----:R-:W-:-:S05]  /*15760*/  VIADD R65, R65, 0x1 ;  /* 0x0000000141417836 */ /* 0x002fca0000000000 */
[----:B------:R-:W-:Y:S04]  /*15770*/  STS.U8 [R56], R65 ;  /* 0x0000004138007388 */ /* 0x000fe80000000000 */
[----:B------:R-:W1:Y:S02]  /*15780*/  LDS.U8 R68, [R67] ;  /* 0x0000000043447984 */ /* 0x000e640000000000 */
[----:B-1----:R-:W-:-:S05]  /*15790*/  VIADD R68, R68, 0x1 ;  /* 0x0000000144447836 */ /* 0x002fca0000000000 */
[----:B------:R4:W-:Y:S02]  /*157a0*/  STS.U8 [R67], R68 ;  /* 0x0000004443007388 */ /* 0x0009e40000000000 */
.L_x_106:
[----:B------:R-:W-:Y:S05]  /*157b0*/  BSYNC.RECONVERGENT B0 ;  /* 0x0000000000007941 */ /* 0x000fea0003800200 */
.L_x_105:
[----:B------:R-:W-:-:S04]  /*157c0*/  ISETP.LT.U32.AND P1, PT, R75, R74, PT ;  /* 0x0000004a4b00720c */ /* 0x000fc80003f21070 */
[----:B------:R-:W-:-:S13]  /*157d0*/  ISETP.LT.OR.EX P0, PT, R72, R77, P0, P1 ;  /* 0x0000004d4800720c */ /* 0x000fda0000701710 */
[----:B------:R-:W-:Y:S05]  /*157e0*/  @!P0 BRA `(.L_x_101) ;  /* 0x0000000000388947 */ /* 0x000fea0003800000 */
[----:B------:R-:W-:-:S05]  /*157f0*/  IADD3 R56, P0, PT, R6, R75, RZ ;  /* 0x0000004b06387210 */ /* 0x000fca0007f1e0ff */
[----:B------:R-:W-:Y:S01]  /*15800*/  IMAD.X R7, R7, 0x1, R72, P0 ;  /* 0x0000000107077824 */ /* 0x000fe200000e0648 */
[----:B------:R-:W-:-:S04]  /*15810*/  LEA R6, P0, R56, R14, 0x2 ;  /* 0x0000000e38067211 */ /* 0x000fc800078010ff */
[----:B------:R-:W-:-:S06]  /*15820*/  LEA.HI.X R7, R56, R19, R7, 0x2, P0 ;  /* 0x0000001338077211 */ /* 0x000fcc00000f1407 */
[----:B------:R-:W5:Y:S02]  /*15830*/  LDG.E R7, desc[UR8][R6.64] ;  /* 0x0000000806077981 */ /* 0x000f64000c1e1900 */
[----:B-----5:R-:W-:-:S04]  /*15840*/  SHF.R.U32.HI R56, RZ, R16, R7 ;  /* 0x00000010ff387219 */ /* 0x020fc80000011607 */
[----:B------:R-:W-:-:S04]  /*15850*/  LOP3.LUT R56, R78, R56, RZ, 0xc0, !PT ;  /* 0x000000384e387212 */ /* 0x000fc800078ec0ff */
[C---:B------:R-:W-:Y:S01]  /*15860*/  LOP3.LUT R65, R56.reuse, 0x3, RZ, 0xc0, !PT ;  /* 0x0000000338417812 */ /* 0x040fe200078ec0ff */
[----:B----4-:R-:W-:-:S05]  /*15870*/  IMAD.SHL.U32 R67, R56, 0x100, RZ ;  /* 0x0000010038437824 */ /* 0x010fca00078e00ff */
[----:B------:R-:W-:-:S04]  /*15880*/  LOP3.LUT R67, R67, 0xfffffc00, RZ, 0xc0, !PT ;  /* 0xfffffc0043437812 */ /* 0x000fc800078ec0ff */
[----:B------:R-:W-:-:S05]  /*15890*/  IADD3 R65, PT, PT, R65, R18, R67 ;  /* 0x0000001241417210 */ /* 0x000fca0007ffe043 */
[----:B------:R-:W4:Y:S02]  /*158a0*/  LDS.U8 R56, [R65] ;  /* 0x0000000041387984 */ /* 0x000f240000000000 */
[----:B----4-:R-:W-:-:S05]  /*158b0*/  VIADD R56, R56, 0x1 ;  /* 0x0000000138387836 */ /* 0x010fca0000000000 */
[----:B------:R4:W-:Y:S02]  /*158c0*/  STS.U8 [R65], R56 ;  /* 0x0000003841007388 */ /* 0x0009e40000000000 */
.L_x_101:
[C---:B------:R-:W-:Y:S01]  /*158d0*/  ISETP.GT.U32.AND P0, PT, R13.reuse, 0x1ff, PT ;  /* 0x000001ff0d00780c */ /* 0x040fe20003f04070 */
[----:B------:R-:W-:Y:S05]  /*158e0*/  WARPSYNC.ALL ;  /* 0x0000000000007948 */ /* 0x000fea0003800000 */
[----:B------:R-:W-:Y:S01]  /*158f0*/  BAR.SYNC.DEFER_BLOCKING 0x0 ;  /* 0x0000000000007b1d */ /* 0x000fe20000010000 */
[----:B------:R-:W-:-:S05]  /*15900*/  ISETP.GT.U32.AND P2, PT, R13, 0xff, PT ;  /* 0x000000ff0d00780c */ /* 0x000fca0003f44070 */
[----:B------:R-:W-:Y:S04]  /*15910*/  BSSY.RECONVERGENT B0, `(.L_x_107) ;  /* 0x000006a000007945 */ /* 0x000fe80003800200 */
[----:B------:R-:W-:Y:S05]  /*15920*/  @P0 BRA `(.L_x_108) ;  /* 0x0000000400a00947 */ /* 0x000fea0003800000 */
[----:B------:R-:W5:Y:S04]  /*15930*/  LDS R6, [R20] ;  /* 0x0000000014067984 */ /* 0x000f680000000800 */
[----:B----4-:R-:W4:Y:S04]  /*15940*/  LDS R65, [R20+0x80] ;  /* 0x0000800014417984 */ /* 0x010f280000000800 */
[----:B-1-3--:R-:W1:Y:S04]  /*15950*/  LDS R69, [R20+0x100] ;  /* 0x0001000014457984 */ /* 0x00ae680000000800 */
[----:B------:R-:W3:Y:S04]  /*15960*/  LDS R70, [R20+0x180] ;  /* 0x0001800014467984 */ /* 0x000ee80000000800 */
[----:B------:R-:W0:Y:S04]  /*15970*/  LDS R71, [R20+0x200] ;  /* 0x0002000014477984 */ /* 0x000e280000000800 */
[----:B------:R-:W2:Y:S01]  /*15980*/  LDS R72, [R20+0x280] ;  /* 0x0002800014487984 */ /* 0x000ea20000000800 */
[----:B-----5:R-:W-:-:S02]  /*15990*/  PRMT R7, R6, 0x7770, RZ ;  /* 0x0000777006077816 */ /* 0x020fc400000000ff */
[----:B------:R-:W-:Y:S02]  /*159a0*/  PRMT R56, R6, 0x7771, RZ ;  /* 0x0000777106387816 */ /* 0x000fe400000000ff */
[C---:B----4-:R-:W-:Y:S02]  /*159b0*/  PRMT R67, R65.reuse, 0x7770, RZ ;  /* 0x0000777041437816 */ /* 0x050fe400000000ff */
[----:B------:R-:W-:Y:S02]  /*159c0*/  PRMT R68, R65, 0x7771, RZ ;  /* 0x0000777141447816 */ /* 0x000fe400000000ff */
[----:B------:R-:W-:Y:S02]  /*159d0*/  LOP3.LUT R75, R7, 0xff, RZ, 0xc0, !PT ;  /* 0x000000ff074b7812 */ /* 0x000fe400078ec0ff */
[----:B------:R-:W-:Y:S02]  /*159e0*/  LOP3.LUT R73, R67, 0xff, RZ, 0xc0, !PT ;  /* 0x000000ff43497812 */ /* 0x000fe400078ec0ff */
[----:B------:R-:W-:-:S02]  /*159f0*/  LOP3.LUT R74, R56, 0xff, RZ, 0xc0, !PT ;  /* 0x000000ff384a7812 */ /* 0x000fc400078ec0ff */
[----:B------:R-:W-:Y:S02]  /*15a00*/  LOP3.LUT R67, R68, 0xff, RZ, 0xc0, !PT ;  /* 0x000000ff44437812 */ /* 0x000fe400078ec0ff */
[C---:B------:R-:W-:Y:S02]  /*15a10*/  PRMT R7, R6.reuse, 0x7772, RZ ;  /* 0x0000777206077816 */ /* 0x040fe400000000ff */
[----:B------:R-:W-:Y:S02]  /*15a20*/  PRMT R56, R65, 0x7772, RZ ;  /* 0x0000777241387816 */ /* 0x000fe400000000ff */
[----:B------:R-:W-:Y:S02]  /*15a30*/  IADD3 R73, P4, P5, R73, R4, R75 ;  /* 0x0000000449497210 */ /* 0x000fe40007d9e04b */
[----:B------:R-:W-:Y:S02]  /*15a40*/  PRMT R6, R6, 0x7773, RZ ;  /* 0x0000777306067816 */ /* 0x000fe400000000ff */
[----:B------:R-:W-:-:S02]  /*15a50*/  PRMT R65, R65, 0x7773, RZ ;  /* 0x0000777341417816 */ /* 0x000fc400000000ff */
[----:B------:R-:W-:Y:S02]  /*15a60*/  IADD3 R64, P1, P3, R67, R64, R74 ;  /* 0x0000004043407210 */ /* 0x000fe40007b3e04a */
[----:B------:R-:W-:Y:S02]  /*15a70*/  LOP3.LUT R7, R7, 0xff, RZ, 0xc0, !PT ;  /* 0x000000ff07077812 */ /* 0x000fe400078ec0ff */
[----:B------:R-:W-:Y:S02]  /*15a80*/  LOP3.LUT R67, R56, 0xff, RZ, 0xc0, !PT ;  /* 0x000000ff38437812 */ /* 0x000fe400078ec0ff */
[----:B------:R-:W-:Y:S01]  /*15a90*/  IADD3.X R75, PT, PT, RZ, R5, RZ, P4, P5 ;  /* 0x00000005ff4b7210 */ /* 0x000fe200027ea4ff */
[----:B------:R-:W4:Y:S01]  /*15aa0*/  LDS R56, [R20+0x300] ;  /* 0x0003000014387984 */ /* 0x000f220000000800 */
[----:B------:R-:W-:Y:S02]  /*15ab0*/  LOP3.LUT R6, R6, 0xff, RZ, 0xc0, !PT ;  /* 0x000000ff06067812 */ /* 0x000fe400078ec0ff */
[----:B------:R-:W-:-:S02]  /*15ac0*/  LOP3.LUT R65, R65, 0xff, RZ, 0xc0, !PT ;  /* 0x000000ff41417812 */ /* 0x000fc400078ec0ff */
[----:B-1----:R-:W-:Y:S02]  /*15ad0*/  PRMT R4, R69, 0x7770, RZ ;  /* 0x0000777045047816 */ /* 0x002fe400000000ff */
[----:B---3--:R-:W-:Y:S02]  /*15ae0*/  PRMT R5, R70, 0x7770, RZ ;  /* 0x0000777046057816 */ /* 0x008fe400000000ff */
[----:B------:R-:W-:Y:S02]  /*15af0*/  IADD3 R67, P4, P5, R67, R62, R7 ;  /* 0x0000003e43437210 */ /* 0x000fe40007d9e007 */
[----:B------:R-:W-:Y:S02]  /*15b00*/  IADD3.X R68, PT, PT, RZ, R63, RZ, P1, P3 ;  /* 0x0000003fff447210 */ /* 0x000fe40000fe64ff */
[----:B------:R-:W-:Y:S02]  /*15b10*/  IADD3 R62, P1, P3, R65, R60, R6 ;  /* 0x0000003c413e7210 */ /* 0x000fe40007b3e006 */
[----:B------:R-:W-:Y:S01]  /*15b20*/  LOP3.LUT R7, R4, 0xff, RZ, 0xc0, !PT ;  /* 0x000000ff04077812 */ /* 0x000fe200078ec0ff */
[----:B------:R-:W1:Y:S01]  /*15b30*/  LDS R60, [R20+0x380] ;  /* 0x00038000143c7984 */ /* 0x000e620000000800 */
        /* <DEDUP_REMOVED lines=21> */
[C---:B0-----:R-:W-:Y:S02]  /*15c90*/  PRMT R4, R71.reuse, 0x7770, RZ ;  /* 0x0000777047047816 */ /* 0x041fe400000000ff */
[----:B------:R-:W-:Y:S02]  /*15ca0*/  PRMT R5, R71, 0x7771, RZ ;  /* 0x0000777147057816 */ /* 0x000fe400000000ff */
[----:B--2---:R-:W-:Y:S02]  /*15cb0*/  PRMT R7, R72, 0x7771, RZ ;  /* 0x0000777148077816 */ /* 0x004fe400000000ff */
[----:B------:R-:W-:-:S02]  /*15cc0*/  LOP3.LUT R65, R4, 0xff, RZ, 0xc0, !PT ;  /* 0x000000ff04417812 */ /* 0x000fc400078ec0ff */
[----:B------:R-:W-:Y:S02]  /*15cd0*/  LOP3.LUT R4, R5, 0xff, RZ, 0xc0, !PT ;  /* 0x000000ff05047812 */ /* 0x000fe400078ec0ff */
[----:B------:R-:W-:Y:S02]  /*15ce0*/  LOP3.LUT R7, R7, 0xff, RZ, 0xc0, !PT ;  /* 0x000000ff07077812 */ /* 0x000fe400078ec0ff */
[----:B------:R-:W-:Y:S02]  /*15cf0*/  PRMT R6, R72, 0x7770, RZ ;  /* 0x0000777048067816 */ /* 0x000fe400000000ff */
[----:B------:R-:W-:Y:S02]  /*15d00*/  IADD3.X R70, PT, PT, RZ, R73, RZ, P1, P3 ;  /* 0x00000049ff467210 */ /* 0x000fe40000fe64ff */
[----:B------:R-:W-:Y:S02]  /*15d10*/  IADD3 R63, P1, P3, R7, R63, R4 ;  /* 0x0000003f073f7210 */ /* 0x000fe40007b3e004 */
[----:B------:R-:W-:-:S02]  /*15d20*/  LOP3.LUT R6, R6, 0xff, RZ, 0xc0, !PT ;  /* 0x000000ff06067812 */ /* 0x000fc400078ec0ff */
[C---:B------:R-:W-:Y:S02]  /*15d30*/  PRMT R4, R71.reuse, 0x7772, RZ ;  /* 0x0000777247047816 */ /* 0x040fe400000000ff */
[C---:B------:R-:W-:Y:S02]  /*15d40*/  PRMT R5, R72.reuse, 0x7772, RZ ;  /* 0x0000777248057816 */ /* 0x040fe400000000ff */
[----:B------:R-:W-:Y:S02]  /*15d50*/  PRMT R71, R71, 0x7773, RZ ;  /* 0x0000777347477816 */ /* 0x000fe400000000ff */
[----:B------:R-:W-:Y:S02]  /*15d60*/  PRMT R72, R72, 0x7773, RZ ;  /* 0x0000777348487816 */ /* 0x000fe400000000ff */
[----:B------:R-:W-:Y:S02]  /*15d70*/  IADD3.X R67, PT, PT, RZ, R74, RZ, P4, P5 ;  /* 0x0000004aff437210 */ /* 0x000fe400027ea4ff */
[----:B------:R-:W-:-:S02]  /*15d80*/  IADD3 R65, P5, P4, R6, R61, R65 ;  /* 0x0000003d06417210 */ /* 0x000fc40007cbe041 */
[----:B------:R-:W-:Y:S02]  /*15d90*/  LOP3.LUT R62, R4, 0xff, RZ, 0xc0, !PT ;  /* 0x000000ff043e7812 */ /* 0x000fe400078ec0ff */
[----:B------:R-:W-:Y:S02]  /*15da0*/  LOP3.LUT R4, R71, 0xff, RZ, 0xc0, !PT ;  /* 0x000000ff47047812 */ /* 0x000fe400078ec0ff */
[----:B------:R-:W-:Y:S02]  /*15db0*/  LOP3.LUT R61, R72, 0xff, RZ, 0xc0, !PT ;  /* 0x000000ff483d7812 */ /* 0x000fe400078ec0ff */
[----:B------:R-:W-:Y:S02]  /*15dc0*/  IADD3.X R68, PT, PT, RZ, R68, RZ, P1, P3 ;  /* 0x00000044ff447210 */ /* 0x000fe40000fe64ff */
[----:B------:R-:W-:Y:S02]  /*15dd0*/  LOP3.LUT R5, R5, 0xff, RZ, 0xc0, !PT ;  /* 0x000000ff05057812 */ /* 0x000fe400078ec0ff */
[----:B------:R-:W-:-:S02]  /*15de0*/  IADD3 R61, P1, P3, R61, R59, R4 ;  /* 0x0000003b3d3d7210 */ /* 0x000fc40007b3e004 */
[----:B----4-:R-:W-:Y:S02]  /*15df0*/  PRMT R4, R56, 0x7770, RZ ;  /* 0x0000777038047816 */ /* 0x010fe400000000ff */
[----:B-1----:R-:W-:Y:S02]  /*15e00*/  PRMT R6, R60, 0x7770, RZ ;  /* 0x000077703c067816 */ /* 0x002fe400000000ff */
[----:B------:R-:W-:Y:S02]  /*15e10*/  IADD3.X R69, PT, PT, RZ, R69, RZ, P5, P4 ;  /* 0x00000045ff457210 */ /* 0x000fe40002fe84ff */
[----:B------:R-:W-:Y:S02]  /*15e20*/  IADD3 R62, P5, P4, R5, R64, R62 ;  /* 0x00000040053e7210 */ /* 0x000fe40007cbe03e */
[----:B------:R-:W-:Y:S02]  /*15e30*/  PRMT R5, R56, 0x7771, RZ ;  /* 0x0000777138057816 */ /* 0x000fe400000000ff */
[----:B------:R-:W-:-:S02]  /*15e40*/  LOP3.LUT R59, R4, 0xff, RZ, 0xc0, !PT ;  /* 0x000000ff043b7812 */ /* 0x000fc400078ec0ff */
[----:B------:R-:W-:Y:S02]  /*15e50*/  LOP3.LUT R6, R6, 0xff, RZ, 0xc0, !PT ;  /* 0x000000ff06067812 */ /* 0x000fe400078ec0ff */
[----:B------:R-:W-:Y:S02]  /*15e60*/  PRMT R7, R60, 0x7771, RZ ;  /* 0x000077713c077816 */ /* 0x000fe400000000ff */
[----:B------:R-:W-:Y:S02]  /*15e70*/  IADD3.X R67, PT, PT, RZ, R67, RZ, P5, P4 ;  /* 0x00000043ff437210 */ /* 0x000fe40002fe84ff */
[----:B------:R-:W-:Y:S02]  /*15e80*/  LOP3.LUT R64, R5, 0xff, RZ, 0xc0, !PT ;  /* 0x000000ff05407812 */ /* 0x000fe400078ec0ff */
[----:B------:R-:W-:Y:S02]  /*15e90*/  IADD3 R4, P5, P4, R6, R65, R59 ;  /* 0x0000004106047210 */ /* 0x000fe40007cbe03b */
[----:B------:R-:W-:-:S02]  /*15ea0*/  LOP3.LUT R7, R7, 0xff, RZ, 0xc0, !PT ;  /* 0x000000ff07077812 */ /* 0x000fc400078ec0ff */
[----:B------:R-:W-:Y:S02]  /*15eb0*/  PRMT R5, R56, 0x7772, RZ ;  /* 0x0000777238057816 */ /* 0x000fe400000000ff */
[----:B------:R-:W-:Y:S02]  /*15ec0*/  PRMT R6, R60, 0x7772, RZ ;  /* 0x000077723c067816 */ /* 0x000fe400000000ff */
[----:B------:R-:W-:Y:S02]  /*15ed0*/  PRMT R56, R56, 0x7773, RZ ;  /* 0x0000777338387816 */ /* 0x000fe400000000ff */
[----:B------:R-:W-:Y:S02]  /*15ee0*/  PRMT R60, R60, 0x7773, RZ ;  /* 0x000077733c3c7816 */ /* 0x000fe400000000ff */
[----:B------:R-:W-:Y:S02]  /*15ef0*/  IADD3.X R65, PT, PT, RZ, R70, RZ, P1, P3 ;  /* 0x00000046ff417210 */ /* 0x000fe40000fe64ff */
        /* <DEDUP_REMOVED lines=9> */
[----:B------:R-:W-:Y:S02]  /*15f90*/  IADD3.X R61, PT, PT, RZ, R67, RZ, P5, P4 ;  /* 0x00000043ff3d7210 */ /* 0x000fe40002fe84ff */
[----:B------:R-:W-:-:S09]  /*15fa0*/  IADD3.X R59, PT, PT, RZ, R65, RZ, P1, P3 ;  /* 0x00000041ff3b7210 */ /* 0x000fd20000fe64ff */
.L_x_108:
[----:B------:R-:W-:Y:S05]  /*15fb0*/  BSYNC.RECONVERGENT B0 ;  /* 0x0000000000007941 */ /* 0x000fea0003800200 */
.L_x_107:
[----:B------:R-:W-:Y:S04]  /*15fc0*/  BSSY.RECONVERGENT B0, `(.L_x_109) ;  /* 0x000006a000007945 */ /* 0x000fe80003800200 */
[----:B------:R-:W-:Y:S05]  /*15fd0*/  @P2 BRA `(.L_x_110) ;  /* 0x0000000400a02947 */ /* 0x000fea0003800000 */
[----:B------:R-:W5:Y:S04]  /*15fe0*/  LDS R6, [R20+0x2000] ;  /* 0x0020000014067984 */ /* 0x000f680000000800 */
        /* <DEDUP_REMOVED lines=12> */
[----:B------:R-:W-:Y:S02]  /*160b0*/  PRMT R7, R6, 0x7772, RZ ;  /* 0x0000777206077816 */ /* 0x000fe400000000ff */
[----:B------:R-:W-:Y:S02]  /*160c0*/  PRMT R56, R65, 0x7772, RZ ;  /* 0x0000777241387816 */ /* 0x000fe400000000ff */
[----:B------:R-:W-:Y:S02]  /*160d0*/  LOP3.LUT R67, R68, 0xff, RZ, 0xc0, !PT ;  /* 0x000000ff44437812 */ /* 0x000fe400078ec0ff */
[----:B------:R-:W-:Y:S02]  /*160e0*/  IADD3 R74, P4, P5, R73, R58, R74 ;  /* 0x0000003a494a7210 */ /* 0x000fe40007d9e04a */
[----:B------:R-:W-:Y:S02]  /*160f0*/  LOP3.LUT R7, R7, 0xff, RZ, 0xc0, !PT ;  /* 0x000000ff07077812 */ /* 0x000fe400078ec0ff */
[----:B------:R-:W-:-:S02]  /*16100*/  LOP3.LUT R56, R56, 0xff, RZ, 0xc0, !PT ;  /* 0x000000ff38387812 */ /* 0x000fc400078ec0ff */
[----:B------:R-:W-:Y:S02]  /*16110*/  PRMT R6, R6, 0x7773, RZ ;  /* 0x0000777306067816 */ /* 0x000fe400000000ff */
[----:B------:R-:W-:Y:S02]  /*16120*/  IADD3 R66, P1, P3, R67, R66, R75 ;  /* 0x0000004243427210 */ /* 0x000fe40007b3e04b */
[----:B------:R-:W-:Y:S02]  /*16130*/  PRMT R65, R65, 0x7773, RZ ;  /* 0x0000777341417816 */ /* 0x000fe400000000ff */
[----:B------:R-:W-:Y:S02]  /*16140*/  IADD3.X R75, PT, PT, RZ, R57, RZ, P4, P5 ;  /* 0x00000039ff4b7210 */ /* 0x000fe400027ea4ff */
[----:B------:R-:W-:Y:S02]  /*16150*/  IADD3 R67, P4, P5, R56, R11, R7 ;  /* 0x0000000b38437210 */ /* 0x000fe40007d9e007 */
[----:B------:R-:W-:-:S02]  /*16160*/  LOP3.LUT R11, R6, 0xff, RZ, 0xc0, !PT ;  /* 0x000000ff060b7812 */ /* 0x000fc400078ec0ff */
[----:B------:R-:W-:Y:S02]  /*16170*/  LOP3.LUT R56, R65, 0xff, RZ, 0xc0, !PT ;  /* 0x000000ff41387812 */ /* 0x000fe400078ec0ff */
[----:B-1----:R-:W-:Y:S02]  /*16180*/  PRMT R6, R69, 0x7770, RZ ;  /* 0x0000777045067816 */ /* 0x002fe400000000ff */
[----:B---3--:R-:W-:Y:S02]  /*16190*/  PRMT R7, R70, 0x7770, RZ ;  /* 0x0000777046077816 */ /* 0x008fe400000000ff */
[----:B------:R-:W-:Y:S02]  /*161a0*/  IADD3.X R68, PT, PT, RZ, R55, RZ, P1, P3 ;  /* 0x00000037ff447210 */ /* 0x000fe40000fe64ff */
[----:B------:R-:W-:Y:S02]  /*161b0*/  IADD3 R55, P1, P3, R56, R9, R11 ;  /* 0x0000000938377210 */ /* 0x000fe40007b3e00b */
[----:B------:R-:W-:Y:S01]  /*161c0*/  IADD3.X R73, PT, PT, RZ, R10, RZ, P4, P5 ;  /* 0x0000000aff497210 */ /* 0x000fe200027ea4ff */
[----:B------:R-:W-:Y:S01]  /*161d0*/  LDS R11, [R20+0x2380] ;  /* 0x00238000140b7984 */ /* 0x000fe20000000800 */
[----:B------:R-:W-:-:S02]  /*161e0*/  LOP3.LUT R9, R6, 0xff, RZ, 0xc0, !PT ;  /* 0x000000ff06097812 */ /* 0x000fc400078ec0ff */
[----:B------:R-:W-:Y:S01]  /*161f0*/  LOP3.LUT R58, R7, 0xff, RZ, 0xc0, !PT ;  /* 0x000000ff073a7812 */ /* 0x000fe200078ec0ff */
[----:B------:R-:W1:Y:S01]  /*16200*/  LDS R10, [R20+0x2300] ;  /* 0x00230000140a7984 */ /* 0x000e620000000800 */
        /* <DEDUP_REMOVED lines=19> */
[C---:B0-----:R-:W-:Y:S02]  /*16340*/  PRMT R6, R71.reuse, 0x7770, RZ ;  /* 0x0000777047067816 */ /* 0x041fe400000000ff */
[----:B------:R-:W-:Y:S02]  /*16350*/  PRMT R7, R71, 0x7771, RZ ;  /* 0x0000777147077816 */ /* 0x000fe400000000ff */
[----:B--2---:R-:W-:Y:S02]  /*16360*/  PRMT R9, R72, 0x7771, RZ ;  /* 0x0000777148097816 */ /* 0x004fe400000000ff */
[----:B------:R-:W-:-:S02]  /*16370*/  LOP3.LUT R55, R6, 0xff, RZ, 0xc0, !PT ;  /* 0x000000ff06377812 */ /* 0x000fc400078ec0ff */
[----:B------:R-:W-:Y:S02]  /*16380*/  PRMT R8, R72, 0x7770, RZ ;  /* 0x0000777048087816 */ /* 0x000fe400000000ff */
[----:B------:R-:W-:Y:S02]  /*16390*/  LOP3.LUT R6, R7, 0xff, RZ, 0xc0, !PT ;  /* 0x000000ff07067812 */ /* 0x000fe400078ec0ff */
[----:B------:R-:W-:Y:S02]  /*163a0*/  LOP3.LUT R9, R9, 0xff, RZ, 0xc0, !PT ;  /* 0x000000ff09097812 */ /* 0x000fe400078ec0ff */
[----:B------:R-:W-:Y:S02]  /*163b0*/  IADD3.X R70, PT, PT, RZ, R56, RZ, P1, P3 ;  /* 0x00000038ff467210 */ /* 0x000fe40000fe64ff */
[----:B------:R-:W-:Y:S02]  /*163c0*/  LOP3.LUT R8, R8, 0xff, RZ, 0xc0, !PT ;  /* 0x000000ff08087812 */ /* 0x000fe400078ec0ff */
[----:B------:R-:W-:-:S02]  /*163d0*/  IADD3 R57, P1, P3, R9, R57, R6 ;  /* 0x0000003909397210 */ /* 0x000fc40007b3e006 */
[----:B------:R-:W-:Y:S02]  /*163e0*/  PRMT R6, R71, 0x7772, RZ ;  /* 0x0000777247067816 */ /* 0x000fe400000000ff */
[----:B------:R-:W-:Y:S02]  /*163f0*/  PRMT R7, R72, 0x7772, RZ ;  /* 0x0000777248077816 */ /* 0x000fe400000000ff */
[----:B------:R-:W-:Y:S02]  /*16400*/  IADD3.X R67, PT, PT, RZ, R73, RZ, P4, P5 ;  /* 0x00000049ff437210 */ /* 0x000fe400027ea4ff */
[----:B------:R-:W-:Y:S02]  /*16410*/  IADD3 R58, P5, P4, R8, R58, R55 ;  /* 0x0000003a083a7210 */ /* 0x000fe40007cbe037 */
[----:B------:R-:W-:Y:S02]  /*16420*/  LOP3.LUT R6, R6, 0xff, RZ, 0xc0, !PT ;  /* 0x000000ff06067812 */ /* 0x000fe400078ec0ff */
[----:B------:R-:W-:-:S02]  /*16430*/  LOP3.LUT R7, R7, 0xff, RZ, 0xc0, !PT ;  /* 0x000000ff07077812 */ /* 0x000fc400078ec0ff */
[----:B------:R-:W-:Y:S02]  /*16440*/  PRMT R71, R71, 0x7773, RZ ;  /* 0x0000777347477816 */ /* 0x000fe400000000ff */
[----:B------:R-:W-:Y:S02]  /*16450*/  PRMT R72, R72, 0x7773, RZ ;  /* 0x0000777348487816 */ /* 0x000fe400000000ff */
[----:B------:R-:W-:Y:S02]  /*16460*/  IADD3.X R69, PT, PT, RZ, R69, RZ, P5, P4 ;  /* 0x00000045ff457210 */ /* 0x000fe40002fe84ff */
[----:B------:R-:W-:Y:S02]  /*16470*/  IADD3 R65, P5, P4, R7, R65, R6 ;  /* 0x0000004107417210 */ /* 0x000fe40007cbe006 */
[----:B------:R-:W-:Y:S02]  /*16480*/  LOP3.LUT R71, R71, 0xff, RZ, 0xc0, !PT ;  /* 0x000000ff47477812 */ /* 0x000fe400078ec0ff */
[----:B------:R-:W-:-:S02]  /*16490*/  LOP3.LUT R56, R72, 0xff, RZ, 0xc0, !PT ;  /* 0x000000ff48387812 */ /* 0x000fc400078ec0ff */
[C---:B-1----:R-:W-:Y:S02]  /*164a0*/  PRMT R6, R10.reuse, 0x7770, RZ ;  /* 0x000077700a067816 */ /* 0x042fe400000000ff */
        /* <DEDUP_REMOVED lines=9> */
[----:B------:R-:W-:Y:S02]  /*16540*/  PRMT R6, R10, 0x7772, RZ ;  /* 0x000077720a067816 */ /* 0x000fe400000000ff */
[----:B------:R-:W-:-:S02]  /*16550*/  PRMT R7, R11, 0x7772, RZ ;  /* 0x000077720b077816 */ /* 0x000fc400000000ff */
[----:B------:R-:W-:Y:S02]  /*16560*/  IADD3.X R67, PT, PT, RZ, R67, RZ, P5, P4 ;  /* 0x00000043ff437210 */ /* 0x000fe40002fe84ff */
[----:B------:R-:W-:Y:S02]  /*16570*/  PRMT R10, R10, 0x7773, RZ ;  /* 0x000077730a0a7816 */ /* 0x000fe400000000ff */
[----:B------:R-:W-:Y:S02]  /*16580*/  PRMT R11, R11, 0x7773, RZ ;  /* 0x000077730b0b7816 */ /* 0x000fe400000000ff */
[----:B------:R-:W-:Y:S02]  /*16590*/  IADD3 R58, P5, P4, R8, R58, R55 ;  /* 0x0000003a083a7210 */ /* 0x000fe40007cbe037 */
        /* <DEDUP_REMOVED lines=12> */
.L_x_110:
[----:B------:R-:W-:Y:S05]  /*16660*/  BSYNC.RECONVERGENT B0 ;  /* 0x0000000000007941 */ /* 0x000fea0003800200 */
.L_x_109:
[----:B------:R-:W5:Y:S08]  /*16670*/  S2UR UR5, SR_CgaCtaId ;  /* 0x00000000000579c3 */ /* 0x000f700000008800 */
[----:B------:R-:W-:Y:S01]  /*16680*/  BAR.SYNC.DEFER_BLOCKING 0x0 ;  /* 0x0000000000007b1d */ /* 0x000fe20000010000 */
[C---:B------:R-:W-:Y:S01]  /*16690*/  LOP3.LUT R6, R13.reuse, 0x3e0, RZ, 0xc0, !PT ;  /* 0x000003e00d067812 */ /* 0x040fe200078ec0ff */
[----:B------:R-:W-:Y:S01]  /*166a0*/  IMAD.MOV.U32 R7, RZ, RZ, R63 ;  /* 0x000000ffff077224 */ /* 0x000fe200078e003f */
[----:B------:R-:W-:Y:S01]  /*166b0*/  ISETP.GT.U32.AND P1, PT, R13, 0x3f, PT ;  /* 0x0000003f0d00780c */ /* 0x000fe20003f24070 */
[----:B-1-34-:R-:W-:-:S02]  /*166c0*/  IMAD.MOV.U32 R68, RZ, RZ, R62 ;  /* 0x000000ffff447224 */ /* 0x01afc400078e003e */
[----:B------:R-:W-:Y:S01]  /*166d0*/  UMOV UR4, 0x400 ;  /* 0x0000040000047882 */ /* 0x000fe20000000000 */
[----:B------:R-:W-:Y:S01]  /*166e0*/  IMAD.MOV.U32 R69, RZ, RZ, R61 ;  /* 0x000000ffff457224 */ /* 0x000fe200078e003d */
[----:B------:R-:W-:Y:S01]  /*166f0*/  BSSY.RECONVERGENT B0, `(.L_x_111) ;  /* 0x0000058000007945 */ /* 0x000fe20003800200 */
[----:B------:R-:W-:Y:S02]  /*16700*/  IMAD.MOV.U32 R70, RZ, RZ, R60 ;  /* 0x000000ffff467224 */ /* 0x000fe400078e003c */
[----:B------:R-:W-:Y:S02]  /*16710*/  IMAD.MOV.U32 R71, RZ, RZ, R59 ;  /* 0x000000ffff477224 */ /* 0x000fe400078e003b */
[----:B------:R-:W-:Y:S02]  /*16720*/  IMAD.MOV.U32 R65, RZ, RZ, R57 ;  /* 0x000000ffff417224 */ /* 0x000fe400078e0039 */
[----:B------:R-:W-:Y:S01]  /*16730*/  IMAD.MOV.U32 R67, RZ, RZ, R55 ;  /* 0x000000ffff437224 */ /* 0x000fe200078e0037 */
[----:B------:R-:W-:Y:S01]  /*16740*/  LEA.HI R55, R13, R13, RZ, 0x1d ;  /* 0x0000000d0d377211 */ /* 0x000fe200078fe8ff */
[----:B-----5:R-:W-:-:S06]  /*16750*/  ULEA UR4, UR5, UR4, 0x18 ;  /* 0x0000000405047291 */ /* 0x020fcc000f8ec0ff */
[----:B------:R-:W-:-:S04]  /*16760*/  IMAD.U32 R56, RZ, RZ, UR4 ;  /* 0x00000004ff387e24 */ /* 0x000fc8000f8e00ff */
[--C-:B------:R-:W-:Y:S02]  /*16770*/  IMAD R73, R12, 0x200, R56.reuse ;  /* 0x000002000c497824 */ /* 0x100fe400078e0238 */
[----:B------:R-:W-:Y:S02]  /*16780*/  IMAD R99, R55, 0x8, R56 ;  /* 0x0000000837637824 */ /* 0x000fe400078e0238 */
[----:B------:R-:W-:Y:S02]  /*16790*/  IMAD.IADD R73, R73, 0x1, R6 ;  /* 0x0000000149497824 */ /* 0x000fe400078e0206 */
[----:B------:R-:W-:Y:S02]  /*167a0*/  IMAD.MOV.U32 R6, RZ, RZ, R64 ;  /* 0x000000ffff067224 */ /* 0x000fe400078e0040 */
[----:B------:R-:W-:Y:S01]  /*167b0*/  IMAD.MOV.U32 R64, RZ, RZ, R58 ;  /* 0x000000ffff407224 */ /* 0x000fe200078e003a */
[----:B------:R-:W-:Y:S04]  /*167c0*/  @!P0 STS.128 [R73+0x10], R68 ;  /* 0x0000104449008388 */ /* 0x000fe80000000c00 */
[----:B------:R1:W-:Y:S04]  /*167d0*/  @!P0 STS.128 [R73], R4 ;  /* 0x0000000449008388 */ /* 0x0003e80000000c00 */
[----:B------:R3:W-:Y:S01]  /*167e0*/  @!P2 STS.128 [R73+0x100], R64 ;  /* 0x000100404900a388 */ /* 0x0007e20000000c00 */
[----:B-1----:R-:W-:-:S02]  /*167f0*/  IMAD.MOV.U32 R4, RZ, RZ, R11 ;  /* 0x000000ffff047224 */ /* 0x002fc400078e000b */
[----:B------:R-:W-:Y:S02]  /*16800*/  IMAD.MOV.U32 R5, RZ, RZ, R10 ;  /* 0x000000ffff057224 */ /* 0x000fe400078e000a */
[----:B------:R-:W-:Y:S02]  /*16810*/  IMAD.MOV.U32 R6, RZ, RZ, R9 ;  /* 0x000000ffff067224 */ /* 0x000fe400078e0009 */
[----:B------:R-:W-:-:S05]  /*16820*/  IMAD.MOV.U32 R7, RZ, RZ, R8 ;  /* 0x000000ffff077224 */ /* 0x000fca00078e0008 */
[----:B------:R3:W-:Y:S01]  /*16830*/  @!P2 STS.128 [R73+0x110], R4 ;  /* 0x000110044900a388 */ /* 0x0007e20000000c00 */
[----:B------:R-:W-:Y:S06]  /*16840*/  BAR.SYNC.DEFER_BLOCKING 0x0 ;  /* 0x0000000000007b1d */ /* 0x000fec0000010000 */
[----:B------:R-:W-:Y:S05]  /*16850*/  @P1 BRA `(.L_x_112) ;  /* 0x0000000400041947 */ /* 0x000fea0003800000 */
[----:B------:R-:W-:-:S05]  /*16860*/  IMAD R57, R13, 0x4, R18 ;  /* 0x000000040d397824 */ /* 0x000fca00078e0212 */
[----:B---3--:R-:W-:Y:S04]  /*16870*/  LDS.64 R4, [R57] ;  /* 0x0000000039047984 */ /* 0x008fe80000000a00 */
[----:B------:R-:W-:Y:S04]  /*16880*/  LDS.64 R6, [R57+0x200] ;  /* 0x0002000039067984 */ /* 0x000fe80000000a00 */
        /* <DEDUP_REMOVED lines=62> */
.L_x_112:
[----:B------:R-:W-:Y:S05]  /*16c70*/  BSYNC.RECONVERGENT B0 ;  /* 0x0000000000007941 */ /* 0x000fea0003800200 */
.L_x_111:
[----:B------:R-:W-:Y:S01]  /*16c80*/  BAR.SYNC.DEFER_BLOCKING 0x0 ;  /* 0x0000000000007b1d */ /* 0x000fe20000010000 */
[----:B------:R-:W-:-:S05]  /*16c90*/  ISETP.GT.U32.AND P0, PT, R13, 0x1f, PT ;  /* 0x0000001f0d00780c */ /* 0x000fca0003f04070 */
[----:B------:R1:W-:Y:S02]  /*16ca0*/  STS.64 [R99+0x410], R26 ;  /* 0x0004101a63007388 */ /* 0x0003e40000000a00 */
[----:B------:R-:W-:Y:S06]  /*16cb0*/  BAR.SYNC.DEFER_BLOCKING 0x0 ;  /* 0x0000000000007b1d */ /* 0x000fec0000010000 */
[----:B------:R-:W-:Y:S05]  /*16cc0*/  @P0 BRA `(.L_x_113) ;  /* 0x0000000400380947 */ /* 0x000fea0003800000 */
[----:B------:R-:W-:Y:S01]  /*16cd0*/  IMAD R55, R13, 0x48, R56 ;  /* 0x000000480d377824 */ /* 0x000fe200078e0238 */
[C---:B------:R-:W-:Y:S01]  /*16ce0*/  ISETP.GE.AND P4, PT, R12.reuse, 0x10, PT ;  /* 0x000000100c00780c */ /* 0x040fe20003f86270 */
[----:B------:R-:W-:Y:S01]  /*16cf0*/  UMOV UR4, 0xffffffff ;  /* 0xffffffff00047882 */ /* 0x000fe20000000000 */
[C---:B------:R-:W-:Y:S02]  /*16d00*/  ISETP.GE.AND P5, PT, R12.reuse, 0x2, PT ;  /* 0x000000020c00780c */ /* 0x040fe40003fa6270 */
[----:B---3--:R-:W-:Y:S01]  /*16d10*/  LDS.64 R4, [R55+0x410] ;  /* 0x0004100037047984 */ /* 0x008fe20000000a00 */
[----:B------:R-:W-:-:S03]  /*16d20*/  ISETP.GE.AND P6, PT, R12, 0x1, PT ;  /* 0x000000010c00780c */ /* 0x000fc60003fc6270 */
[----:B------:R-:W-:Y:S04]  /*16d30*/  LDS.64 R6, [R55+0x418] ;  /* 0x0004180037067984 */ /* 0x000fe80000000a00 */
[----:B------:R-:W3:Y:S04]  /*16d40*/  LDS.64 R8, [R55+0x420] ;  /* 0x0004200037087984 */ /* 0x000ee80000000a00 */
[----:B------:R-:W-:Y:S04]  /*16d50*/  LDS.64 R10, [R55+0x428] ;  /* 0x00042800370a7984 */ /* 0x000fe80000000a00 */
[----:B------:R-:W4:Y:S04]  /*16d60*/  LDS.64 R58, [R55+0x430] ;  /* 0x00043000373a7984 */ /* 0x000f280000000a00 */
[----:B------:R-:W-:Y:S04]  /*16d70*/  LDS.64 R60, [R55+0x438] ;  /* 0x00043800373c7984 */ /* 0x000fe80000000a00 */
[----:B------:R-:W5:Y:S04]  /*16d80*/  LDS.64 R62, [R55+0x440] ;  /* 0x00044000373e7984 */ /* 0x000f680000000a00 */
[----:B------:R-:W0:Y:S01]  /*16d90*/  LDS.64 R64, [R55+0x448] ;  /* 0x0004480037407984 */ /* 0x000e220000000a00 */
[----:B---3--:R-:W-:-:S04]  /*16da0*/  IADD3 R57, P2, P3, R8, R6, R4 ;  /* 0x0000000608397210 */ /* 0x008fc80007b5e004 */
[----:B------:R-:W-:Y:S02]  /*16db0*/  IADD3.X R71, PT, PT, R9, R7, R5, P2, P3 ;  /* 0x0000000709477210 */ /* 0x000fe400017e6405 */
[----:B----4-:R-:W-:-:S04]  /*16dc0*/  IADD3 R57, P2, P3, R58, R57, R10 ;  /* 0x000000393a397210 */ /* 0x010fc80007b5e00a */
[----:B------:R-:W-:Y:S02]  /*16dd0*/  IADD3.X R71, PT, PT, R59, R71, R11, P2, P3 ;  /* 0x000000473b477210 */ /* 0x000fe400017e640b */
[----:B-----5:R-:W-:-:S04]  /*16de0*/  IADD3 R57, P2, P3, R62, R57, R60 ;  /* 0x000000393e397210 */ /* 0x020fc80007b5e03c */
[----:B------:R-:W-:Y:S02]  /*16df0*/  IADD3.X R71, PT, PT, R63, R71, R61, P2, P3 ;  /* 0x000000473f477210 */ /* 0x000fe400017e643d */
[----:B0-----:R-:W-:Y:S02]  /*16e00*/  IADD3 R72, P2, PT, R64, R57, RZ ;  /* 0x0000003940487210 */ /* 0x001fe40007f5e0ff */
[----:B------:R-:W-:Y:S02]  /*16e10*/  P2R R57, PR, RZ, 0x10 ;  /* 0x00000010ff397803 */ /* 0x000fe40000000000 */
[C---:B------:R-:W-:Y:S01]  /*16e20*/  ISETP.GE.AND P3, PT, R12.reuse, 0x8, PT ;  /* 0x000000080c00780c */ /* 0x040fe20003f66270 */
[----:B------:R-:W-:Y:S01]  /*16e30*/  IMAD.X R71, R65, 0x1, R71, P2 ;  /* 0x0000000141477824 */ /* 0x000fe200010e0647 */
[----:B------:R-:W-:Y:S01]  /*16e40*/  ISETP.GE.AND P4, PT, R12, 0x4, PT ;  /* 0x000000040c00780c */ /* 0x000fe20003f86270 */
[----:B------:R-:W-:-:S12]  /*16e50*/  BRA.DIV UR4, `(.L_x_114) ;  /* 0x00000096049c7947 */ /* 0x000fd8000b800000 */
[----:B------:R-:W0:Y:S04]  /*16e60*/  SHFL.UP PT, R57, R72, 0x1, RZ ;  /* 0x0420000048397989 */ /* 0x000e2800000e00ff */
[----:B------:R-:W3:Y:S01]  /*16e70*/  SHFL.UP PT, R64, R71, 0x1, RZ ;  /* 0x0420000047407989 */ /* 0x000ee200000e00ff */
[----:B0-----:R-:W-:Y:S02]  /*16e80*/  SEL R57, R57, RZ, P6 ;  /* 0x000000ff39397207 */ /* 0x001fe40003000000 */
[----:B---3--:R-:W-:Y:S02]  /*16e90*/  SEL R64, R64, RZ, P6 ;  /* 0x000000ff40407207 */ /* 0x008fe40003000000 */
[----:B------:R-:W-:-:S05]  /*16ea0*/  IADD3 R66, P2, PT, R57, R72, RZ ;  /* 0x0000004839427210 */ /* 0x000fca0007f5e0ff */
[----:B------:R-:W-:Y:S01]  /*16eb0*/  IMAD.X R69, R64, 0x1, R71, P2 ;  /* 0x0000000140457824 */ /* 0x000fe200010e0647 */
[----:B------:R-:W0:Y:S04]  /*16ec0*/  SHFL.UP PT, R57, R66, 0x2, RZ ;  /* 0x0440000042397989 */ /* 0x000e2800000e00ff */
[----:B------:R-:W3:Y:S01]  /*16ed0*/  SHFL.UP PT, R64, R69, 0x2, RZ ;  /* 0x0440000045407989 */ /* 0x000ee200000e00ff */
[----:B0-----:R-:W-:-:S04]  /*16ee0*/  SEL R57, R57, RZ, P5 ;  /* 0x000000ff39397207 */ /* 0x001fc80002800000 */
[----:B------:R-:W-:Y:S02]  /*16ef0*/  IADD3 R68, P2, PT, R57, R66, RZ ;  /* 0x0000004239447210 */ /* 0x000fe40007f5e0ff */
[----:B---3--:R-:W-:-:S03]  /*16f00*/  SEL R64, R64, RZ, P5 ;  /* 0x000000ff40407207 */ /* 0x008fc60002800000 */
[----:B------:R-:W0:Y:S02]  /*16f10*/  SHFL.UP PT, R57, R68, 0x4, RZ ;  /* 0x0480000044397989 */ /* 0x000e2400000e00ff */
[----:B------:R-:W-:-:S05]  /*16f20*/  IMAD.X R67, R64, 0x1, R69, P2 ;  /* 0x0000000140437824 */ /* 0x000fca00010e0645 */
        /* <DEDUP_REMOVED lines=10> */
[----:B------:R0:W3:Y:S02]  /*16fd0*/  SHFL.UP PT, R57, R66, 0x10, RZ ;  /* 0x0600000042397989 */ /* 0x0000e400000e00ff */
[----:B------:R-:W-:-:S05]  /*16fe0*/  IMAD.X R68, R64, 0x1, R65, P2 ;  /* 0x0000000140447824 */ /* 0x000fca00010e0641 */
[----:B------:R0:W4:Y:S02]  /*16ff0*/  SHFL.UP PT, R64, R68, 0x10, RZ ;  /* 0x0600000044407989 */ /* 0x00012400000e00ff */
.L_x_206:
[----:B------:R-:W-:-:S04]  /*17000*/  ISETP.GE.AND P2, PT, R12, 0x10, PT ;  /* 0x000000100c00780c */ /* 0x000fc80003f46270 */
[----:B---3--:R-:W-:Y:S02]  /*17010*/  SEL R57, R57, RZ, P2 ;  /* 0x000000ff39397207 */ /* 0x008fe40001000000 */
[----:B----4-:R-:W-:Y:S02]  /*17020*/  SEL R65, R64, RZ, P2 ;  /* 0x000000ff40417207 */ /* 0x010fe40001000000 */
[----:B------:R-:W-:-:S04]  /*17030*/  IADD3 R64, P2, P3, -R72, R57, R66 ;  /* 0x0000003948407210 */ /* 0x000fc80007b5e142 */
[----:B------:R-:W-:Y:S02]  /*17040*/  IADD3.X R65, PT, PT, ~R71, R65, R68, P2, P3 ;  /* 0x0000004147417210 */ /* 0x000fe400017e6544 */
[----:B------:R-:W-:-:S03]  /*17050*/  IADD3 R4, P2, PT, R4, R64, RZ ;  /* 0x0000004004047210 */ /* 0x000fc60007f5e0ff */
[----:B------:R4:W-:Y:S02]  /*17060*/  STS.64 [R55+0x410], R64 ;  /* 0x0004104037007388 */ /* 0x0009e40000000a00 */
        /* <DEDUP_REMOVED lines=20> */
.L_x_113:
[----:B------:R-:W-:Y:S05]  /*171b0*/  WARPSYNC.ALL ;  /* 0x0000000000007948 */ /* 0x000fea0003800000 */
[----:B------:R-:W-:Y:S06]  /*171c0*/  BAR.SYNC.DEFER_BLOCKING 0x0 ;  /* 0x0000000000007b1d */ /* 0x000fec0000010000 */
[----:B------:R-:W-:Y:S01]  /*171d0*/  BSSY B0, `(.L_x_115) ;  /* 0x00008a3000007945 */ /* 0x000fe20003800000 */
[----:B-1----:R-:W1:Y:S01]  /*171e0*/  LDS.64 R98, [R99+0x410] ;  /* 0x0004100063627984 */ /* 0x002e620000000a00 */
[----:B------:R-:W-:Y:S01]  /*171f0*/  BAR.SYNC.DEFER_BLOCKING 0x0 ;  /* 0x0000000000007b1d */ /* 0x000fe20000010000 */
[----:B-1----:R-:W-:-:S02]  /*17200*/  ISETP.NE.U32.AND P2, PT, R98, R3, PT ;  /* 0x000000036200720c */ /* 0x002fc40003f45070 */
[----:B------:R-:W-:Y:S02]  /*17210*/  ISETP.EQ.U32.AND P3, PT, R98, RZ, PT ;  /* 0x000000ff6200720c */ /* 0x000fe40003f62070 */
[----:B------:R-:W-:-:S04]  /*17220*/  ISETP.NE.AND.EX P2, PT, R99, R2, PT, P2 ;  /* 0x000000026300720c */ /* 0x000fc80003f45320 */
[----:B------:R-:W-:-:S04]  /*17230*/  ISETP.EQ.OR.EX P2, PT, R99, RZ, !P2, P3 ;  /* 0x000000ff6300720c */ /* 0x000fc80005742730 */
[----:B------:R-:W-:-:S13]  /*17240*/  ISETP.GT.U32.OR P2, PT, R13, 0x3f, P2 ;  /* 0x0000003f0d00780c */ /* 0x000fda0001744470 */
[----:B------:R-:W-:Y:S06]  /*17250*/  BAR.RED.AND.DEFER_BLOCKING 0x0, P2 ;  /* 0x0000000000007b1d */ /* 0x000fec0001014400 */
[----:B------:R-:W1:Y:S02]  /*17260*/  B2R.RESULT RZ, P2 ;  /* 0x0000000000ff731c */ /* 0x000e640000044000 */
[----:B-1----:R-:W-:Y:S05]  /*17270*/  @P2 BRA `(.L_x_116) ;  /* 0x00000078009c2947 */ /* 0x002fea0003800000 */
[----:B------:R-:W-:Y:S01]  /*17280*/  ISETP.GE.U32.AND P2, PT, R3, 0x1700, PT ;  /* 0x000017000300780c */ /* 0x000fe20003f46070 */
[----:B----4-:R-:W-:Y:S01]  /*17290*/  IMAD.MOV.U32 R55, RZ, RZ, R98 ;  /* 0x000000ffff377224 */ /* 0x010fe200078e0062 */
[----:B------:R-:W-:Y:S01]  /*172a0*/  CS2R R58, SRZ ;  /* 0x00000000003a7805 */ /* 0x000fe2000001ff00 */
[----:B------:R-:W-:Y:S01]  /*172b0*/  IMAD.MOV.U32 R57, RZ, RZ, R99 ;  /* 0x000000ffff397224 */ /* 0x000fe200078e0063 */
[----:B------:R-:W-:Y:S01]  /*172c0*/  ISETP.GE.AND.EX P2, PT, R2, RZ, PT, P2 ;  /* 0x000000ff0200720c */ /* 0x000fe20003f46320 */
[----:B------:R-:W-:Y:S02]  /*172d0*/  IMAD.MOV.U32 R60, RZ, RZ, R3 ;  /* 0x000000ffff3c7224 */ /* 0x000fe400078e0003 */
[----:B------:R-:W-:-:S10]  /*172e0*/  IMAD.MOV.U32 R61, RZ, RZ, R2 ;  /* 0x000000ffff3d7224 */ /* 0x000fd400078e0002 */
[----:B------:R-:W-:Y:S05]  /*172f0*/  @!P2 BRA `(.L_x_117) ;  /* 0x0000003400e8a947 */ /* 0x000fea0003800000 */
[----:B------:R-:W-:-:S07]  /*17300*/  CS2R R58, SRZ ;  /* 0x00000000003a7805 */ /* 0x000fce000001ff00 */
.L_x_118:
[----:B------:R-:W3:Y:S02]  /*17310*/  S2R R13, SR_TID.X ;  /* 0x00000000000d7919 */ /* 0x000ee40000002100 */
[----:B---3--:R-:W-:-:S05]  /*17320*/  IADD3 R5, P0, PT, R13, R58, RZ ;  /* 0x0000003a0d057210 */ /* 0x008fca0007f1e0ff */
[----:B------:R-:W-:Y:S01]  /*17330*/  IMAD.X R6, RZ, RZ, R59, P0 ;  /* 0x000000ffff067224 */ /* 0x000fe200000e063b */
[----:B------:R-:W-:-:S04]  /*17340*/  LEA R4, P0, R5, R0, 0x2 ;  /* 0x0000000005047211 */ /* 0x000fc800078010ff */
[----:B------:R-:W-:-:S05]  /*17350*/  LEA.HI.X R5, R5, R17, R6, 0x2, P0 ;  /* 0x0000001105057211 */ /* 0x000fca00000f1406 */
        /* <DEDUP_REMOVED lines=23> */
[----:B------:R-:W1:Y:S01]  /*174d0*/  S2UR UR5, SR_CgaCtaId ;  /* 0x00000000000579c3 */ /* 0x000e620000008800 */
[----:B------:R-:W-:Y:S01]  /*174e0*/  UMOV UR4, 0x400 ;  /* 0x0000040000047882 */ /* 0x000fe20000000000 */
[----:B------:R-:W-:-:S02]  /*174f0*/  BMSK R60, RZ, R21 ;  /* 0x00000015ff3c721b */ /* 0x000fc40000000000 */
[----:B------:R-:W-:Y:S02]  /*17500*/  ISETP.NE.AND P1, PT, R12, 0x1f, PT ;  /* 0x0000001f0c00780c */ /* 0x000fe40003f25270 */
[----:B------:R-:W-:-:S04]  /*17510*/  SHF.R.U32.HI R165, RZ, 0x5, R13 ;  /* 0x00000005ffa57819 */ /* 0x000fc8000001160d */
[C---:B------:R-:W-:Y:S02]  /*17520*/  ISETP.NE.AND P3, PT, R165.reuse, 0x6, PT ;  /* 0x00000006a500780c */ /* 0x040fe40003f65270 */
[----:B------:R-:W-:Y:S01]  /*17530*/  ISETP.NE.AND P2, PT, R165, 0x7, PT ;  /* 0x00000007a500780c */ /* 0x000fe20003f45270 */
[----:B-1----:R-:W-:-:S06]  /*17540*/  ULEA UR4, UR5, UR4, 0x18 ;  /* 0x0000000405047291 */ /* 0x002fcc000f8ec0ff */
[----:B------:R-:W-:Y:S01]  /*17550*/  IMAD.U32 R56, RZ, RZ, UR4 ;  /* 0x00000004ff387e24 */ /* 0x000fe2000f8e00ff */
[----:B------:R-:W-:Y:S05]  /*17560*/  WARPSYNC.ALL ;  /* 0x0000000000007948 */ /* 0x000fea0003800000 */
[----:B0-2---:R-:W-:-:S04]  /*17570*/  IMAD R18, R13, 0x4, R56 ;  /* 0x000000040d127824 */ /* 0x005fc800078e0238 */
[----:B------:R-:W-:-:S04]  /*17580*/  IMAD R62, R13, 0x4, R18 ;  /* 0x000000040d3e7824 */ /* 0x000fc800078e0212 */
[C-C-:B------:R-:W-:Y:S01]  /*17590*/  IMAD R131, R13.reuse, 0x7c, R62.reuse ;  /* 0x0000007c0d837824 */ /* 0x140fe200078e023e */
[----:B---3--:R0:W-:Y:S04]  /*175a0*/  STS [R18], R7 ;  /* 0x0000000712007388 */ /* 0x0081e80000000800 */
[----:B----4-:R-:W-:Y:S04]  /*175b0*/  STS [R18+0x400], R9 ;  /* 0x0004000912007388 */ /* 0x010fe80000000800 */
[----:B-----5:R-:W-:Y:S01]  /*175c0*/  STS [R18+0x800], R11 ;  /* 0x0008000b12007388 */ /* 0x020fe20000000800 */
[----:B0-----:R-:W-:-:S03]  /*175d0*/  IMAD R7, R13, 0x54, R62 ;  /* 0x000000540d077824 */ /* 0x001fc600078e023e */
        /* <DEDUP_REMOVED lines=21> */
[----:B------:R-:W0:Y:S04]  /*17730*/  LDS R61, [R7] ;  /* 0x00000000073d7984 */ /* 0x000e280000000800 */
[----:B------:R-:W1:Y:S04]  /*17740*/  LDS R95, [R7+0x4] ;  /* 0x00000400075f7984 */ /* 0x000e680000000800 */
[----:B------:R-:W2:Y:S04]  /*17750*/  LDS R93, [R7+0x8] ;  /* 0x00000800075d7984 */ /* 0x000ea80000000800 */
[----:B------:R-:W-:Y:S04]  /*17760*/  LDS R91, [R7+0xc] ;  /* 0x00000c00075b7984 */ /* 0x000fe80000000800 */
[----:B------:R-:W-:Y:S04]  /*17770*/  LDS R89, [R7+0x10] ;  /* 0x0000100007597984 */ /* 0x000fe80000000800 */
[----:B------:R-:W-:Y:S04]  /*17780*/  LDS R87, [R7+0x14] ;  /* 0x0000140007577984 */ /* 0x000fe80000000800 */
[----:B------:R-:W-:Y:S04]  /*17790*/  LDS R85, [R7+0x18] ;  /* 0x0000180007557984 */ /* 0x000fe80000000800 */
[----:B------:R-:W-:Y:S04]  /*177a0*/  LDS R83, [R7+0x1c] ;  /* 0x00001c0007537984 */ /* 0x000fe80000000800 */
[----:B------:R-:W-:Y:S04]  /*177b0*/  LDS R81, [R7+0x20] ;  /* 0x0000200007517984 */ /* 0x000fe80000000800 */
[----:B------:R-:W-:Y:S04]  /*177c0*/  LDS R79, [R7+0x24] ;  /* 0x00002400074f7984 */ /* 0x000fe80000000800 */
[----:B------:R-:W-:Y:S01]  /*177d0*/  LDS R77, [R7+0x28] ;  /* 0x00002800074d7984 */ /* 0x000fe20000000800 */
[----:B0-----:R-:W-:-:S03]  /*177e0*/  SHF.R.U32.HI R5, RZ, R16, R61 ;  /* 0x00000010ff057219 */ /* 0x001fc6000001163d */
[----:B------:R-:W-:Y:S01]  /*177f0*/  LDS R75, [R7+0x2c] ;  /* 0x00002c00074b7984 */ /* 0x000fe20000000800 */
[----:B------:R-:W-:-:S03]  /*17800*/  LOP3.LUT R5, R60, R5, RZ, 0xc0, !PT ;  /* 0x000000053c057212 */ /* 0x000fc600078ec0ff */
[----:B------:R-:W-:Y:S01]  /*17810*/  LDS R73, [R7+0x30] ;  /* 0x0000300007497984 */ /* 0x000fe20000000800 */
[----:B------:R-:W-:Y:S01]  /*17820*/  SHF.R.U32.HI R6, RZ, 0x4, R5 ;  /* 0x00000004ff067819 */ /* 0x000fe20000011605 */
[----:B------:R-:W-:Y:S02]  /*17830*/  IMAD.SHL.U32 R4, R5, 0x400, RZ ;  /* 0x0000040005047824 */ /* 0x000fe400078e00ff */
[----:B------:R-:W-:Y:S01]  /*17840*/  LDS R71, [R7+0x34] ;  /* 0x0000340007477984 */ /* 0x000fe20000000800 */
[----:B------:R-:W-:Y:S02]  /*17850*/  LOP3.LUT R6, R6, 0xffffffe, RZ, 0xc0, !PT ;  /* 0x0ffffffe06067812 */ /* 0x000fe400078ec0ff */
[----:B------:R-:W-:Y:S01]  /*17860*/  LOP3.LUT R5, R4, 0x7c00, RZ, 0xc0, !PT ;  /* 0x00007c0004057812 */ /* 0x000fe200078ec0ff */
[----:B------:R-:W-:Y:S03]  /*17870*/  LDS R69, [R7+0x38] ;  /* 0x0000380007457984 */ /* 0x000fe60000000800 */
[----:B------:R-:W-:Y:S01]  /*17880*/  IADD3 R64, PT, PT, R6, R18, R5 ;  /* 0x0000001206407210 */ /* 0x000fe20007ffe005 */
[----:B------:R-:W-:Y:S01]  /*17890*/  LDS R67, [R7+0x3c] ;  /* 0x00003c0007437984 */ /* 0x000fe20000000800 */
[----:B-1----:R-:W-:-:S03]  /*178a0*/  SHF.R.U32.HI R5, RZ, R16, R95 ;  /* 0x00000010ff057219 */ /* 0x002fc6000001165f */
[----:B------:R-:W-:Y:S01]  /*178b0*/  LDS R65, [R7+0x40] ;  /* 0x0000400007417984 */ /* 0x000fe20000000800 */
[----:B------:R-:W-:-:S03]  /*178c0*/  LOP3.LUT R5, R60, R5, RZ, 0xc0, !PT ;  /* 0x000000053c057212 */ /* 0x000fc600078ec0ff */
[----:B------:R-:W-:Y:S02]  /*178d0*/  LDS R63, [R7+0x44] ;  /* 0x00004400073f7984 */ /* 0x000fe40000000800 */
[----:B------:R-:W-:Y:S01]  /*178e0*/  IMAD.SHL.U32 R4, R5, 0x400, RZ ;  /* 0x0000040005047824 */ /* 0x000fe200078e00ff */
[----:B------:R-:W-:Y:S01]  /*178f0*/  SHF.R.U32.HI R5, RZ, 0x4, R5 ;  /* 0x00000004ff057819 */ /* 0x000fe20000011605 */
[----:B------:R-:W-:Y:S03]  /*17900*/  LDS R101, [R7+0x48] ;  /* 0x0000480007657984 */ /* 0x000fe60000000800 */
[----:B------:R-:W-:Y:S01]  /*17910*/  LOP3.LUT R68, R5, 0xffffffe, RZ, 0xc0, !PT ;  /* 0x0ffffffe05447812 */ /* 0x000fe200078ec0ff */
[----:B------:R-:W-:Y:S04]  /*17920*/  LDS R99, [R7+0x4c] ;  /* 0x00004c0007637984 */ /* 0x000fe80000000800 */
[----:B------:R-:W-:Y:S04]  /*17930*/  LDS R97, [R7+0x50] ;  /* 0x0000500007617984 */ /* 0x000fe80000000800 */
[----:B------:R-:W-:Y:S04]  /*17940*/  LDS R105, [R7+0x54] ;  /* 0x0000540007697984 */ /* 0x000fe80000000800 */
[----:B------:R0:W-:Y:S01]  /*17950*/  LDS R103, [R7+0x58] ;  /* 0x0000580007677984 */ /* 0x0001e20000000800 */
[----:B------:R-:W-:Y:S01]  /*17960*/  BAR.SYNC.DEFER_BLOCKING 0x0 ;  /* 0x0000000000007b1d */ /* 0x000fe20000010000 */
[----:B0-----:R-:W-:-:S04]  /*17970*/  LOP3.LUT R7, R4, 0x7c00, RZ, 0xc0, !PT ;  /* 0x00007c0004077812 */ /* 0x001fc800078ec0ff */
[----:B------:R-:W-:Y:S02]  /*17980*/  IADD3 R68, PT, PT, R68, R18, R7 ;  /* 0x0000001244447210 */ /* 0x000fe40007ffe007 */
[----:B--2---:R-:W-:-:S04]  /*17990*/  SHF.R.U32.HI R7, RZ, R16, R93 ;  /* 0x00000010ff077219 */ /* 0x004fc8000001165d */
[----:B------:R-:W-:-:S05]  /*179a0*/  LOP3.LUT R7, R60, R7, RZ, 0xc0, !PT ;  /* 0x000000073c077212 */ /* 0x000fca00078ec0ff */
[----:B------:R-:W-:Y:S01]  /*179b0*/  IMAD.SHL.U32 R4, R7, 0x400, RZ ;  /* 0x0000040007047824 */ /* 0x000fe200078e00ff */
[----:B------:R-:W-:Y:S01]  /*179c0*/  SHF.R.U32.HI R7, RZ, 0x4, R7 ;  /* 0x00000004ff077819 */ /* 0x000fe20000011607 */
[----:B------:R-:W-:Y:S03]  /*179d0*/  STS [R18], RZ ;  /* 0x000000ff12007388 */ /* 0x000fe60000000800 */
[----:B------:R-:W-:Y:S02]  /*179e0*/  LOP3.LUT R9, R4, 0x7c00, RZ, 0xc0, !PT ;  /* 0x00007c0004097812 */ /* 0x000fe400078ec0ff */
[----:B------:R-:W-:Y:S01]  /*179f0*/  LOP3.LUT R72, R7, 0xffffffe, RZ, 0xc0, !PT ;  /* 0x0ffffffe07487812 */ /* 0x000fe200078ec0ff */
[----:B------:R-:W-:Y:S03]  /*17a00*/  STS [R18+0x400], RZ ;  /* 0x000400ff12007388 */ /* 0x000fe60000000800 */
[----:B------:R-:W-:Y:S01]  /*17a10*/  IADD3 R72, PT, PT, R72, R18, R9 ;  /* 0x0000001248487210 */ /* 0x000fe20007ffe009 */
        /* <DEDUP_REMOVED lines=35> */
[----:B0-----:R-:W-:-:S04]  /*17c50*/  SHF.R.U32.HI R5, RZ, R16, R91 ;  /* 0x00000010ff057219 */ /* 0x001fc8000001165b */
[----:B------:R-:W-:-:S05]  /*17c60*/  LOP3.LUT R5, R60, R5, RZ, 0xc0, !PT ;  /* 0x000000053c057212 */ /* 0x000fca00078ec0ff */
[----:B------:R-:W-:Y:S01]  /*17c70*/  IMAD.SHL.U32 R4, R5, 0x400, RZ ;  /* 0x0000040005047824 */ /* 0x000fe200078e00ff */
[----:B------:R-:W-:-:S04]  /*17c80*/  SHF.R.U32.HI R5, RZ, 0x4, R5 ;  /* 0x00000004ff057819 */ /* 0x000fc80000011605 */
[----:B------:R-:W-:Y:S02]  /*17c90*/  LOP3.LUT R9, R4, 0x7c00, RZ, 0xc0, !PT ;  /* 0x00007c0004097812 */ /* 0x000fe400078ec0ff */
[----:B------:R-:W-:-:S04]  /*17ca0*/  LOP3.LUT R76, R5, 0xffffffe, RZ, 0xc0, !PT ;  /* 0x0ffffffe054c7812 */ /* 0x000fc800078ec0ff */
[----:B------:R-:W-:Y:S01]  /*17cb0*/  IADD3 R76, PT, PT, R76, R18, R9 ;  /* 0x000000124c4c7210 */ /* 0x000fe20007ffe009 */
[----:B-1----:R-:W-:-:S05]  /*17cc0*/  VIADD R7, R70, 0x1 ;  /* 0x0000000146077836 */ /* 0x002fca0000000000 */
        /* <DEDUP_REMOVED lines=98> */
[----:B------:R-:W-:Y:S02]  /*182f0*/  IADD3 R111, PT, PT, R5, R18, R111 ;  /* 0x00000012056f7210 */ /* 0x000fe40007ffe06f */
[----:B------:R-:W-:-:S04]  /*18300*/  SHF.R.U32.HI R5, RZ, R16, R69 ;  /* 0x00000010ff057219 */ /* 0x000fc80000011645 */
[----:B------:R-:W-:Y:S01]  /*18310*/  LOP3.LUT R5, R60, R5, RZ, 0xc0, !PT ;  /* 0x000000053c057212 */ /* 0x000fe200078ec0ff */
[----:B-1----:R-:W-:-:S05]  /*18320*/  VIADD R4, R108, 0x1 ;  /* 0x000000016c047836 */ /* 0x002fca0000000000 */
[----:B------:R0:W-:Y:S04]  /*18330*/  STS.U16 [R107], R4 ;  /* 0x000000046b007388 */ /* 0x0001e80000000400 */
[----:B------:R-:W1:Y:S01]  /*18340*/  LDS.U16 R110, [R109] ;  /* 0x000000006d6e7984 */ /* 0x000e620000000400 */
[----:B0-----:R-:W-:Y:S01]  /*18350*/  IMAD.SHL.U32 R4, R5, 0x400, RZ ;  /* 0x0000040005047824 */ /* 0x001fe200078e00ff */
        /* <DEDUP_REMOVED lines=156> */
[----:B------:R-:W-:Y:S01]  /*18d20*/  IMAD.IADD R161, R6, 0x1, R133 ;  /* 0x0000000106a17824 */ /* 0x000fe200078e0285 */
[----:B------:R-:W-:-:S03]  /*18d30*/  @!P1 SHF.R.U32.HI R6, RZ, 0x3, R13 ;  /* 0x00000003ff069819 */ /* 0x000fc6000001160d */
[----:B------:R-:W-:Y:S01]  /*18d40*/  IMAD.IADD R134, R134, 0x1, R161 ;  /* 0x0000000186867824 */ /* 0x000fe200078e02a1 */
[----:B------:R-:W-:-:S04]  /*18d50*/  @!P1 LOP3.LUT R7, R6, 0x7c, RZ, 0xc0, !PT ;  /* 0x0000007c06079812 */ /* 0x000fc800078ec0ff */
[----:B------:R-:W0:Y:S01]  /*18d60*/  SHFL.UP P0, R5, R134, 0x1, RZ ;  /* 0x0420000086057989 */ /* 0x000e2200000000ff */
[----:B------:R-:W-:Y:S02]  /*18d70*/  @!P1 IMAD.IADD R170, R56, 0x1, R7 ;  /* 0x0000000138aa9824 */ /* 0x000fe400078e0207 */
        /* <DEDUP_REMOVED lines=9> */
[----:B------:R-:W-:-:S04]  /*18e10*/  ISETP.NE.AND P0, PT, R165, 0x1, PT ;  /* 0x00000001a500780c */ /* 0x000fc80003f05270 */
[----:B------:R0:W-:Y:S01]  /*18e20*/  @!P1 STS [R170+0x8400], R163 ;  /* 0x008400a3aa009388 */ /* 0x0001e20000000800 */
[----:B------:R-:W-:Y:S01]  /*18e30*/  BAR.SYNC.DEFER_BLOCKING 0x0 ;  /* 0x0000000000007b1d */ /* 0x000fe20000010000 */
[----:B------:R-:W-:Y:S01]  /*18e40*/  ISETP.NE.AND P1, PT, R165, 0x4, PT ;  /* 0x00000004a500780c */ /* 0x000fe20003f25270 */
[----:B0-----:R-:W-:-:S04]  /*18e50*/  IMAD.IADD R163, R163, 0x1, -R134 ;  /* 0x00000001a3a37824 */ /* 0x001fc800078e0a86 */
[----:B------:R-:W0:Y:S04]  /*18e60*/  LDS.128 R4, [R56+0x8400] ;  /* 0x0084000038047984 */ /* 0x000e280000000c00 */
[----:B------:R-:W1:Y:S01]  /*18e70*/  LDS.128 R8, [R56+0x8410] ;  /* 0x0084100038087984 */ /* 0x000e620000000c00 */
        /* <DEDUP_REMOVED lines=9> */
[----:B------:R-:W-:Y:S02]  /*18f10*/  ISETP.NE.AND P0, PT, R165, 0x5, PT ;  /* 0x00000005a500780c */ /* 0x000fe40003f05270 */
[----:B------:R-:W-:Y:S01]  /*18f20*/  SEL R29, R7, R29, !P1 ;  /* 0x0000001d071d7207 */ /* 0x000fe20004800000 */
[----:B------:R-:W-:Y:S01]  /*18f30*/  IMAD.IADD R9, R9, 0x1, R8 ;  /* 0x0000000109097824 */ /* 0x000fe200078e0208 */
[----:B------:R-:W-:Y:S02]  /*18f40*/  ISETP.NE.AND P1, PT, R12, RZ, PT ;  /* 0x000000ff0c00720c */ /* 0x000fe40003f25270 */
[----:B------:R-:W-:Y:S01]  /*18f50*/  SEL R29, R8, R29, !P0 ;  /* 0x0000001d081d7207 */ /* 0x000fe20004000000 */
[----:B------:R-:W-:Y:S01]  /*18f60*/  IMAD.IADD R10, R10, 0x1, R9 ;  /* 0x000000010a0a7824 */ /* 0x000fe200078e0209 */
[----:B------:R-:W-:-:S02]  /*18f70*/  ISETP.GT.U32.AND P0, PT, R13, 0x1f, PT ;  /* 0x0000001f0d00780c */ /* 0x000fc40003f04070 */
[----:B------:R-:W-:Y:S01]  /*18f80*/  ISETP.GT.U32.OR P4, PT, R13, 0x1f, P1 ;  /* 0x0000001f0d00780c */ /* 0x000fe20000f84470 */
[----:B------:R-:W-:Y:S01]  /*18f90*/  IMAD.IADD R11, R11, 0x1, R10 ;  /* 0x000000010b0b7824 */ /* 0x000fe200078e020a */
[----:B------:R-:W-:Y:S02]  /*18fa0*/  SEL R29, R9, R29, !P3 ;  /* 0x0000001d091d7207 */ /* 0x000fe40005800000 */
[----:B------:R-:W-:Y:S02]  /*18fb0*/  SEL R4, R163, RZ, P1 ;  /* 0x000000ffa3047207 */ /* 0x000fe40000800000 */
[----:B------:R-:W-:Y:S02]  /*18fc0*/  SEL R29, R10, R29, !P2 ;  /* 0x0000001d0a1d7207 */ /* 0x000fe40005000000 */
[C---:B------:R-:W-:Y:S02]  /*18fd0*/  ISETP.GT.U32.AND P1, PT, R13.reuse, 0x3f, PT ;  /* 0x0000003f0d00780c */ /* 0x040fe40003f24070 */
[----:B------:R-:W-:Y:S01]  /*18fe0*/  ISETP.NE.AND P2, PT, R13, RZ, PT ;  /* 0x000000ff0d00720c */ /* 0x000fe20003f45270 */
[----:B------:R-:W-:Y:S01]  /*18ff0*/  @P0 IMAD.IADD R163, R29, 0x1, R4 ;  /* 0x000000011da30824 */ /* 0x000fe200078e0204 */
[----:B------:R-:W-:Y:S01]  /*19000*/  ISETP.GT.U32.AND P3, PT, R13, 0x3e, PT ;  /* 0x0000003e0d00780c */ /* 0x000fe20003f64070 */
[----:B------:R-:W-:-:S05]  /*19010*/  @!P4 IMAD.U32 R163, R11, 0x10000, RZ ;  /* 0x000100000ba3c824 */ /* 0x000fca00078e00ff */
[----:B------:R-:W-:Y:S03]  /*19020*/  @!P4 STS [R56+0x8428], R163 ;  /* 0x008428a33800c388 */ /* 0x000fe60000000800 */
[----:B------:R-:W-:Y:S01]  /*19030*/  @!P1 IMAD.SHL.U32 R5, R13, 0x400, RZ ;  /* 0x000004000d059824 */ /* 0x000fe200078e00ff */
[----:B------:R-:W-:Y:S01]  /*19040*/  BAR.SYNC.DEFER_BLOCKING 0x0 ;  /* 0x0000000000007b1d */ /* 0x000fe20000010000 */
[----:B------:R-:W-:Y:S01]  /*19050*/  @!P1 SHF.R.U32.HI R6, RZ, 0x4, R13 ;  /* 0x00000004ff069819 */ /* 0x000fe2000001160d */
[----:B------:R-:W-:Y:S02]  /*19060*/  @!P1 IMAD.MOV.U32 R30, RZ, RZ, 0x1700 ;  /* 0x00001700ff1e9424 */ /* 0x000fe400078e00ff */
[----:B------:R-:W-:Y:S02]  /*19070*/  @!P1 LOP3.LUT R7, R5, 0x7c00, RZ, 0xc0, !PT ;  /* 0x00007c0005079812 */ /* 0x000fe400078ec0ff */
[----:B------:R-:W-:Y:S01]  /*19080*/  @!P1 LOP3.LUT R6, R6, 0x3e, RZ, 0xc0, !PT ;  /* 0x0000003e06069812 */ /* 0x000fe200078ec0ff */
[----:B------:R-:W0:Y:S02]  /*19090*/  LDS R4, [R56+0x8428] ;  /* 0x0084280038047984 */ /* 0x000e240000000800 */
[----:B0-----:R-:W-:-:S05]  /*190a0*/  SEL R4, R4, RZ, P2 ;  /* 0x000000ff04047207 */ /* 0x001fca0001000000 */
[----:B------:R-:W-:Y:S01]  /*190b0*/  IMAD.IADD R5, R4, 0x1, R163 ;  /* 0x0000000104057824 */ /* 0x000fe200078e02a3 */
[----:B------:R-:W-:-:S03]  /*190c0*/  @!P1 IADD3 R163, PT, PT, R6, R56, R7 ;  /* 0x0000003806a39210 */ /* 0x000fc60007ffe007 */
        /* <DEDUP_REMOVED lines=67> */
[----:B------:R-:W1:Y:S04]  /*19500*/  @!P1 LDS.U16 R28, [R163] ;  /* 0x00000000a31c9984 */ /* 0x000e680000000400 */
        /* <DEDUP_REMOVED lines=11> */
[--C-:B-1----:R-:W-:Y:S01]  /*195c0*/  @!P1 SHF.R.S32.HI R7, RZ, 0x1f, R28.reuse ;  /* 0x0000001fff079819 */ /* 0x102fe2000001141c */
[--C-:B------:R-:W-:Y:S01]  /*195d0*/  @!P1 IMAD.MOV.U32 R6, RZ, RZ, R28.reuse ;  /* 0x000000ffff069224 */ /* 0x100fe200078e001c */
[----:B------:R-:W-:Y:S01]  /*195e0*/  @!P1 SHF.R.S32.HI R8, RZ, 0x1f, R28 ;  /* 0x0000001fff089819 */ /* 0x000fe2000001141c */
[----:B------:R-:W1:Y:S01]  /*195f0*/  LDS.U16 R107, [R107] ;  /* 0x000000006b6b7984 */ /* 0x000e620000000400 */
[----:B------:R-:W-:Y:S01]  /*19600*/  @!P1 IADD3 R4, P2, PT, -R28, R55, RZ ;  /* 0x000000371c049210 */ /* 0x000fe20007f5e1ff */
[----:B--2---:R-:W-:Y:S02]  /*19610*/  IMAD.IADD R145, R66, 0x1, R5 ;  /* 0x0000000142917824 */ /* 0x004fe400078e0205 */
[----:B------:R-:W2:Y:S01]  /*19620*/  LDS.U16 R109, [R109] ;  /* 0x000000006d6d7984 */ /* 0x000ea20000000400 */
[----:B---3--:R-:W-:Y:S02]  /*19630*/  IMAD.IADD R9, R74, 0x1, R9 ;  /* 0x000000014a097824 */ /* 0x008fe400078e0209 */
[----:B------:R-:W-:Y:S01]  /*19640*/  @!P1 IMAD.X R5, R57, 0x1, ~R8, P2 ;  /* 0x0000000139059824 */ /* 0x000fe200010e0e08 */
[----:B------:R-:W3:Y:S01]  /*19650*/  LDS.U16 R111, [R111] ;  /* 0x000000006f6f7984 */ /* 0x000ee20000000400 */
[----:B----4-:R-:W-:-:S02]  /*19660*/  IMAD.IADD R11, R78, 0x1, R11 ;  /* 0x000000014e0b7824 */ /* 0x010fc400078e020b */
[--C-:B------:R-:W-:Y:S01]  /*19670*/  IMAD R8, R145, 0x4, R56.reuse ;  /* 0x0000000491087824 */ /* 0x100fe200078e0238 */
[----:B------:R-:W4:Y:S01]  /*19680*/  LDS.U16 R113, [R113] ;  /* 0x0000000071717984 */ /* 0x000f220000000400 */
[----:B-----5:R-:W-:Y:S02]  /*19690*/  IMAD.IADD R133, R82, 0x1, R133 ;  /* 0x0000000152857824 */ /* 0x020fe400078e0285 */
[--C-:B------:R-:W-:Y:S01]  /*196a0*/  IMAD R10, R147, 0x4, R56.reuse ;  /* 0x00000004930a7824 */ /* 0x100fe200078e0238 */
[----:B------:R-:W5:Y:S01]  /*196b0*/  LDS.U16 R115, [R115] ;  /* 0x0000000073737984 */ /* 0x000f620000000400 */
[----:B------:R-:W-:Y:S02]  /*196c0*/  IMAD.IADD R135, R86, 0x1, R135 ;  /* 0x0000000156877824 */ /* 0x000fe400078e0287 */
[----:B------:R-:W-:Y:S01]  /*196d0*/  IMAD R64, R9, 0x4, R56 ;  /* 0x0000000409407824 */ /* 0x000fe200078e0238 */
[----:B------:R-:W5:Y:S01]  /*196e0*/  LDS.U16 R117, [R117] ;  /* 0x0000000075757984 */ /* 0x000f620000000400 */
[----:B------:R-:W-:-:S02]  /*196f0*/  IMAD.IADD R137, R90, 0x1, R137 ;  /* 0x000000015a897824 */ /* 0x000fc400078e0289 */
[--C-:B------:R-:W-:Y:S01]  /*19700*/  IMAD R66, R133, 0x4, R56.reuse ;  /* 0x0000000485427824 */ /* 0x100fe200078e0238 */
[----:B------:R-:W5:Y:S01]  /*19710*/  LDS.U16 R119, [R119] ;  /* 0x0000000077777984 */ /* 0x000f620000000400 */
[----:B------:R-:W-:Y:S02]  /*19720*/  IMAD.IADD R139, R94, 0x1, R139 ;  /* 0x000000015e8b7824 */ /* 0x000fe400078e028b */
[--C-:B------:R-:W-:Y:S01]  /*19730*/  IMAD R68, R135, 0x4, R56.reuse ;  /* 0x0000000487447824 */ /* 0x100fe200078e0238 */
[----:B------:R-:W5:Y:S01]  /*19740*/  LDS.U16 R121, [R121] ;  /* 0x0000000079797984 */ /* 0x000f620000000400 */
[----:B------:R-:W-:Y:S02]  /*19750*/  IMAD.IADD R141, R98, 0x1, R141 ;  /* 0x00000001628d7824 */ /* 0x000fe400078e028d */
[----:B------:R-:W-:Y:S01]  /*19760*/  IMAD R70, R137, 0x4, R56 ;  /* 0x0000000489467824 */ /* 0x000fe200078e0238 */
[----:B------:R-:W5:Y:S01]  /*19770*/  LDS.U16 R123, [R123] ;  /* 0x000000007b7b7984 */ /* 0x000f620000000400 */
[----:B------:R-:W-:-:S02]  /*19780*/  IMAD.IADD R131, R102, 0x1, R131 ;  /* 0x0000000166837824 */ /* 0x000fc400078e0283 */
[----:B------:R-:W-:Y:S01]  /*19790*/  IMAD R72, R139, 0x4, R56 ;  /* 0x000000048b487824 */ /* 0x000fe200078e0238 */
[----:B------:R-:W5:Y:S01]  /*197a0*/  LDS.U16 R125, [R125] ;  /* 0x000000007d7d7984 */ /* 0x000f620000000400 */
[----:B0-----:R-:W-:-:S03]  /*197b0*/  IMAD.IADD R143, R106, 0x1, R143 ;  /* 0x000000016a8f7824 */ /* 0x001fc600078e028f */
[----:B------:R-:W0:Y:S01]  /*197c0*/  LDS.U16 R127, [R127] ;  /* 0x000000007f7f7984 */ /* 0x000e220000000400 */
[----:B-1----:R-:W-:-:S03]  /*197d0*/  IMAD.IADD R107, R108, 0x1, R107 ;  /* 0x000000016c6b7824 */ /* 0x002fc600078e026b */
[----:B------:R-:W1:Y:S01]  /*197e0*/  LDS.U16 R129, [R129] ;  /* 0x0000000081817984 */ /* 0x000e620000000400 */
[----:B--2---:R-:W-:Y:S01]  /*197f0*/  IMAD.IADD R109, R110, 0x1, R109 ;  /* 0x000000016e6d7824 */ /* 0x004fe200078e026d */
[----:B------:R-:W-:Y:S01]  /*19800*/  BAR.SYNC.DEFER_BLOCKING 0x0 ;  /* 0x0000000000007b1d */ /* 0x000fe20000010000 */
[----:B---3--:R-:W-:Y:S02]  /*19810*/  IMAD.IADD R111, R112, 0x1, R111 ;  /* 0x00000001706f7824 */ /* 0x008fe400078e026f */
[----:B------:R-:W-:Y:S02]  /*19820*/  IMAD R74, R109, 0x4, R56 ;  /* 0x000000046d4a7824 */ /* 0x000fe400078e0238 */
[----:B----4-:R-:W-:Y:S02]  /*19830*/  IMAD.IADD R113, R114, 0x1, R113 ;  /* 0x0000000172717824 */ /* 0x010fe400078e0271 */
[----:B-----5:R-:W-:Y:S02]  /*19840*/  IMAD.IADD R115, R116, 0x1, R115 ;  /* 0x0000000174737824 */ /* 0x020fe400078e0273 */
[----:B------:R-:W-:-:S02]  /*19850*/  IMAD.IADD R117, R118, 0x1, R117 ;  /* 0x0000000176757824 */ /* 0x000fc400078e0275 */
[----:B------:R-:W-:Y:S02]  /*19860*/  IMAD.IADD R119, R120, 0x1, R119 ;  /* 0x0000000178777824 */ /* 0x000fe400078e0277 */
[----:B------:R-:W-:Y:S01]  /*19870*/  IMAD.IADD R121, R122, 0x1, R121 ;  /* 0x000000017a797824 */ /* 0x000fe200078e0279 */
[----:B------:R2:W-:Y:S01]  /*19880*/  @!P1 STS.64 [R62], R6 ;  /* 0x000000063e009388 */ /* 0x0005e20000000a00 */
[----:B------:R-:W-:Y:S01]  /*19890*/  IMAD.IADD R123, R124, 0x1, R123 ;  /* 0x000000017c7b7824 */ /* 0x000fe200078e027b */
[----:B------:R-:W-:Y:S01]  /*198a0*/  BAR.SYNC.DEFER_BLOCKING 0x0 ;  /* 0x0000000000007b1d */ /* 0x000fe20000010000 */
[----:B------:R-:W-:Y:S02]  /*198b0*/  IMAD.IADD R125, R126, 0x1, R125 ;  /* 0x000000017e7d7824 */ /* 0x000fe400078e027d */
[----:B0-----:R-:W-:Y:S02]  /*198c0*/  IMAD.IADD R127, R128, 0x1, R127 ;  /* 0x00000001807f7824 */ /* 0x001fe400078e027f */
[----:B--2---:R-:W-:-:S02]  /*198d0*/  IMAD R6, R11, 0x4, R56 ;  /* 0x000000040b067824 */ /* 0x004fc400078e0238 */
[----:B-1----:R-:W-:Y:S01]  /*198e0*/  IMAD.IADD R129, R130, 0x1, R129 ;  /* 0x0000000182817824 */ /* 0x002fe200078e0281 */
[----:B------:R-:W-:Y:S01]  /*198f0*/  @!P3 LDS R30, [R62+0x8] ;  /* 0x000008003e1eb984 */ /* 0x000fe20000000800 */
[----:B------:R-:W-:Y:S06]  /*19900*/  BAR.SYNC.DEFER_BLOCKING 0x0 ;  /* 0x0000000000007b1d */ /* 0x000fec0000010000 */
[----:B------:R0:W-:Y:S02]  /*19910*/  @!P1 STS.64 [R62+0x5c00], R4 ;  /* 0x005c00043e009388 */ /* 0x0001e40000000a00 */
[----:B------:R-:W-:Y:S01]  /*19920*/  BAR.SYNC.DEFER_BLOCKING 0x0 ;  /* 0x0000000000007b1d */ /* 0x000fe20000010000 */
[----:B0-----:R-:W-:-:S05]  /*19930*/  IMAD R62, R143, 0x4, R56 ;  /* 0x000000048f3e7824 */ /* 0x001fca00078e0238 */
[----:B------:R0:W-:Y:S04]  /*19940*/  STS [R8], R61 ;  /* 0x0000003d08007388 */ /* 0x0001e80000000800 */
[----:B------:R1:W-:Y:S04]  /*19950*/  STS [R10], R95 ;  /* 0x0000005f0a007388 */ /* 0x0003e80000000800 */
[----:B------:R2:W-:Y:S01]  /*19960*/  STS [R64], R93 ;  /* 0x0000005d40007388 */ /* 0x0005e20000000800 */
[----:B0-----:R-:W-:-:S03]  /*19970*/  IMAD R8, R141, 0x4, R56 ;  /* 0x000000048d087824 */ /* 0x001fc600078e0238 */
[----:B------:R0:W-:Y:S01]  /*19980*/  STS [R6], R91 ;  /* 0x0000005b06007388 */ /* 0x0001e20000000800 */
[----:B-1----:R-:W-:-:S03]  /*19990*/  IMAD R10, R131, 0x4, R56 ;  /* 0x00000004830a7824 */ /* 0x002fc600078e0238 */
[----:B------:R1:W-:Y:S01]  /*199a0*/  STS [R66], R89 ;  /* 0x0000005942007388 */ /* 0x0003e20000000800 */
[----:B--2---:R-:W-:-:S03]  /*199b0*/  IMAD R64, R107, 0x4, R56 ;  /* 0x000000046b407824 */ /* 0x004fc600078e0238 */
        /* <DEDUP_REMOVED lines=16> */
[----:B------:R-:W-:Y:S01]  /*19ac0*/  STS [R6], R71 ;  /* 0x0000004706007388 */ /* 0x000fe20000000800 */
[----:B--2---:R-:W-:-:S03]  /*19ad0*/  IMAD R64, R127, 0x4, R56 ;  /* 0x000000047f407824 */ /* 0x004fc600078e0238 */
[----:B------:R-:W-:Y:S01]  /*19ae0*/  STS [R66], R69 ;  /* 0x0000004542007388 */ /* 0x000fe20000000800 */
[----:B0-----:R-:W-:-:S03]  /*19af0*/  IMAD R74, R129, 0x4, R56 ;  /* 0x00000004814a7824 */ /* 0x001fc600078e0238 */
        /* <DEDUP_REMOVED lines=16> */
[----:B------:R-:W5:Y:S04]  /*19c00*/  LDS R87, [R18+0x1c00] ;  /* 0x001c000012577984 */ /* 0x000f680000000800 */
[----:B------:R-:W-:Y:S04]  /*19c10*/  LDS R89, [R18+0x2000] ;  /* 0x0020000012597984 */ /* 0x000fe80000000800 */
[----:B------:R-:W-:Y:S01]  /*19c20*/  LDS R91, [R18+0x2400] ;  /* 0x00240000125b7984 */ /* 0x000fe20000000800 */
[----:B0-----:R-:W-:-:S03]  /*19c30*/  SHF.R.U32.HI R7, RZ, R16, R61 ;  /* 0x00000010ff077219 */ /* 0x001fc6000001163d */
[----:B------:R-:W-:Y:S01]  /*19c40*/  LDS R93, [R18+0x2800] ;  /* 0x00280000125d7984 */ /* 0x000fe20000000800 */
[----:B------:R-:W-:-:S03]  /*19c50*/  LOP3.LUT R7, R60, R7, RZ, 0xc0, !PT ;  /* 0x000000073c077212 */ /* 0x000fc600078ec0ff */
[----:B------:R-:W-:Y:S01]  /*19c60*/  LDS R95, [R18+0x2c00] ;  /* 0x002c0000125f7984 */ /* 0x000fe20000000800 */
[-C--:B-1----:R-:W-:Y:S02]  /*19c70*/  SHF.R.U32.HI R9, RZ, R16.reuse, R75 ;  /* 0x00000010ff097219 */ /* 0x082fe4000001164b */
[-C--:B--2---:R-:W-:Y:S01]  /*19c80*/  SHF.R.U32.HI R11, RZ, R16.reuse, R77 ;  /* 0x00000010ff0b7219 */ /* 0x084fe2000001164d */
[--C-:B------:R-:W-:Y:S01]  /*19c90*/  IMAD R7, R7, 0x8, R56.reuse ;  /* 0x0000000807077824 */ /* 0x100fe200078e0238 */
[C---:B------:R-:W-:Y:S01]  /*19ca0*/  LOP3.LUT R9, R60.reuse, R9, RZ, 0xc0, !PT ;  /* 0x000000093c097212 */ /* 0x040fe200078ec0ff */
[----:B------:R-:W-:Y:S01]  /*19cb0*/  LDS R97, [R18+0x3000] ;  /* 0x0030000012617984 */ /* 0x000fe20000000800 */
[C---:B------:R-:W-:Y:S02]  /*19cc0*/  LOP3.LUT R11, R60.reuse, R11, RZ, 0xc0, !PT ;  /* 0x0000000b3c0b7212 */ /* 0x040fe400078ec0ff */
[-C--:B---3--:R-:W-:Y:S01]  /*19cd0*/  SHF.R.U32.HI R63, RZ, R16.reuse, R79 ;  /* 0x00000010ff3f7219 */ /* 0x088fe2000001164f */
[----:B------:R-:W0:Y:S01]  /*19ce0*/  LDS.64 R6, [R7+0x5c00] ;  /* 0x005c000007067984 */ /* 0x000e220000000a00 */
[--C-:B------:R-:W-:Y:S01]  /*19cf0*/  IMAD R9, R9, 0x8, R56.reuse ;  /* 0x0000000809097824 */ /* 0x100fe200078e0238 */
[----:B----4-:R-:W-:Y:S01]  /*19d00*/  SHF.R.U32.HI R65, RZ, R16, R81 ;  /* 0x00000010ff417219 */ /* 0x010fe20000011651 */
[----:B------:R-:W-:Y:S01]  /*19d10*/  IMAD R11, R11, 0x8, R56 ;  /* 0x000000080b0b7824 */ /* 0x000fe200078e0238 */
[C---:B------:R-:W-:Y:S01]  /*19d20*/  LOP3.LUT R63, R60.reuse, R63, RZ, 0xc0, !PT ;  /* 0x0000003f3c3f7212 */ /* 0x040fe200078ec0ff */
[----:B------:R-:W-:Y:S01]  /*19d30*/  LDS R99, [R18+0x3400] ;  /* 0x0034000012637984 */ /* 0x000fe20000000800 */
[----:B------:R-:W-:-:S02]  /*19d40*/  LOP3.LUT R65, R60, R65, RZ, 0xc0, !PT ;  /* 0x000000413c417212 */ /* 0x000fc400078ec0ff */
[-C--:B-----5:R-:W-:Y:S01]  /*19d50*/  SHF.R.U32.HI R67, RZ, R16.reuse, R83 ;  /* 0x00000010ff437219 */ /* 0x0a0fe20000011653 */
[----:B------:R-:W1:Y:S01]  /*19d60*/  LDS.64 R8, [R9+0x5c00] ;  /* 0x005c000009087984 */ /* 0x000e620000000a00 */
[--C-:B------:R-:W-:Y:S01]  /*19d70*/  IMAD R63, R63, 0x8, R56.reuse ;  /* 0x000000083f3f7824 */ /* 0x100fe200078e0238 */
[-C--:B------:R-:W-:Y:S01]  /*19d80*/  SHF.R.U32.HI R69, RZ, R16.reuse, R85 ;  /* 0x00000010ff457219 */ /* 0x080fe20000011655 */
[----:B------:R-:W-:Y:S01]  /*19d90*/  IMAD R65, R65, 0x8, R56 ;  /* 0x0000000841417824 */ /* 0x000fe200078e0238 */
[----:B------:R-:W2:Y:S01]  /*19da0*/  LDS.64 R10, [R11+0x5c00] ;  /* 0x005c00000b0a7984 */ /* 0x000ea20000000a00 */
[C---:B------:R-:W-:Y:S02]  /*19db0*/  LOP3.LUT R67, R60.reuse, R67, RZ, 0xc0, !PT ;  /* 0x000000433c437212 */ /* 0x040fe400078ec0ff */
[----:B------:R-:W-:Y:S01]  /*19dc0*/  SHF.R.U32.HI R71, RZ, R16, R87 ;  /* 0x00000010ff477219 */ /* 0x000fe20000011657 */
[----:B------:R-:W3:Y:S01]  /*19dd0*/  LDS.64 R62, [R63+0x5c00] ;  /* 0x005c00003f3e7984 */ /* 0x000ee20000000a00 */
[----:B------:R-:W-:-:S02]  /*19de0*/  LOP3.LUT R69, R60, R69, RZ, 0xc0, !PT ;  /* 0x000000453c457212 */ /* 0x000fc400078ec0ff */
[----:B------:R-:W-:Y:S01]  /*19df0*/  LOP3.LUT R71, R60, R71, RZ, 0xc0, !PT ;  /* 0x000000473c477212 */ /* 0x000fe200078ec0ff */
[----:B------:R-:W4:Y:S02]  /*19e00*/  LDS.64 R64, [R65+0x5c00] ;  /* 0x005c000041407984 */ /* 0x000f240000000a00 */
[--C-:B------:R-:W-:Y:S02]  /*19e10*/  IMAD R74, R69, 0x8, R56.reuse ;  /* 0x00000008454a7824 */ /* 0x100fe400078e0238 */
[--C-:B------:R-:W-:Y:S01]  /*19e20*/  IMAD R66, R71, 0x8, R56.reuse ;  /* 0x0000000847427824 */ /* 0x100fe200078e0238 */
[----:B------:R-:W-:Y:S04]  /*19e30*/  LDS R101, [R18+0x3800] ;  /* 0x0038000012657984 */ /* 0x000fe80000000800 */
[----:B------:R-:W-:Y:S04]  /*19e40*/  LDS R105, [R18+0x4800] ;  /* 0x0048000012697984 */ /* 0x000fe80000000800 */
[----:B------:R-:W-:Y:S04]  /*19e50*/  LDS R103, [R18+0x4400] ;  /* 0x0044000012677984 */ /* 0x000fe80000000800 */
[----:B------:R-:W-:Y:S01]  /*19e60*/  LDS R107, [R18+0x5400] ;  /* 0x00540000126b7984 */ /* 0x000fe20000000800 */
[----:B0-----:R-:W-:Y:S01]  /*19e70*/  IADD3 R70, P2, PT, R6, R13, RZ ;  /* 0x0000000d06467210 */ /* 0x001fe20007f5e0ff */
[----:B------:R-:W-:-:S04]  /*19e80*/  IMAD R6, R67, 0x8, R56 ;  /* 0x0000000843067824 */ /* 0x000fc800078e0238 */
[----:B------:R-:W-:Y:S01]  /*19e90*/  IMAD.X R67, RZ, RZ, R7, P2 ;  /* 0x000000ffff437224 */ /* 0x000fe200010e0607 */
[-C--:B------:R-:W-:Y:S01]  /*19ea0*/  LEA R68, P2, R70, R24.reuse, 0x2 ;  /* 0x0000001846447211 */ /* 0x080fe200078410ff */
[----:B------:R-:W0:Y:S01]  /*19eb0*/  LDS.64 R6, [R6+0x5c00] ;  /* 0x005c000006067984 */ /* 0x000e220000000a00 */
[----:B-1----:R-:W-:Y:S02]  /*19ec0*/  IADD3 R72, P3, PT, R8, R13, RZ ;  /* 0x0000000d08487210 */ /* 0x002fe40007f7e0ff */
[----:B------:R-:W-:Y:S02]  /*19ed0*/  LEA.HI.X R69, R70, R25, R67, 0x2, P2 ;  /* 0x0000001946457211 */ /* 0x000fe400010f1443 */
[----:B------:R-:W-:Y:S01]  /*19ee0*/  LDS.64 R66, [R66+0x5c00] ;  /* 0x005c000042427984 */ /* 0x000fe20000000a00 */
[----:B------:R-:W-:Y:S01]  /*19ef0*/  IMAD.X R71, RZ, RZ, R9, P3 ;  /* 0x000000ffff477224 */ /* 0x000fe200018e0609 */
[----:B--2---:R-:W-:Y:S02]  /*19f00*/  IADD3 R73, P3, PT, R10, R13, RZ ;  /* 0x0000000d0a497210 */ /* 0x004fe40007f7e0ff */
[----:B------:R-:W1:Y:S01]  /*19f10*/  LDS.64 R8, [R74+0x5c00] ;  /* 0x005c00004a087984 */ /* 0x000e620000000a00 */
[----:B------:R-:W-:-:S02]  /*19f20*/  LEA R70, P2, R72, R24, 0x2 ;  /* 0x0000001848467211 */ /* 0x000fc400078410ff */
[----:B------:R-:W-:Y:S01]  /*19f30*/  IMAD.X R76, RZ, RZ, R11, P3 ;  /* 0x000000ffff4c7224 */ /* 0x000fe200018e060b */
[----:B------:R-:W-:Y:S01]  /*19f40*/  SHF.R.U32.HI R11, RZ, R16, R89 ;  /* 0x00000010ff0b7219 */ /* 0x000fe20000011659 */
[----:B------:R2:W-:Y:S01]  /*19f50*/  STG.E desc[UR8][R68.64], R61 ;  /* 0x0000003d44007986 */ /* 0x0005e2000c101908 */
[----:B------:R-:W-:Y:S02]  /*19f60*/  LEA.HI.X R71, R72, R25, R71, 0x2, P2 ;  /* 0x0000001948477211 */ /* 0x000fe400010f1447 */
[----:B---3--:R-:W-:Y:S02]  /*19f70*/  IADD3 R10, P3, PT, R62, R13, RZ ;  /* 0x0000000d3e0a7210 */ /* 0x008fe40007f7e0ff */
[C---:B------:R-:W-:Y:S01]  /*19f80*/  LEA R72, P2, R73.reuse, R24, 0x2 ;  /* 0x0000001849487211 */ /* 0x040fe200078410ff */
[----:B------:R4:W-:Y:S01]  /*19f90*/  STG.E desc[UR8][R70.64+0x400], R75 ;  /* 0x0004004b46007986 */ /* 0x0009e2000c101908 */
[----:B------:R-:W-:Y:S01]  /*19fa0*/  LOP3.LUT R11, R60, R11, RZ, 0xc0, !PT ;  /* 0x0000000b3c0b7212 */ /* 0x000fe200078ec0ff */
[----:B------:R-:W-:Y:S01]  /*19fb0*/  IMAD.X R62, RZ, RZ, R63, P3 ;  /* 0x000000ffff3e7224 */ /* 0x000fe200018e063f */
[----:B------:R-:W-:-:S02]  /*19fc0*/  LEA.HI.X R73, R73, R25, R76, 0x2, P2 ;  /* 0x0000001949497211 */ /* 0x000fc400010f144c */
[----:B--2---:R-:W-:Y:S01]  /*19fd0*/  SHF.R.U32.HI R61, RZ, R16, R91 ;  /* 0x00000010ff3d7219 */ /* 0x004fe2000001165b */
[----:B------:R-:W-:Y:S01]  /*19fe0*/  IMAD R11, R11, 0x8, R56 ;  /* 0x000000080b0b7824 */ /* 0x000fe200078e0238 */
[----:B------:R-:W-:Y:S01]  /*19ff0*/  LEA R68, P2, R10, R24, 0x2 ;  /* 0x000000180a447211 */ /* 0x000fe200078410ff */
[----:B------:R-:W-:Y:S01]  /*1a000*/  STG.E desc[UR8][R72.64+0x800], R77 ;  /* 0x0008004d48007986 */ /* 0x000fe2000c101908 */
[----:B------:R-:W-:Y:S02]  /*1a010*/  LOP3.LUT R61, R60, R61, RZ, 0xc0, !PT ;  /* 0x0000003d3c3d7212 */ /* 0x000fe400078ec0ff */
[----:B------:R-:W-:Y:S02]  /*1a020*/  LEA.HI.X R69, R10, R25, R62, 0x2, P2 ;  /* 0x000000190a457211 */ /* 0x000fe400010f143e */
[----:B------:R-:W2:Y:S01]  /*1a030*/  LDS.64 R10, [R11+0x5c00] ;  /* 0x005c00000b0a7984 */ /* 0x000ea20000000a00 */
[----:B------:R-:W-:Y:S01]  /*1a040*/  IMAD R62, R61, 0x8, R56 ;  /* 0x000000083d3e7824 */ /* 0x000fe200078e0238 */
[----:B----4-:R-:W-:-:S02]  /*1a050*/  IADD3 R71, P2, PT, R64, R13, RZ ;  /* 0x0000000d40477210 */ /* 0x010fc40007f5e0ff */
[----:B------:R-:W-:Y:S01]  /*1a060*/  SHF.R.U32.HI R61, RZ, R16, R93 ;  /* 0x00000010ff3d7219 */ /* 0x000fe2000001165d */
[----:B------:R3:W-:Y:S01]  /*1a070*/  STG.E desc[UR8][R68.64+0xc00], R79 ;  /* 0x000c004f44007986 */ /* 0x0007e2000c101908 */
[----:B0-----:R-:W-:Y:S01]  /*1a080*/  IADD3 R70, P3, PT, R6, R13, RZ ;  /* 0x0000000d06467210 */ /* 0x001fe20007f7e0ff */
[----:B------:R-:W-:Y:S01]  /*1a090*/  IMAD.X R74, RZ, RZ, R65, P2 ;  /* 0x000000ffff4a7224 */ /* 0x000fe200010e0641 */
[----:B------:R-:W-:Y:S01]  /*1a0a0*/  LOP3.LUT R61, R60, R61, RZ, 0xc0, !PT ;  /* 0x0000003d3c3d7212 */ /* 0x000fe200078ec0ff */
[----:B------:R-:W0:Y:S01]  /*1a0b0*/  LDS.64 R62, [R62+0x5c00] ;  /* 0x005c00003e3e7984 */ /* 0x000e220000000a00 */
[----:B------:R-:W-:Y:S01]  /*1a0c0*/  LEA R64, P2, R71, R24, 0x2 ;  /* 0x0000001847407211 */ /* 0x000fe200078410ff */
[----:B------:R-:W-:Y:S01]  /*1a0d0*/  IMAD.X R7, RZ, RZ, R7, P3 ;  /* 0x000000ffff077224 */ /* 0x000fe200018e0607 */
[----:B------:R-:W-:Y:S01]  /*1a0e0*/  SHF.R.U32.HI R75, RZ, R16, R105 ;  /* 0x00000010ff4b7219 */ /* 0x000fe20000011669 */
[----:B------:R-:W-:Y:S01]  /*1a0f0*/  IMAD R6, R61, 0x8, R56 ;  /* 0x000000083d067824 */ /* 0x000fe200078e0238 */
[----:B------:R-:W-:Y:S01]  /*1a100*/  LEA.HI.X R65, R71, R25, R74, 0x2, P2 ;  /* 0x0000001947417211 */ /* 0x000fe200010f144a */
[----:B------:R-:W-:Y:S01]  /*1a110*/  LDS R79, [R18+0x3c00] ;  /* 0x003c0000124f7984 */ /* 0x000fe20000000800 */
[----:B-1----:R-:W-:-:S02]  /*1a120*/  IADD3 R71, P3, PT, R8, R13, RZ ;  /* 0x0000000d08477210 */ /* 0x002fc40007f7e0ff */
[----:B---3--:R-:W-:Y:S01]  /*1a130*/  LEA R68, P2, R70, R24, 0x2 ;  /* 0x0000001846447211 */ /* 0x008fe200078410ff */
[----:B------:R2:W-:Y:S01]  /*1a140*/  STG.E desc[UR8][R64.64+0x1000], R81 ;  /* 0x0010005140007986 */ /* 0x0005e2000c101908 */
[----:B------:R-:W-:Y:S01]  /*1a150*/  IADD3 R8, P4, PT, R66, R13, RZ ;  /* 0x0000000d42087210 */ /* 0x000fe20007f9e0ff */
[----:B------:R-:W-:Y:S01]  /*1a160*/  IMAD.X R72, RZ, RZ, R9, P3 ;  /* 0x000000ffff487224 */ /* 0x000fe200018e0609 */
[----:B------:R-:W-:Y:S01]  /*1a170*/  LEA.HI.X R69, R70, R25, R7, 0x2, P2 ;  /* 0x0000001946457211 */ /* 0x000fe200010f1407 */
[----:B------:R-:W-:Y:S01]  /*1a180*/  LDS R81, [R18+0x4000] ;  /* 0x0040000012517984 */ /* 0x000fe20000000800 */
[----:B------:R-:W-:Y:S01]  /*1a190*/  SHF.R.U32.HI R9, RZ, R16, R95 ;  /* 0x00000010ff097219 */ /* 0x000fe2000001165f */
[----:B------:R-:W-:Y:S01]  /*1a1a0*/  IMAD.X R61, RZ, RZ, R67, P4 ;  /* 0x000000ffff3d7224 */ /* 0x000fe200020e0643 */
[-C--:B------:R-:W-:Y:S01]  /*1a1b0*/  LEA R66, P2, R71, R24.reuse, 0x2 ;  /* 0x0000001847427211 */ /* 0x080fe200078410ff */
[----:B------:R-:W1:Y:S01]  /*1a1c0*/  LDS.64 R6, [R6+0x5c00] ;  /* 0x005c000006067984 */ /* 0x000e620000000a00 */
[----:B------:R-:W-:-:S02]  /*1a1d0*/  LEA R70, P3, R8, R24, 0x2 ;  /* 0x0000001808467211 */ /* 0x000fc400078610ff */
[----:B------:R-:W-:Y:S01]  /*1a1e0*/  LOP3.LUT R9, R60, R9, RZ, 0xc0, !PT ;  /* 0x000000093c097212 */ /* 0x000fe200078ec0ff */
[----:B------:R0:W-:Y:S01]  /*1a1f0*/  STG.E desc[UR8][R68.64+0x1400], R83 ;  /* 0x0014005344007986 */ /* 0x0001e2000c101908 */
[-C--:B------:R-:W-:Y:S02]  /*1a200*/  LEA.HI.X R67, R71, R25.reuse, R72, 0x2, P2 ;  /* 0x0000001947437211 */ /* 0x080fe400010f1448 */
[----:B------:R-:W-:Y:S01]  /*1a210*/  LEA.HI.X R71, R8, R25, R61, 0x2, P3 ;  /* 0x0000001908477211 */ /* 0x000fe200018f143d */
[----:B------:R-:W-:Y:S01]  /*1a220*/  IMAD R9, R9, 0x8, R56 ;  /* 0x0000000809097824 */ /* 0x000fe200078e0238 */
[----:B------:R-:W-:Y:S01]  /*1a230*/  SHF.R.U32.HI R61, RZ, R16, R97 ;  /* 0x00000010ff3d7219 */ /* 0x000fe20000011661 */
[----:B------:R-:W-:Y:S01]  /*1a240*/  LDS R83, [R18+0x4c00] ;  /* 0x004c000012537984 */ /* 0x000fe20000000800 */
[C---:B------:R-:W-:Y:S02]  /*1a250*/  LOP3.LUT R75, R60.reuse, R75, RZ, 0xc0, !PT ;  /* 0x0000004b3c4b7212 */ /* 0x040fe400078ec0ff */
[----:B------:R-:W-:Y:S01]  /*1a260*/  LOP3.LUT R61, R60, R61, RZ, 0xc0, !PT ;  /* 0x0000003d3c3d7212 */ /* 0x000fe200078ec0ff */
[----:B------:R-:W3:Y:S01]  /*1a270*/  LDS.64 R8, [R9+0x5c00] ;  /* 0x005c000009087984 */ /* 0x000ee20000000a00 */
[----:B--2---:R-:W-:-:S02]  /*1a280*/  IADD3 R65, P2, PT, R10, R13, RZ ;  /* 0x0000000d0a417210 */ /* 0x004fc40007f5e0ff */
[-C--:B------:R-:W-:Y:S01]  /*1a290*/  SHF.R.U32.HI R73, RZ, R16.reuse, R103 ;  /* 0x00000010ff497219 */ /* 0x080fe20000011667 */
[----:B------:R-:W-:Y:S01]  /*1a2a0*/  IMAD R10, R61, 0x8, R56 ;  /* 0x000000083d0a7824 */ /* 0x000fe200078e0238 */
[----:B------:R-:W-:Y:S01]  /*1a2b0*/  SHF.R.U32.HI R61, RZ, R16, R99 ;  /* 0x00000010ff3d7219 */ /* 0x000fe20000011663 */
[----:B------:R-:W-:Y:S01]  /*1a2c0*/  IMAD.X R72, RZ, RZ, R11, P2 ;  /* 0x000000ffff487224 */ /* 0x000fe200010e060b */
[C---:B------:R-:W-:Y:S01]  /*1a2d0*/  LEA R64, P2, R65.reuse, R24, 0x2 ;  /* 0x0000001841407211 */ /* 0x040fe200078410ff */
[----:B------:R2:W-:Y:S01]  /*1a2e0*/  STG.E desc[UR8][R66.64+0x1800], R85 ;  /* 0x0018005542007986 */ /* 0x0005e2000c101908 */
[----:B0-----:R-:W-:Y:S02]  /*1a2f0*/  IADD3 R68, P3, PT, R62, R13, RZ ;  /* 0x0000000d3e447210 */ /* 0x001fe40007f7e0ff */
[C---:B------:R-:W-:Y:S01]  /*1a300*/  LOP3.LUT R61, R60.reuse, R61, RZ, 0xc0, !PT ;  /* 0x0000003d3c3d7212 */ /* 0x040fe200078ec0ff */
[----:B------:R-:W0:Y:S01]  /*1a310*/  LDS.64 R10, [R10+0x5c00] ;  /* 0x005c00000a0a7984 */ /* 0x000e220000000a00 */
[----:B------:R-:W-:Y:S01]  /*1a320*/  LEA.HI.X R65, R65, R25, R72, 0x2, P2 ;  /* 0x0000001941417211 */ /* 0x000fe200010f1448 */
[----:B------:R-:W-:Y:S01]  /*1a330*/  IMAD.X R69, RZ, RZ, R63, P3 ;  /* 0x000000ffff457224 */ /* 0x000fe200018e063f */
[----:B------:R-:W-:Y:S01]  /*1a340*/  SHF.R.U32.HI R63, RZ, R16, R101 ;  /* 0x00000010ff3f7219 */ /* 0x000fe20000011665 */
[----:B------:R-:W-:Y:S01]  /*1a350*/  IMAD R62, R61, 0x8, R56 ;  /* 0x000000083d3e7824 */ /* 0x000fe200078e0238 */
[----:B------:R-:W4:Y:S01]  /*1a360*/  LDS R85, [R18+0x5000] ;  /* 0x0050000012557984 */ /* 0x000f220000000800 */
[----:B------:R-:W-:-:S02]  /*1a370*/  LOP3.LUT R73, R60, R73, RZ, 0xc0, !PT ;  /* 0x000000493c497212 */ /* 0x000fc400078ec0ff */
[----:B--2---:R-:W-:Y:S01]  /*1a380*/  LEA R66, P2, R68, R24, 0x2 ;  /* 0x0000001844427211 */ /* 0x004fe200078410ff */
[----:B------:R2:W-:Y:S01]  /*1a390*/  STG.E desc[UR8][R70.64+0x1c00], R87 ;  /* 0x001c005746007986 */ /* 0x0005e2000c101908 */
[----:B------:R-:W-:Y:S02]  /*1a3a0*/  LOP3.LUT R61, R60, R63, RZ, 0xc0, !PT ;  /* 0x0000003f3c3d7212 */ /* 0x000fe400078ec0ff */
[----:B------:R-:W-:Y:S01]  /*1a3b0*/  LEA.HI.X R67, R68, R25, R69, 0x2, P2 ;  /* 0x0000001944437211 */ /* 0x000fe200010f1445 */
[----:B------:R-:W5:Y:S01]  /*1a3c0*/  LDS R87, [R18+0x5800] ;  /* 0x0058000012577984 */ /* 0x000f620000000800 */
[----:B-1----:R-:W-:Y:S01]  /*1a3d0*/  IADD3 R69, P2, PT, R6, R13, RZ ;  /* 0x0000000d06457210 */ /* 0x002fe20007f5e0ff */
[----:B------:R-:W-:Y:S01]  /*1a3e0*/  IMAD R6, R61, 0x8, R56 ;  /* 0x000000083d067824 */ /* 0x000fe200078e0238 */
[----:B------:R-:W-:Y:S01]  /*1a3f0*/  SHF.R.U32.HI R61, RZ, R16, R79 ;  /* 0x00000010ff3d7219 */ /* 0x000fe2000001164f */
[----:B------:R-:W-:Y:S03]  /*1a400*/  LDS.64 R62, [R62+0x5c00] ;  /* 0x005c00003e3e7984 */ /* 0x000fe60000000a00 */
[----:B------:R-:W-:Y:S01]  /*1a410*/  LOP3.LUT R61, R60, R61, RZ, 0xc0, !PT ;  /* 0x0000003d3c3d7212 */ /* 0x000fe200078ec0ff */
[----:B--2---:R-:W-:Y:S01]  /*1a420*/  IMAD.X R70, RZ, RZ, R7, P2 ;  /* 0x000000ffff467224 */ /* 0x004fe200010e0607 */
[----:B------:R-:W-:Y:S01]  /*1a430*/  LEA R68, P2, R69, R24, 0x2 ;  /* 0x0000001845447211 */ /* 0x000fe200078410ff */
[----:B------:R-:W1:Y:S01]  /*1a440*/  LDS.64 R6, [R6+0x5c00] ;  /* 0x005c000006067984 */ /* 0x000e620000000a00 */
[----:B------:R-:W-:-:S02]  /*1a450*/  SHF.R.U32.HI R71, RZ, R16, R81 ;  /* 0x00000010ff477219 */ /* 0x000fc40000011651 */
[----:B------:R-:W-:Y:S01]  /*1a460*/  LEA.HI.X R69, R69, R25, R70, 0x2, P2 ;  /* 0x0000001945457211 */ /* 0x000fe200010f1446 */
[----:B------:R2:W-:Y:S01]  /*1a470*/  STG.E desc[UR8][R64.64+0x2000], R89 ;  /* 0x0020005940007986 */ /* 0x0005e2000c101908 */
[----:B---3--:R-:W-:Y:S01]  /*1a480*/  IADD3 R72, P2, PT, R8, R13, RZ ;  /* 0x0000000d08487210 */ /* 0x008fe20007f5e0ff */
[--C-:B------:R-:W-:Y:S01]  /*1a490*/  IMAD R8, R61, 0x8, R56.reuse ;  /* 0x000000083d087824 */ /* 0x100fe200078e0238 */
[----:B------:R-:W-:Y:S01]  /*1a4a0*/  LOP3.LUT R71, R60, R71, RZ, 0xc0, !PT ;  /* 0x000000473c477212 */ /* 0x000fe200078ec0ff */
[----:B------:R3:W-:Y:S02]  /*1a4b0*/  STG.E desc[UR8][R66.64+0x2400], R91 ;  /* 0x0024005b42007986 */ /* 0x0007e4000c101908 */
[----:B------:R-:W-:Y:S01]  /*1a4c0*/  IMAD.X R61, RZ, RZ, R9, P2 ;  /* 0x000000ffff3d7224 */ /* 0x000fe200010e0609 */
[----:B------:R-:W-:Y:S01]  /*1a4d0*/  LEA R70, P2, R72, R24, 0x2 ;  /* 0x0000001848467211 */ /* 0x000fe200078410ff */
[----:B------:R-:W-:Y:S01]  /*1a4e0*/  LDS.64 R8, [R8+0x5c00] ;  /* 0x005c000008087984 */ /* 0x000fe20000000a00 */
[--C-:B--2---:R-:W-:Y:S01]  /*1a4f0*/  IMAD R64, R71, 0x8, R56.reuse ;  /* 0x0000000847407824 */ /* 0x104fe200078e0238 */
[----:B0-----:R-:W-:Y:S01]  /*1a500*/  IADD3 R82, P3, PT, R10, R13, RZ ;  /* 0x0000000d0a527210 */ /* 0x001fe20007f7e0ff */
[--C-:B------:R-:W-:Y:S01]  /*1a510*/  IMAD R10, R75, 0x8, R56.reuse ;  /* 0x000000084b0a7824 */ /* 0x100fe200078e0238 */
[----:B------:R-:W-:Y:S01]  /*1a520*/  LEA.HI.X R71, R72, R25, R61, 0x2, P2 ;  /* 0x0000001948477211 */ /* 0x000fe200010f143d */
[----:B---3--:R-:W-:Y:S01]  /*1a530*/  IMAD R66, R73, 0x8, R56 ;  /* 0x0000000849427824 */ /* 0x008fe200078e0238 */
[-C--:B------:R-:W-:Y:S01]  /*1a540*/  SHF.R.U32.HI R61, RZ, R16.reuse, R83 ;  /* 0x00000010ff3d7219 */ /* 0x080fe20000011653 */
[----:B------:R-:W-:Y:S01]  /*1a550*/  IMAD.X R84, RZ, RZ, R11, P3 ;  /* 0x000000ffff547224 */ /* 0x000fe200018e060b */
[----:B----4-:R-:W-:Y:S01]  /*1a560*/  SHF.R.U32.HI R73, RZ, R16, R85 ;  /* 0x00000010ff497219 */ /* 0x010fe20000011655 */
[----:B------:R-:W0:Y:S01]  /*1a570*/  LDS.64 R10, [R10+0x5c00] ;  /* 0x005c00000a0a7984 */ /* 0x000e220000000a00 */
[----:B------:R-:W-:-:S02]  /*1a580*/  LOP3.LUT R61, R60, R61, RZ, 0xc0, !PT ;  /* 0x0000003d3c3d7212 */ /* 0x000fc400078ec0ff */
[-C--:B------:R-:W-:Y:S01]  /*1a590*/  SHF.R.U32.HI R75, RZ, R16.reuse, R107 ;  /* 0x00000010ff4b7219 */ /* 0x080fe2000001166b */
[----:B------:R-:W2:Y:S01]  /*1a5a0*/  LDS.64 R64, [R64+0x5c00] ;  /* 0x005c000040407984 */ /* 0x000ea20000000a00 */
[C---:B------:R-:W-:Y:S01]  /*1a5b0*/  LOP3.LUT R73, R60.reuse, R73, RZ, 0xc0, !PT ;  /* 0x000000493c497212 */ /* 0x040fe200078ec0ff */
[--C-:B------:R-:W-:Y:S01]  /*1a5c0*/  IMAD R61, R61, 0x8, R56.reuse ;  /* 0x000000083d3d7824 */ /* 0x100fe200078e0238 */
[----:B-----5:R-:W-:Y:S01]  /*1a5d0*/  SHF.R.U32.HI R77, RZ, R16, R87 ;  /* 0x00000010ff4d7219 */ /* 0x020fe20000011657 */
[----:B------:R-:W3:Y:S01]  /*1a5e0*/  LDS.64 R66, [R66+0x5c00] ;  /* 0x005c000042427984 */ /* 0x000ee20000000a00 */
[C---:B------:R-:W-:Y:S02]  /*1a5f0*/  LOP3.LUT R75, R60.reuse, R75, RZ, 0xc0, !PT ;  /* 0x0000004b3c4b7212 */ /* 0x040fe400078ec0ff */
[----:B------:R-:W-:Y:S01]  /*1a600*/  LOP3.LUT R77, R60, R77, RZ, 0xc0, !PT ;  /* 0x0000004d3c4d7212 */ /* 0x000fe200078ec0ff */
[----:B------:R4:W-:Y:S02]  /*1a610*/  STG.E desc[UR8][R68.64+0x2800], R93 ;  /* 0x0028005d44007986 */ /* 0x0009e4000c101908 */
[--C-:B------:R-:W-:Y:S01]  /*1a620*/  IMAD R78, R75, 0x8, R56.reuse ;  /* 0x000000084b4e7824 */ /* 0x100fe200078e0238 */
[-C--:B-1----:R-:W-:Y:S01]  /*1a630*/  IADD3 R80, P4, PT, R6, R13.reuse, RZ ;  /* 0x0000000d06507210 */ /* 0x082fe20007f9e0ff */
[----:B------:R-:W1:Y:S04]  /*1a640*/  LDS.64 R60, [R61+0x5c00] ;  /* 0x005c00003d3c7984 */ /* 0x000e680000000a00 */
[----:B------:R0:W-:Y:S01]  /*1a650*/  STG.E desc[UR8][R70.64+0x2c00], R95 ;  /* 0x002c005f46007986 */ /* 0x0001e2000c101908 */
[----:B----4-:R-:W-:Y:S01]  /*1a660*/  IADD3 R69, P2, PT, R62, R13, RZ ;  /* 0x0000000d3e457210 */ /* 0x010fe20007f5e0ff */
[----:B------:R-:W-:-:S02]  /*1a670*/  IMAD R62, R73, 0x8, R56 ;  /* 0x00000008493e7824 */ /* 0x000fc400078e0238 */
[----:B------:R-:W-:Y:S01]  /*1a680*/  IMAD R68, R77, 0x8, R56 ;  /* 0x000000084d447824 */ /* 0x000fe200078e0238 */
[CC--:B------:R-:W-:Y:S01]  /*1a690*/  LEA R74, P3, R69.reuse, R24.reuse, 0x2 ;  /* 0x00000018454a7211 */ /* 0x0c0fe200078610ff */
[----:B------:R-:W-:Y:S01]  /*1a6a0*/  IMAD.X R76, RZ, RZ, R63, P2 ;  /* 0x000000ffff4c7224 */ /* 0x000fe200010e063f */
[CC--:B------:R-:W-:Y:S01]  /*1a6b0*/  LEA R72, P2, R82.reuse, R24.reuse, 0x2 ;  /* 0x0000001852487211 */ /* 0x0c0fe200078410ff */
[----:B------:R-:W4:Y:S01]  /*1a6c0*/  LDS.64 R62, [R62+0x5c00] ;  /* 0x005c00003e3e7984 */ /* 0x000f220000000a00 */
[----:B------:R-:W-:Y:S02]  /*1a6d0*/  IMAD.X R77, RZ, RZ, R7, P4 ;  /* 0x000000ffff4d7224 */ /* 0x000fe400020e0607 */
[-C--:B------:R-:W-:Y:S01]  /*1a6e0*/  LEA.HI.X R75, R69, R25.reuse, R76, 0x2, P3 ;  /* 0x00000019454b7211 */ /* 0x080fe200018f144c */
[----:B------:R-:W5:Y:S01]  /*1a6f0*/  LDS.64 R6, [R78+0x5c00] ;  /* 0x005c00004e067984 */ /* 0x000f620000000a00 */
[----:B------:R-:W-:Y:S02]  /*1a700*/  LEA.HI.X R73, R82, R25, R84, 0x2, P2 ;  /* 0x0000001952497211 */ /* 0x000fe400010f1454 */
[----:B------:R-:W-:Y:S01]  /*1a710*/  LEA R76, P2, R80, R24, 0x2 ;  /* 0x00000018504c7211 */ /* 0x000fe200078410ff */
[----:B------:R-:W5:Y:S01]  /*1a720*/  LDS.64 R68, [R68+0x5c00] ;  /* 0x005c000044447984 */ /* 0x000f620000000a00 */
[----:B0-----:R-:W-:-:S02]  /*1a730*/  IADD3 R70, P5, PT, R10, R13, RZ ;  /* 0x0000000d0a467210 */ /* 0x001fc40007fbe0ff */
[----:B------:R-:W-:Y:S01]  /*1a740*/  LEA.HI.X R77, R80, R25, R77, 0x2, P2 ;  /* 0x00000019504d7211 */ /* 0x000fe200010f144d */
[----:B------:R1:W-:Y:S01]  /*1a750*/  STG.E desc[UR8][R72.64+0x3000], R97 ;  /* 0x0030006148007986 */ /* 0x0003e2000c101908 */
[-C--:B------:R-:W-:Y:S01]  /*1a760*/  IADD3 R84, P2, PT, R8, R13.reuse, RZ ;  /* 0x0000000d08547210 */ /* 0x080fe20007f5e0ff */
[----:B------:R-:W-:Y:S01]  /*1a770*/  IMAD.X R11, RZ, RZ, R11, P5 ;  /* 0x000000ffff0b7224 */ /* 0x000fe200028e060b */
[-C--:B--2---:R-:W-:Y:S01]  /*1a780*/  IADD3 R82, P3, PT, R64, R13.reuse, RZ ;  /* 0x0000000d40527210 */ /* 0x084fe20007f7e0ff */
[----:B------:R0:W-:Y:S01]  /*1a790*/  STG.E desc[UR8][R74.64+0x3400], R99 ;  /* 0x003400634a007986 */ /* 0x0001e2000c101908 */
[----:B---3--:R-:W-:Y:S01]  /*1a7a0*/  IADD3 R80, P4, PT, R66, R13, RZ ;  /* 0x0000000d42507210 */ /* 0x008fe20007f9e0ff */
[----:B------:R-:W-:Y:S01]  /*1a7b0*/  IMAD.X R9, RZ, RZ, R9, P2 ;  /* 0x000000ffff097224 */ /* 0x000fe200010e0609 */
[-C--:B------:R-:W-:Y:S01]  /*1a7c0*/  LEA R8, P2, R84, R24.reuse, 0x2 ;  /* 0x0000001854087211 */ /* 0x080fe200078410ff */
[----:B------:R-:W-:Y:S01]  /*1a7d0*/  IMAD.X R65, RZ, RZ, R65, P3 ;  /* 0x000000ffff417224 */ /* 0x000fe200018e0641 */
[-C--:B------:R-:W-:Y:S01]  /*1a7e0*/  LEA R64, P3, R82, R24.reuse, 0x2 ;  /* 0x0000001852407211 */ /* 0x080fe200078610ff */
[----:B------:R-:W-:Y:S01]  /*1a7f0*/  IMAD.X R67, RZ, RZ, R67, P4 ;  /* 0x000000ffff437224 */ /* 0x000fe200020e0643 */
[----:B------:R-:W-:Y:S01]  /*1a800*/  LEA.HI.X R9, R84, R25, R9, 0x2, P2 ;  /* 0x0000001954097211 */ /* 0x000fe200010f1409 */
[----:B------:R-:W-:Y:S01]  /*1a810*/  STG.E desc[UR8][R76.64+0x3800], R101 ;  /* 0x003800654c007986 */ /* 0x000fe2000c101908 */
[----:B------:R-:W-:-:S02]  /*1a820*/  LEA R10, P2, R70, R24, 0x2 ;  /* 0x00000018460a7211 */ /* 0x000fc400078410ff */
[-C--:B------:R-:W-:Y:S01]  /*1a830*/  LEA R66, P4, R80, R24.reuse, 0x2 ;  /* 0x0000001850427211 */ /* 0x080fe200078810ff */
[----:B------:R2:W-:Y:S01]  /*1a840*/  STG.E desc[UR8][R8.64+0x3c00], R79 ;  /* 0x003c004f08007986 */ /* 0x0005e2000c101908 */
[----:B------:R-:W-:Y:S02]  /*1a850*/  LEA.HI.X R11, R70, R25, R11, 0x2, P2 ;  /* 0x00000019460b7211 */ /* 0x000fe400010f140b */
[----:B-1----:R-:W-:Y:S02]  /*1a860*/  IADD3 R73, P2, PT, R60, R13, RZ ;  /* 0x0000000d3c497210 */ /* 0x002fe40007f5e0ff */
[-C--:B------:R-:W-:Y:S02]  /*1a870*/  LEA.HI.X R65, R82, R25.reuse, R65, 0x2, P3 ;  /* 0x0000001952417211 */ /* 0x080fe400018f1441 */
[----:B------:R-:W-:Y:S01]  /*1a880*/  LEA.HI.X R67, R80, R25, R67, 0x2, P4 ;  /* 0x0000001950437211 */ /* 0x000fe200020f1443 */
[----:B0-----:R-:W-:Y:S01]  /*1a890*/  IMAD.X R74, RZ, RZ, R61, P2 ;  /* 0x000000ffff4a7224 */ /* 0x001fe200010e063d */
[----:B------:R-:W-:Y:S01]  /*1a8a0*/  LEA R60, P2, R73, R24, 0x2 ;  /* 0x00000018493c7211 */ /* 0x000fe200078410ff */
[----:B------:R-:W-:Y:S01]  /*1a8b0*/  STG.E desc[UR8][R64.64+0x4000], R81 ;  /* 0x0040005140007986 */ /* 0x000fe2000c101908 */
[----:B----4-:R-:W-:-:S02]  /*1a8c0*/  IADD3 R71, P3, PT, R62, R13, RZ ;  /* 0x0000000d3e477210 */ /* 0x010fc40007f7e0ff */
[----:B------:R-:W-:Y:S01]  /*1a8d0*/  LEA.HI.X R61, R73, R25, R74, 0x2, P2 ;  /* 0x00000019493d7211 */ /* 0x000fe200010f144a */
[----:B------:R-:W-:Y:S01]  /*1a8e0*/  STG.E desc[UR8][R66.64+0x4400], R103 ;  /* 0x0044006742007986 */ /* 0x000fe2000c101908 */
[-C--:B-----5:R-:W-:Y:S01]  /*1a8f0*/  IADD3 R70, P4, PT, R6, R13.reuse, RZ ;  /* 0x0000000d06467210 */ /* 0x0a0fe20007f9e0ff */
[----:B------:R-:W-:Y:S01]  /*1a900*/  IMAD.X R72, RZ, RZ, R63, P3 ;  /* 0x000000ffff487224 */ /* 0x000fe200018e063f */
[CC--:B------:R-:W-:Y:S01]  /*1a910*/  LEA R62, P3, R71.reuse, R24.reuse, 0x2 ;  /* 0x00000018473e7211 */ /* 0x0c0fe200078610ff */
[----:B------:R0:W-:Y:S01]  /*1a920*/  STG.E desc[UR8][R10.64+0x4800], R105 ;  /* 0x004800690a007986 */ /* 0x0001e2000c101908 */
[----:B--2---:R-:W-:Y:S01]  /*1a930*/  IADD3 R9, P5, PT, R68, R13, RZ ;  /* 0x0000000d44097210 */ /* 0x004fe20007fbe0ff */
[----:B------:R-:W-:Y:S01]  /*1a940*/  IMAD.X R7, RZ, RZ, R7, P4 ;  /* 0x000000ffff077224 */ /* 0x000fe200020e0607 */
[-C--:B------:R-:W-:Y:S01]  /*1a950*/  LEA R6, P2, R70, R24.reuse, 0x2 ;  /* 0x0000001846067211 */ /* 0x080fe200078410ff */
[----:B------:R1:W-:Y:S01]  /*1a960*/  STG.E desc[UR8][R60.64+0x4c00], R83 ;  /* 0x004c00533c007986 */ /* 0x0003e2000c101908 */
[----:B------:R-:W-:Y:S01]  /*1a970*/  LEA.HI.X R63, R71, R25, R72, 0x2, P3 ;  /* 0x00000019473f7211 */ /* 0x000fe200018f1448 */
[----:B------:R-:W-:Y:S01]  /*1a980*/  IMAD.X R68, RZ, RZ, R69, P5 ;  /* 0x000000ffff447224 */ /* 0x000fe200028e0645 */
[----:B------:R-:W-:-:S02]  /*1a990*/  LEA R8, P3, R9, R24, 0x2 ;  /* 0x0000001809087211 */ /* 0x000fc400078610ff */
[-C--:B------:R-:W-:Y:S01]  /*1a9a0*/  LEA.HI.X R7, R70, R25.reuse, R7, 0x2, P2 ;  /* 0x0000001946077211 */ /* 0x080fe200010f1407 */
[----:B------:R4:W-:Y:S01]  /*1a9b0*/  STG.E desc[UR8][R62.64+0x5000], R85 ;  /* 0x005000553e007986 */ /* 0x0009e2000c101908 */
[----:B------:R-:W-:Y:S02]  /*1a9c0*/  IADD3 R58, P2, PT, R58, 0x1700, RZ ;  /* 0x000017003a3a7810 */ /* 0x000fe40007f5e0ff */
[----:B------:R-:W-:Y:S01]  /*1a9d0*/  LEA.HI.X R9, R9, R25, R68, 0x2, P3 ;  /* 0x0000001909097211 */ /* 0x000fe200018f1444 */
[----:B------:R4:W-:Y:S01]  /*1a9e0*/  STG.E desc[UR8][R6.64+0x5400], R107 ;  /* 0x0054006b06007986 */ /* 0x0009e2000c101908 */
[----:B0-----:R-:W-:Y:S01]  /*1a9f0*/  IADD3 R10, P3, PT, -R58, R3, RZ ;  /* 0x000000033a0a7210 */ /* 0x001fe20007f7e1ff */
[----:B------:R-:W-:Y:S02]  /*1aa00*/  IMAD.X R59, RZ, RZ, R59, P2 ;  /* 0x000000ffff3b7224 */ /* 0x000fe400010e063b */
[----:B------:R4:W-:Y:S01]  /*1aa10*/  STG.E desc[UR8][R8.64+0x5800], R87 ;  /* 0x0058005708007986 */ /* 0x0009e2000c101908 */
[----:B------:R-:W-:Y:S01]  /*1aa20*/  BAR.SYNC.DEFER_BLOCKING 0x0 ;  /* 0x0000000000007b1d */ /* 0x000fe20000010000 */
[----:B-1----:R-:W-:Y:S01]  /*1aa30*/  IMAD.X R61, R2, 0x1, ~R59, P3 ;  /* 0x00000001023d7824 */ /* 0x002fe200018e0e3b */
[----:B------:R-:W-:-:S02]  /*1aa40*/  ISETP.GT.U32.AND P2, PT, R10, 0x16ff, PT ;  /* 0x000016ff0a00780c */ /* 0x000fc40003f44070 */
[C---:B------:R-:W-:Y:S02]  /*1aa50*/  @!P1 IADD3 R55, P3, PT, R30.reuse, R4, RZ ;  /* 0x000000041e379210 */ /* 0x040fe40007f7e0ff */
[----:B------:R-:W-:Y:S02]  /*1aa60*/  ISETP.GT.AND.EX P2, PT, R61, RZ, PT, P2 ;  /* 0x000000ff3d00720c */ /* 0x000fe40003f44320 */
[----:B------:R-:W-:-:S11]  /*1aa70*/  @!P1 LEA.HI.X.SX32 R57, R30, R5, 0x1, P3 ;  /* 0x000000051e399211 */ /* 0x000fd600018f0eff */
[----:B----4-:R-:W-:Y:S05]  /*1aa80*/  @P2 BRA `(.L_x_118) ;  /* 0xffffffc800202947 */ /* 0x010fea000383ffff */
[----:B------:R-:W-:-:S07]  /*1aa90*/  IMAD.MOV.U32 R60, RZ, RZ, R10 ;  /* 0x000000ffff3c7224 */ /* 0x000fce00078e000a */
.L_x_117:
[----:B------:R-:W-:-:S04]  /*1aaa0*/  ISETP.GE.U32.AND P2, PT, R58, R3, PT ;  /* 0x000000033a00720c */ /* 0x000fc80003f46070 */
[----:B------:R-:W-:-:S13]  /*1aab0*/  ISETP.GE.AND.EX P2, PT, R59, R2, PT, P2 ;  /* 0x000000023b00720c */ /* 0x000fda0003f46320 */
[----:B------:R-:W-:Y:S05]  /*1aac0*/  @P2 BRA `(.L_x_119) ;  /* 0x00000050004c2947 */ /* 0x000fea0003800000 */
[----:B------:R-:W1:Y:S01]  /*1aad0*/  S2R R13, SR_TID.X ;  /* 0x00000000000d7919 */ /* 0x000e620000002100 */
[----:B------:R-:W-:-:S03]  /*1aae0*/  UMOV UR4, 0xffffffff ;  /* 0xffffffff00047882 */ /* 0x000fc60000000000 */
[----:B------:R-:W-:Y:S05]  /*1aaf0*/  BRA.DIV UR4, `(.L_x_120) ;  /* 0x0000005e04887947 */ /* 0x000fea000b800000 */
[----:B---3--:R3:W4:Y:S02]  /*1ab00*/  SHFL.IDX PT, R6, R60, RZ, 0x1f ;  /* 0x00001fff3c067589 */ /* 0x00872400000e0000 */
.L_x_208:
[C---:B-1----:R-:W-:Y:S01]  /*1ab10*/  VIADD R93, R13.reuse, 0x100 ;  /* 0x000001000d5d7836 */ /* 0x042fe20000000000 */
[C---:B------:R-:W-:Y:S01]  /*1ab20*/  IADD3 R58, P2, PT, R13.reuse, R58, RZ ;  /* 0x0000003a0d3a7210 */ /* 0x040fe20007f5e0ff */
[C---:B------:R-:W-:Y:S01]  /*1ab30*/  VIADD R103, R13.reuse, 0x200 ;  /* 0x000002000d677836 */ /* 0x040fe20000000000 */
[-C--:B----4-:R-:W-:Y:S01]  /*1ab40*/  ISETP.GE.AND P3, PT, R13, R6.reuse, PT ;  /* 0x000000060d00720c */ /* 0x090fe20003f66270 */
[----:B------:R-:W-:Y:S01]  /*1ab50*/  IMAD.MOV.U32 R7, RZ, RZ, -0x1 ;  /* 0xffffffffff077424 */ /* 0x000fe200078e00ff */
[-C--:B------:R-:W-:Y:S01]  /*1ab60*/  ISETP.GE.AND P4, PT, R93, R6.reuse, PT ;  /* 0x000000065d00720c */ /* 0x080fe20003f86270 */
[----:B------:R-:W-:Y:S01]  /*1ab70*/  IMAD.X R59, RZ, RZ, R59, P2 ;  /* 0x000000ffff3b7224 */ /* 0x000fe200010e063b */
[----:B------:R-:W-:Y:S01]  /*1ab80*/  ISETP.GE.AND P5, PT, R103, R6, PT ;  /* 0x000000066700720c */ /* 0x000fe20003fa6270 */
[----:B------:R-:W-:Y:S01]  /*1ab90*/  IMAD.MOV.U32 R9, RZ, RZ, -0x1 ;  /* 0xffffffffff097424 */ /* 0x000fe200078e00ff */
[C---:B------:R-:W-:Y:S01]  /*1aba0*/  LEA R4, P2, R58.reuse, R0, 0x2 ;  /* 0x000000003a047211 */ /* 0x040fe200078410ff */
[----:B------:R-:W-:Y:S01]  /*1abb0*/  IMAD.MOV.U32 R11, RZ, RZ, -0x1 ;  /* 0xffffffffff0b7424 */ /* 0x000fe200078e00ff */
[C---:B------:R-:W-:Y:S01]  /*1abc0*/  LOP3.LUT R99, R13.reuse, 0x400, RZ, 0xfc, !PT ;  /* 0x000004000d637812 */ /* 0x040fe200078efcff */
[C---:B------:R-:W-:Y:S01]  /*1abd0*/  VIADD R101, R13.reuse, 0x300 ;  /* 0x000003000d657836 */ /* 0x040fe20000000000 */
[----:B------:R-:W-:Y:S01]  /*1abe0*/  LEA.HI.X R5, R58, R17, R59, 0x2, P2 ;  /* 0x000000113a057211 */ /* 0x000fe200010f143b */
[----:B------:R-:W-:Y:S01]  /*1abf0*/  VIADD R97, R13, 0x500 ;  /* 0x000005000d617836 */ /* 0x000fe20000000000 */
[-C--:B------:R-:W-:Y:S01]  /*1ac00*/  ISETP.GE.AND P2, PT, R99, R6.reuse, PT ;  /* 0x000000066300720c */ /* 0x080fe20003f46270 */
[----:B------:R-:W-:Y:S01]  /*1ac10*/  VIADD R95, R13, 0x600 ;  /* 0x000006000d5f7836 */ /* 0x000fe20000000000 */
[-C--:B------:R-:W-:Y:S01]  /*1ac20*/  ISETP.GE.AND P6, PT, R101, R6.reuse, PT ;  /* 0x000000066500720c */ /* 0x080fe20003fc6270 */
[----:B------:R-:W-:Y:S01]  /*1ac30*/  VIADD R91, R13, 0x700 ;  /* 0x000007000d5b7836 */ /* 0x000fe20000000000 */
[----:B------:R-:W4:Y:S01]  /*1ac40*/  @!P3 LDG.E R7, desc[UR8][R4.64] ;  /* 0x000000080407b981 */ /* 0x000f22000c1e1900 */
[-C--:B------:R-:W-:Y:S01]  /*1ac50*/  ISETP.GE.AND P3, PT, R97, R6.reuse, PT ;  /* 0x000000066100720c */ /* 0x080fe20003f66270 */
[----:B------:R-:W-:Y:S01]  /*1ac60*/  IMAD.MOV.U32 R105, RZ, RZ, -0x1 ;  /* 0xffffffffff697424 */ /* 0x000fe200078e00ff */
[----:B------:R-:W-:Y:S01]  /*1ac70*/  LOP3.LUT R89, R13, 0x800, RZ, 0xfc, !PT ;  /* 0x000008000d597812 */ /* 0x000fe200078efcff */
[----:B------:R-:W5:Y:S01]  /*1ac80*/  @!P4 LDG.E R9, desc[UR8][R4.64+0x400] ;  /* 0x000400080409c981 */ /* 0x000f62000c1e1900 */
[-C--:B------:R-:W-:Y:S01]  /*1ac90*/  ISETP.GE.AND P4, PT, R95, R6.reuse, PT ;  /* 0x000000065f00720c */ /* 0x080fe20003f86270 */
[----:B------:R-:W-:Y:S01]  /*1aca0*/  IMAD.MOV.U32 R107, RZ, RZ, -0x1 ;  /* 0xffffffffff6b7424 */ /* 0x000fe200078e00ff */
[----:B------:R-:W-:Y:S01]  /*1acb0*/  LOP3.LUT R81, R13, 0xc00, RZ, 0xfc, !PT ;  /* 0x00000c000d517812 */ /* 0x000fe200078efcff */
[----:B------:R-:W3:Y:S01]  /*1acc0*/  @!P5 LDG.E R11, desc[UR8][R4.64+0x800] ;  /* 0x00080008040bd981 */ /* 0x000ee2000c1e1900 */
[----:B------:R-:W-:Y:S01]  /*1acd0*/  ISETP.GE.AND P5, PT, R91, R6, PT ;  /* 0x000000065b00720c */ /* 0x000fe20003fa6270 */
[----:B------:R-:W-:-:S02]  /*1ace0*/  IMAD.MOV.U32 R109, RZ, RZ, -0x1 ;  /* 0xffffffffff6d7424 */ /* 0x000fc400078e00ff */
[----:B------:R-:W-:Y:S01]  /*1acf0*/  IMAD.MOV.U32 R111, RZ, RZ, -0x1 ;  /* 0xffffffffff6f7424 */ /* 0x000fe200078e00ff */
[----:B------:R-:W4:Y:S01]  /*1ad00*/  @!P6 LDG.E R105, desc[UR8][R4.64+0xc00] ;  /* 0x000c00080469e981 */ /* 0x000f22000c1e1900 */
[----:B------:R-:W-:Y:S02]  /*1ad10*/  IMAD.MOV.U32 R113, RZ, RZ, -0x1 ;  /* 0xffffffffff717424 */ /* 0x000fe400078e00ff */
[C---:B------:R-:W-:Y:S01]  /*1ad20*/  VIADD R87, R13.reuse, 0x900 ;  /* 0x000009000d577836 */ /* 0x040fe20000000000 */
[----:B------:R-:W4:Y:S01]  /*1ad30*/  @!P2 LDG.E R107, desc[UR8][R4.64+0x1000] ;  /* 0x00100008046ba981 */ /* 0x000f22000c1e1900 */
[C---:B------:R-:W-:Y:S02]  /*1ad40*/  VIADD R85, R13.reuse, 0xa00 ;  /* 0x00000a000d557836 */ /* 0x040fe40000000000 */
[----:B------:R-:W-:Y:S01]  /*1ad50*/  VIADD R83, R13, 0xb00 ;  /* 0x00000b000d537836 */ /* 0x000fe20000000000 */
[----:B------:R-:W4:Y:S01]  /*1ad60*/  @!P3 LDG.E R109, desc[UR8][R4.64+0x1400] ;  /* 0x00140008046db981 */ /* 0x000f22000c1e1900 */
[-C--:B------:R-:W-:Y:S01]  /*1ad70*/  ISETP.GE.AND P6, PT, R89, R6.reuse, PT ;  /* 0x000000065900720c */ /* 0x080fe20003fc6270 */
[----:B------:R-:W-:Y:S01]  /*1ad80*/  IMAD.MOV.U32 R115, RZ, RZ, -0x1 ;  /* 0xffffffffff737424 */ /* 0x000fe200078e00ff */
[-C--:B------:R-:W-:Y:S01]  /*1ad90*/  ISETP.GE.AND P2, PT, R87, R6.reuse, PT ;  /* 0x000000065700720c */ /* 0x080fe20003f46270 */
[----:B------:R-:W4:Y:S01]  /*1ada0*/  @!P4 LDG.E R111, desc[UR8][R4.64+0x1800] ;  /* 0x00180008046fc981 */ /* 0x000f22000c1e1900 */
[-C--:B------:R-:W-:Y:S01]  /*1adb0*/  ISETP.GE.AND P3, PT, R85, R6.reuse, PT ;  /* 0x000000065500720c */ /* 0x080fe20003f66270 */
[----:B------:R-:W-:Y:S01]  /*1adc0*/  IMAD.MOV.U32 R117, RZ, RZ, -0x1 ;  /* 0xffffffffff757424 */ /* 0x000fe200078e00ff */
[-C--:B------:R-:W-:Y:S01]  /*1add0*/  ISETP.GE.AND P4, PT, R83, R6.reuse, PT ;  /* 0x000000065300720c */ /* 0x080fe20003f86270 */
[----:B------:R-:W4:Y:S01]  /*1ade0*/  @!P5 LDG.E R113, desc[UR8][R4.64+0x1c00] ;  /* 0x001c00080471d981 */ /* 0x000f22000c1e1900 */
[----:B------:R-:W-:Y:S01]  /*1adf0*/  ISETP.GE.AND P5, PT, R81, R6, PT ;  /* 0x000000065100720c */ /* 0x000fe20003fa6270 */
[----:B------:R-:W-:-:S02]  /*1ae00*/  IMAD.MOV.U32 R119, RZ, RZ, -0x1 ;  /* 0xffffffffff777424 */ /* 0x000fc400078e00ff */
[----:B------:R-:W-:Y:S02]  /*1ae10*/  IMAD.MOV.U32 R121, RZ, RZ, -0x1 ;  /* 0xffffffffff797424 */ /* 0x000fe400078e00ff */
[----:B------:R-:W-:Y:S01]  /*1ae20*/  IMAD.MOV.U32 R123, RZ, RZ, -0x1 ;  /* 0xffffffffff7b7424 */ /* 0x000fe200078e00ff */
[C---:B------:R-:W-:Y:S01]  /*1ae30*/  LOP3.LUT R73, R13.reuse, 0x1000, RZ, 0xfc, !PT ;  /* 0x000010000d497812 */ /* 0x040fe200078efcff */
[C---:B------:R-:W-:Y:S01]  /*1ae40*/  VIADD R79, R13.reuse, 0xd00 ;  /* 0x00000d000d4f7836 */ /* 0x040fe20000000000 */
[----:B------:R-:W4:Y:S01]  /*1ae50*/  @!P6 LDG.E R115, desc[UR8][R4.64+0x2000] ;  /* 0x002000080473e981 */ /* 0x000f22000c1e1900 */
[C---:B------:R-:W-:Y:S02]  /*1ae60*/  VIADD R77, R13.reuse, 0xe00 ;  /* 0x00000e000d4d7836 */ /* 0x040fe40000000000 */
[C---:B------:R-:W-:Y:S01]  /*1ae70*/  VIADD R75, R13.reuse, 0xf00 ;  /* 0x00000f000d4b7836 */ /* 0x040fe20000000000 */
[----:B------:R-:W4:Y:S01]  /*1ae80*/  @!P2 LDG.E R117, desc[UR8][R4.64+0x2400] ;  /* 0x002400080475a981 */ /* 0x000f22000c1e1900 */
[----:B------:R-:W-:Y:S01]  /*1ae90*/  VIADD R71, R13, 0x1100 ;  /* 0x000011000d477836 */ /* 0x000fe20000000000 */
[-C--:B------:R-:W-:Y:S01]  /*1aea0*/  ISETP.GE.AND P6, PT, R79, R6.reuse, PT ;  /* 0x000000064f00720c */ /* 0x080fe20003fc6270 */
[----:B------:R-:W-:Y:S01]  /*1aeb0*/  IMAD.MOV.U32 R125, RZ, RZ, -0x1 ;  /* 0xffffffffff7d7424 */ /* 0x000fe200078e00ff */
[----:B------:R-:W4:Y:S01]  /*1aec0*/  @!P3 LDG.E R119, desc[UR8][R4.64+0x2800] ;  /* 0x002800080477b981 */ /* 0x000f22000c1e1900 */
[----:B------:R-:W-:-:S02]  /*1aed0*/  ISETP.GE.AND P2, PT, R77, R6, PT ;  /* 0x000000064d00720c */ /* 0x000fc40003f46270 */
        /* <DEDUP_REMOVED lines=34> */
[----:B0-2---:R-:W-:Y:S01]  /*1b100*/  IMAD R18, R13, 0x4, R56 ;  /* 0x000000040d127824 */ /* 0x005fe200078e0238 */
[----:B------:R-:W-:-:S03]  /*1b110*/  UMOV UR4, 0xffffffff ;  /* 0xffffffff00047882 */ /* 0x000fc60000000000 */
[C---:B------:R-:W-:Y:S01]  /*1b120*/  IMAD R62, R13.reuse, 0x4, R18 ;  /* 0x000000040d3e7824 */ /* 0x040fe200078e0212 */
[----:B-----5:R-:W-:Y:S04]  /*1b130*/  STS [R18+0x400], R9 ;  /* 0x0004000912007388 */ /* 0x020fe80000000800 */
[----:B---3--:R-:W-:Y:S04]  /*1b140*/  STS [R18+0x800], R11 ;  /* 0x0008000b12007388 */ /* 0x008fe80000000800 */
[----:B----4-:R-:W-:Y:S04]  /*1b150*/  STS [R18+0xc00], R105 ;  /* 0x000c006912007388 */ /* 0x010fe80000000800 */
        /* <DEDUP_REMOVED lines=19> */
[----:B------:R0:W-:Y:S02]  /*1b290*/  STS [R18], R7 ;  /* 0x0000000712007388 */ /* 0x0001e40000000800 */
[----:B0-----:R-:W-:Y:S01]  /*1b2a0*/  IMAD R7, R13, 0x54, R62 ;  /* 0x000000540d077824 */ /* 0x001fe200078e023e */
[----:B------:R-:W-:Y:S06]  /*1b2b0*/  BRA.DIV UR4, `(.L_x_121) ;  /* 0x0000005604b87947 */ /* 0x000fec000b800000 */
.L_x_211:
[----:B------:R-:W-:Y:S05]  /*1b2c0*/  WARPSYNC.ALL ;  /* 0x0000000000007948 */ /* 0x000fea0003800000 */
[----:B------:R-:W-:Y:S01]  /*1b2d0*/  BAR.SYNC.DEFER_BLOCKING 0x0 ;  /* 0x0000000000007b1d */ /* 0x000fe20000010000 */
[----:B------:R-:W-:Y:S01]  /*1b2e0*/  BMSK R58, RZ, R21 ;  /* 0x00000015ff3a721b */ /* 0x000fe20000000000 */
[----:B------:R-:W-:Y:S01]  /*1b2f0*/  IMAD R153, R13, 0x7c, R62 ;  /* 0x0000007c0d997824 */ /* 0x000fe200078e023e */
[----:B------:R-:W-:Y:S02]  /*1b300*/  ISETP.NE.AND P3, PT, R12, 0x1f, PT ;  /* 0x0000001f0c00780c */ /* 0x000fe40003f65270 */
[----:B------:R-:W-:Y:S01]  /*1b310*/  SHF.R.U32.HI R187, RZ, 0x5, R13 ;  /* 0x00000005ffbb7819 */ /* 0x000fe2000001160d */
[----:B------:R-:W-:Y:S01]  /*1b320*/  BSSY.RECONVERGENT B1, `(.L_x_122) ;  /* 0x000025b000017945 */ /* 0x000fe20003800200 */
[----:B------:R-:W-:-:S02]  /*1b330*/  ISETP.GT.U32.AND P6, PT, R60, R103, PT ;  /* 0x000000673c00720c */ /* 0x000fc40003fc4070 */
[----:B------:R-:W-:Y:S01]  /*1b340*/  ISETP.NE.AND P4, PT, R187, 0x6, PT ;  /* 0x00000006bb00780c */ /* 0x000fe20003f85270 */
        /* <DEDUP_REMOVED lines=344> */
[----:B-1----:R-:W-:Y:S01]  /*1c8d0*/  IMAD.IADD R179, R6, 0x1, R157 ;  /* 0x0000000106b37824 */ /* 0x002fe200078e029d */
[----:B------:R-:W-:-:S03]  /*1c8e0*/  @!P3 SHF.R.U32.HI R6, RZ, 0x3, R13 ;  /* 0x00000003ff06b819 */ /* 0x000fc6000001160d */
[----:B--2---:R-:W-:-:S04]  /*1c8f0*/  IMAD.IADD R182, R8, 0x1, R179 ;  /* 0x0000000108b67824 */ /* 0x004fc800078e02b3 */
[----:B---3--:R-:W-:-:S04]  /*1c900*/  IMAD.IADD R184, R9, 0x1, R182 ;  /* 0x0000000109b87824 */ /* 0x008fc800078e02b6 */
[----:B----4-:R-:W-:Y:S01]  /*1c910*/  IMAD.IADD R181, R7, 0x1, R184 ;  /* 0x0000000107b57824 */ /* 0x010fe200078e02b8 */
[----:B------:R-:W-:-:S03]  /*1c920*/  @!P3 LOP3.LUT R7, R6, 0x7c, RZ, 0xc0, !PT ;  /* 0x0000007c0607b812 */ /* 0x000fc600078ec0ff */
[----:B-----5:R-:W-:Y:S02]  /*1c930*/  IMAD.IADD R186, R10, 0x1, R181 ;  /* 0x000000010aba7824 */ /* 0x020fe400078e02b5 */
[----:B------:R-:W-:Y:S02]  /*1c940*/  @!P3 IMAD.IADD R192, R56, 0x1, R7 ;  /* 0x0000000138c0b824 */ /* 0x000fe400078e0207 */
[----:B------:R-:W-:-:S04]  /*1c950*/  IMAD.IADD R188, R11, 0x1, R186 ;  /* 0x000000010bbc7824 */ /* 0x000fc800078e02ba */
        /* <DEDUP_REMOVED lines=24> */
[----:B------:R-:W-:Y:S01]  /*1cae0*/  SEL R15, R5, R15, !P2 ;  /* 0x0000000f050f7207 */ /* 0x000fe20005000000 */
[----:B------:R-:W-:Y:S01]  /*1caf0*/  @!P1 IMAD.SHL.U32 R5, R13, 0x400, RZ ;  /* 0x000004000d059824 */ /* 0x000fe200078e00ff */
[----:B------:R-:W-:Y:S01]  /*1cb00*/  ISETP.NE.AND P2, PT, R187, 0x3, PT ;  /* 0x00000003bb00780c */ /* 0x000fe20003f45270 */
[----:B------:R-:W-:-:S03]  /*1cb10*/  IMAD.IADD R7, R7, 0x1, R6 ;  /* 0x0000000107077824 */ /* 0x000fc600078e0206 */
[----:B------:R-:W-:Y:S01]  /*1cb20*/  SEL R15, R6, R15, !P2 ;  /* 0x0000000f060f7207 */ /* 0x000fe20005000000 */
[----:B-1----:R-:W-:Y:S01]  /*1cb30*/  IMAD.IADD R8, R7, 0x1, R8 ;  /* 0x0000000107087824 */ /* 0x002fe200078e0208 */
[----:B------:R-:W-:Y:S02]  /*1cb40*/  ISETP.NE.AND P2, PT, R187, 0x4, PT ;  /* 0x00000004bb00780c */ /* 0x000fe40003f45270 */
[----:B------:R-:W-:Y:S01]  /*1cb50*/  @!P1 SHF.R.U32.HI R6, RZ, 0x4, R13 ;  /* 0x00000004ff069819 */ /* 0x000fe2000001160d */
[----:B------:R-:W-:Y:S01]  /*1cb60*/  IMAD.IADD R9, R9, 0x1, R8 ;  /* 0x0000000109097824 */ /* 0x000fe200078e0208 */
[----:B------:R-:W-:Y:S02]  /*1cb70*/  SEL R15, R7, R15, !P2 ;  /* 0x0000000f070f7207 */ /* 0x000fe40005000000 */
[----:B------:R-:W-:Y:S01]  /*1cb80*/  ISETP.NE.AND P2, PT, R12, RZ, PT ;  /* 0x000000ff0c00720c */ /* 0x000fe20003f45270 */
[----:B------:R-:W-:Y:S01]  /*1cb90*/  IMAD.IADD R10, R10, 0x1, R9 ;  /* 0x000000010a0a7824 */ /* 0x000fe200078e0209 */
[----:B------:R-:W-:-:S02]  /*1cba0*/  SEL R15, R8, R15, !P3 ;  /* 0x0000000f080f7207 */ /* 0x000fc40005800000 */
[----:B------:R-:W-:Y:S01]  /*1cbb0*/  ISETP.GT.U32.OR P5, PT, R13, 0x1f, P2 ;  /* 0x0000001f0d00780c */ /* 0x000fe200017a4470 */
[----:B------:R-:W-:Y:S01]  /*1cbc0*/  IMAD.IADD R11, R11, 0x1, R10 ;  /* 0x000000010b0b7824 */ /* 0x000fe200078e020a */
[----:B------:R-:W-:Y:S02]  /*1cbd0*/  ISETP.NE.AND P3, PT, R187, 0x7, PT ;  /* 0x00000007bb00780c */ /* 0x000fe40003f65270 */
[----:B------:R-:W-:Y:S02]  /*1cbe0*/  SEL R15, R9, R15, !P4 ;  /* 0x0000000f090f7207 */ /* 0x000fe40006000000 */
[----:B------:R-:W-:Y:S02]  /*1cbf0*/  SEL R4, R185, RZ, P2 ;  /* 0x000000ffb9047207 */ /* 0x000fe40001000000 */
[----:B------:R-:W-:Y:S02]  /*1cc00*/  SEL R15, R10, R15, !P3 ;  /* 0x0000000f0a0f7207 */ /* 0x000fe40005800000 */
[----:B------:R-:W-:-:S02]  /*1cc10*/  @!P1 LOP3.LUT R7, R5, 0x7c00, RZ, 0xc0, !PT ;  /* 0x00007c0005079812 */ /* 0x000fc400078ec0ff */
[----:B------:R-:W-:Y:S01]  /*1cc20*/  @!P1 LOP3.LUT R6, R6, 0x3e, RZ, 0xc0, !PT ;  /* 0x0000003e06069812 */ /* 0x000fe200078ec0ff */
[----:B------:R-:W-:Y:S01]  /*1cc30*/  @P0 IMAD.IADD R185, R15, 0x1, R4 ;  /* 0x000000010fb90824 */ /* 0x000fe200078e0204 */
[----:B------:R-:W-:Y:S01]  /*1cc40*/  ISETP.NE.AND P0, PT, R13, RZ, PT ;  /* 0x000000ff0d00720c */ /* 0x000fe20003f05270 */
[----:B------:R-:W-:Y:S01]  /*1cc50*/  @!P5 IMAD.U32 R185, R11, 0x10000, RZ ;  /* 0x000100000bb9d824 */ /* 0x000fe200078e00ff */
[----:B------:R-:W-:Y:S02]  /*1cc60*/  @!P1 IADD3 R191, PT, PT, R6, R56, R7 ;  /* 0x0000003806bf9210 */ /* 0x000fe40007ffe007 */
[C---:B------:R-:W-:Y:S02]  /*1cc70*/  ISETP.GT.U32.AND P4, PT, R60.reuse, R101, PT ;  /* 0x000000653c00720c */ /* 0x040fe40003f84070 */
[----:B------:R-:W-:Y:S01]  /*1cc80*/  @!P5 STS [R56+0x8428], R185 ;  /* 0x008428b93800d388 */ /* 0x000fe20000000800 */
[----:B------:R-:W-:Y:S01]  /*1cc90*/  BAR.SYNC.DEFER_BLOCKING 0x0 ;  /* 0x0000000000007b1d */ /* 0x000fe20000010000 */
[----:B------:R-:W-:-:S02]  /*1cca0*/  ISETP.GT.U32.AND P5, PT, R60, R93, PT ;  /* 0x0000005d3c00720c */ /* 0x000fc40003fa4070 */
[C---:B------:R-:W-:Y:S02]  /*1ccb0*/  ISETP.GT.U32.AND P3, PT, R60.reuse, R99, PT ;  /* 0x000000633c00720c */ /* 0x040fe40003f64070 */
[----:B------:R-:W-:Y:S02]  /*1ccc0*/  ISETP.GT.U32.AND P2, PT, R60, R97, PT ;  /* 0x000000613c00720c */ /* 0x000fe40003f44070 */
[----:B------:R-:W-:Y:S01]  /*1ccd0*/  ISETP.GT.AND.EX P5, PT, R61, RZ, PT, P5 ;  /* 0x000000ff3d00720c */ /* 0x000fe20003fa4350 */
[----:B------:R-:W0:Y:S02]  /*1cce0*/  LDS R4, [R56+0x8428] ;  /* 0x0084280038047984 */ /* 0x000e240000000800 */
[----:B0-----:R-:W-:-:S05]  /*1ccf0*/  SEL R4, R4, RZ, P0 ;  /* 0x000000ff04047207 */ /* 0x001fca0000000000 */
        /* <DEDUP_REMOVED lines=82> */
[----:B------:R-:W-:Y:S01]  /*1d220*/  @!P1 IADD3 R55, P0, PT, -R32, R55, RZ ;  /* 0x0000003720379210 */ /* 0x000fe20007f1e1ff */
[----:B------:R-:W1:Y:S01]  /*1d230*/  LDS.U16 R167, [R108] ;  /* 0x000000006ca77984 */ /* 0x000e620000000400 */
[----:B------:R-:W-:Y:S01]  /*1d240*/  @!P1 SHF.R.S32.HI R64, RZ, 0x1f, R32 ;  /* 0x0000001fff409819 */ /* 0x000fe20000011420 */
[----:B--2---:R-:W-:Y:S02]  /*1d250*/  IMAD.IADD R7, R70, 0x1, R7 ;  /* 0x0000000146077824 */ /* 0x004fe400078e0207 */
[----:B------:R-:W2:Y:S01]  /*1d260*/  LDS.U16 R169, [R112] ;  /* 0x0000000070a97984 */ /* 0x000ea20000000400 */
[----:B---3--:R-:W-:Y:S02]  /*1d270*/  IMAD.IADD R9, R74, 0x1, R9 ;  /* 0x000000014a097824 */ /* 0x008fe400078e0209 */
[----:B------:R-:W-:Y:S01]  /*1d280*/  @!P1 IMAD.X R64, R57, 0x1, ~R64, P0 ;  /* 0x0000000139409824 */ /* 0x000fe200000e0e40 */
[----:B------:R-:W3:Y:S01]  /*1d290*/  LDS.U16 R171, [R116] ;  /* 0x0000000074ab7984 */ /* 0x000ee20000000400 */
[----:B----4-:R-:W-:Y:S01]  /*1d2a0*/  IMAD.IADD R11, R78, 0x1, R11 ;  /* 0x000000014e0b7824 */ /* 0x010fe200078e020b */
[----:B------:R-:W-:Y:S01]  /*1d2b0*/  ISETP.GT.U32.AND P0, PT, R60, R13, PT ;  /* 0x0000000d3c00720c */ /* 0x000fe20003f04070 */
[--C-:B------:R-:W-:Y:S01]  /*1d2c0*/  IMAD R6, R189, 0x4, R56.reuse ;  /* 0x00000004bd067824 */ /* 0x100fe200078e0238 */
[----:B------:R-:W4:Y:S01]  /*1d2d0*/  LDS.U16 R173, [R120] ;  /* 0x0000000078ad7984 */ /* 0x000f220000000400 */
[----:B-----5:R-:W-:Y:S01]  /*1d2e0*/  IMAD.IADD R155, R82, 0x1, R155 ;  /* 0x00000001529b7824 */ /* 0x020fe200078e029b */
[----:B------:R-:W-:Y:S01]  /*1d2f0*/  ISETP.GT.AND.EX P0, PT, R61, RZ, PT, P0 ;  /* 0x000000ff3d00720c */ /* 0x000fe20003f04300 */
        /* <DEDUP_REMOVED lines=24> */
[----:B----4-:R-:W-:Y:S02]  /*1d480*/  IMAD.IADD R173, R122, 0x1, R173 ;  /* 0x000000017aad7824 */ /* 0x010fe400078e02ad */
[----:B-----5:R-:W-:Y:S02]  /*1d490*/  IMAD.IADD R175, R126, 0x1, R175 ;  /* 0x000000017eaf7824 */ /* 0x020fe400078e02af */
[----:B------:R-:W-:Y:S02]  /*1d4a0*/  IMAD.IADD R177, R130, 0x1, R177 ;  /* 0x0000000182b17824 */ /* 0x000fe400078e02b1 */
[----:B------:R-:W-:-:S02]  /*1d4b0*/  IMAD.IADD R179, R134, 0x1, R179 ;  /* 0x0000000186b37824 */ /* 0x000fc400078e02b3 */
[----:B------:R-:W-:Y:S01]  /*1d4c0*/  IMAD.IADD R181, R138, 0x1, R181 ;  /* 0x000000018ab57824 */ /* 0x000fe200078e02b5 */
[----:B------:R2:W-:Y:S01]  /*1d4d0*/  @!P1 STS.64 [R62], R4 ;  /* 0x000000043e009388 */ /* 0x0005e20000000a00 */
[----:B------:R-:W-:Y:S02]  /*1d4e0*/  IMAD.IADD R183, R142, 0x1, R183 ;  /* 0x000000018eb77824 */ /* 0x000fe400078e02b7 */
[----:B------:R-:W-:Y:S02]  /*1d4f0*/  IMAD.IADD R185, R146, 0x1, R185 ;  /* 0x0000000192b97824 */ /* 0x000fe400078e02b9 */
[----:B0-----:R-:W-:Y:S02]  /*1d500*/  IMAD.IADD R187, R150, 0x1, R187 ;  /* 0x0000000196bb7824 */ /* 0x001fe400078e02bb */
[----:B--2---:R-:W-:Y:S02]  /*1d510*/  @!P1 IMAD.MOV.U32 R4, RZ, RZ, R55 ;  /* 0x000000ffff049224 */ /* 0x004fe400078e0037 */
[----:B------:R-:W-:Y:S01]  /*1d520*/  @!P1 IMAD.MOV.U32 R5, RZ, RZ, R64 ;  /* 0x000000ffff059224 */ /* 0x000fe200078e0040 */
[----:B------:R-:W-:Y:S01]  /*1d530*/  BAR.SYNC.DEFER_BLOCKING 0x0 ;  /* 0x0000000000007b1d */ /* 0x000fe20000010000 */
[----:B------:R-:W-:-:S02]  /*1d540*/  IMAD R64, R11, 0x4, R56 ;  /* 0x000000040b407824 */ /* 0x000fc400078e0238 */
[----:B-1----:R-:W-:-:S05]  /*1d550*/  IMAD.IADD R151, R152, 0x1, R151 ;  /* 0x0000000198977824 */ /* 0x002fca00078e0297 */
[----:B------:R-:W-:Y:S06]  /*1d560*/  BAR.SYNC.DEFER_BLOCKING 0x0 ;  /* 0x0000000000007b1d */ /* 0x000fec0000010000 */
[----:B------:R0:W-:Y:S02]  /*1d570*/  @!P1 STS.64 [R62+0x5c00], R4 ;  /* 0x005c00043e009388 */ /* 0x0001e40000000a00 */
[----:B------:R-:W-:Y:S01]  /*1d580*/  BAR.SYNC.DEFER_BLOCKING 0x0 ;  /* 0x0000000000007b1d */ /* 0x000fe20000010000 */
[----:B------:R-:W-:Y:S01]  /*1d590*/  ISETP.GT.U32.AND P1, PT, R60, R95, PT ;  /* 0x0000005f3c00720c */ /* 0x000fe20003f24070 */
[----:B0-----:R-:W-:-:S02]  /*1d5a0*/  IMAD R4, R163, 0x4, R56 ;  /* 0x00000004a3047824 */ /* 0x001fc400078e0238 */
[--C-:B------:R-:W-:Y:S02]  /*1d5b0*/  IMAD R62, R169, 0x4, R56.reuse ;  /* 0x00000004a93e7824 */ /* 0x100fe400078e0238 */
        /* <DEDUP_REMOVED lines=37> */
[----:B------:R1:W0:Y:S01]  /*1d810*/  LDS R5, [R18+0x5800] ;  /* 0x0058000012057984 */ /* 0x0002220000000800 */
[----:B------:R-:W-:Y:S05]  /*1d820*/  @!P0 BRA `(.L_x_123) ;  /* 0x0000000000288947 */ /* 0x000fea0003800000 */
[----:B------:R-:W2:Y:S02]  /*1d830*/  LDS R9, [R18] ;  /* 0x0000000012097984 */ /* 0x000ea40000000800 */
[----:B--2---:R-:W-:-:S04]  /*1d840*/  SHF.R.U32.HI R7, RZ, R16, R9 ;  /* 0x00000010ff077219 */ /* 0x004fc80000011609 */
[----:B------:R-:W-:-:S05]  /*1d850*/  LOP3.LUT R7, R58, R7, RZ, 0xc0, !PT ;  /* 0x000000073a077212 */ /* 0x000fca00078ec0ff */
[----:B-1----:R-:W-:-:S05]  /*1d860*/  IMAD R4, R7, 0x8, R56 ;  /* 0x0000000807047824 */ /* 0x002fca00078e0238 */
[----:B------:R-:W1:Y:S02]  /*1d870*/  LDS.64 R6, [R4+0x5c00] ;  /* 0x005c000004067984 */ /* 0x000e640000000a00 */
[----:B-1----:R-:W-:-:S05]  /*1d880*/  IADD3 R8, P0, PT, R6, R13, RZ ;  /* 0x0000000d06087210 */ /* 0x002fca0007f1e0ff */
[----:B------:R-:W-:Y:S01]  /*1d890*/  IMAD.X R7, RZ, RZ, R7, P0 ;  /* 0x000000ffff077224 */ /* 0x000fe200000e0607 */
[----:B------:R-:W-:-:S04]  /*1d8a0*/  LEA R6, P0, R8, R24, 0x2 ;  /* 0x0000001808067211 */ /* 0x000fc800078010ff */
[----:B------:R-:W-:-:S05]  /*1d8b0*/  LEA.HI.X R7, R8, R25, R7, 0x2, P0 ;  /* 0x0000001908077211 */ /* 0x000fca00000f1407 */
[----:B------:R2:W-:Y:S04]  /*1d8c0*/  STG.E desc[UR8][R6.64], R9 ;  /* 0x0000000906007986 */ /* 0x0005e8000c101908 */
.L_x_123:
[----:B------:R-:W-:Y:S05]  /*1d8d0*/  BSYNC.RECONVERGENT B1 ;  /* 0x0000000000017941 */ /* 0x000fea0003800200 */
.L_x_122:
[----:B------:R-:W-:Y:S01]  /*1d8e0*/  BSSY.RECONVERGENT B1, `(.L_x_124) ;  /* 0x000000d000017945 */ /* 0x000fe20003800200 */
[----:B------:R-:W-:-:S03]  /*1d8f0*/  ISETP.GT.U32.AND P0, PT, R60, R91, PT ;  /* 0x0000005b3c00720c */ /* 0x000fc60003f04070 */
[----:B------:R-:W-:Y:S10]  /*1d900*/  @!P5 BRA `(.L_x_125) ;  /* 0x000000000028d947 */ /* 0x000ff40003800000 */
[----:B--2---:R-:W2:Y:S02]  /*1d910*/  LDS R9, [R18+0x400] ;  /* 0x0004000012097984 */ /* 0x004ea40000000800 */
        /* <DEDUP_REMOVED lines=9> */
.L_x_125:
[----:B------:R-:W-:Y:S05]  /*1d9b0*/  BSYNC.RECONVERGENT B1 ;  /* 0x0000000000017941 */ /* 0x000fea0003800200 */
.L_x_124:
[C---:B------:R-:W-:Y:S01]  /*1d9c0*/  ISETP.GT.AND.EX P6, PT, R61.reuse, RZ, PT, P6 ;  /* 0x000000ff3d00720c */ /* 0x040fe20003fc4360 */
[----:B------:R-:W-:Y:S01]  /*1d9d0*/  BSSY.RECONVERGENT B1, `(.L_x_126) ;  /* 0x000000e000017945 */ /* 0x000fe20003800200 */
[----:B------:R-:W-:Y:S02]  /*1d9e0*/  ISETP.GT.U32.AND P5, PT, R60, R89, PT ;  /* 0x000000593c00720c */ /* 0x000fe40003fa4070 */
[----:B------:R-:W-:-:S09]  /*1d9f0*/  ISETP.GT.AND.EX P4, PT, R61, RZ, PT, P4 ;  /* 0x000000ff3d00720c */ /* 0x000fd20003f84340 */
[----:B------:R-:W-:Y:S05]  /*1da00*/  @!P6 BRA `(.L_x_127) ;  /* 0x000000000028e947 */ /* 0x000fea0003800000 */
[----:B--23--:R-:W2:Y:S02]  /*1da10*/  LDS R9, [R18+0x800] ;  /* 0x0008000012097984 */ /* 0x00cea40000000800 */
        /* <DEDUP_REMOVED lines=9> */
.L_x_127:
[----:B------:R-:W-:Y:S05]  /*1dab0*/  BSYNC.RECONVERGENT B1 ;  /* 0x0000000000017941 */ /* 0x000fea0003800200 */
.L_x_126:
[----:B------:R-:W-:Y:S01]  /*1dac0*/  BSSY.RECONVERGENT B1, `(.L_x_128) ;  /* 0x000000d000017945 */ /* 0x000fe20003800200 */
[----:B------:R-:W-:-:S03]  /*1dad0*/  ISETP.GT.U32.AND P6, PT, R60, R87, PT ;  /* 0x000000573c00720c */ /* 0x000fc60003fc4070 */
[----:B------:R-:W-:Y:S10]  /*1dae0*/  @!P4 BRA `(.L_x_129) ;  /* 0x000000000028c947 */ /* 0x000ff40003800000 */
[----:B--234-:R-:W2:Y:S02]  /*1daf0*/  LDS R9, [R18+0xc00] ;  /* 0x000c000012097984 */ /* 0x01cea40000000800 */
        /* <DEDUP_REMOVED lines=9> */
.L_x_129:
[----:B------:R-:W-:Y:S05]  /*1db90*/  BSYNC.RECONVERGENT B1 ;  /* 0x0000000000017941 */ /* 0x000fea0003800200 */
.L_x_128:
[C---:B------:R-:W-:Y:S01]  /*1dba0*/  ISETP.GT.AND.EX P3, PT, R61.reuse, RZ, PT, P3 ;  /* 0x000000ff3d00720c */ /* 0x040fe20003f64330 */
[----:B------:R-:W-:Y:S01]  /*1dbb0*/  BSSY.RECONVERGENT B1, `(.L_x_130) ;  /* 0x000000e000017945 */ /* 0x000fe20003800200 */
[----:B------:R-:W-:Y:S02]  /*1dbc0*/  ISETP.GT.U32.AND P4, PT, R60, R85, PT ;  /* 0x000000553c00720c */ /* 0x000fe40003f84070 */
[----:B------:R-:W-:-:S09]  /*1dbd0*/  ISETP.GT.AND.EX P2, PT, R61, RZ, PT, P2 ;  /* 0x000000ff3d00720c */ /* 0x000fd20003f44320 */
[----:B------:R-:W-:Y:S05]  /*1dbe0*/  @!P3 BRA `(.L_x_131) ;  /* 0x000000000028b947 */ /* 0x000fea0003800000 */
[----:B-1234-:R-:W1:Y:S02]  /*1dbf0*/  LDS R9, [R18+0x1000] ;  /* 0x0010000012097984 */ /* 0x01ee640000000800 */
[----:B-1----:R-:W-:-:S04]  /*1dc00*/  SHF.R.U32.HI R7, RZ, R16, R9 ;  /* 0x00000010ff077219 */ /* 0x002fc80000011609 */
[----:B------:R-:W-:-:S05]  /*1dc10*/  LOP3.LUT R7, R58, R7, RZ, 0xc0, !PT ;  /* 0x000000073a077212 */ /* 0x000fca00078ec0ff */
[----:B------:R-:W-:-:S05]  /*1dc20*/  IMAD R4, R7, 0x8, R56 ;  /* 0x0000000807047824 */ /* 0x000fca00078e0238 */
[----:B------:R-:W1:Y:S02]  /*1dc30*/  LDS.64 R6, [R4+0x5c00] ;  /* 0x005c000004067984 */ /* 0x000e640000000a00 */
[----:B-1----:R-:W-:-:S05]  /*1dc40*/  IADD3 R8, P3, PT, R6, R13, RZ ;  /* 0x0000000d06087210 */ /* 0x002fca0007f7e0ff */
[----:B------:R-:W-:Y:S01]  /*1dc50*/  IMAD.X R7, RZ, RZ, R7, P3 ;  /* 0x000000ffff077224 */ /* 0x000fe200018e0607 */
[----:B------:R-:W-:-:S04]  /*1dc60*/  LEA R6, P3, R8, R24, 0x2 ;  /* 0x0000001808067211 */ /* 0x000fc800078610ff */
[----:B------:R-:W-:-:S05]  /*1dc70*/  LEA.HI.X R7, R8, R25, R7, 0x2, P3 ;  /* 0x0000001908077211 */ /* 0x000fca00018f1407 */
[----:B------:R1:W-:Y:S04]  /*1dc80*/  STG.E desc[UR8][R6.64+0x1000], R9 ;  /* 0x0010000906007986 */ /* 0x0003e8000c101908 */
.L_x_131:
[----:B------:R-:W-:Y:S05]  /*1dc90*/  BSYNC.RECONVERGENT B1 ;  /* 0x0000000000017941 */ /* 0x000fea0003800200 */
.L_x_130:
[----:B------:R-:W-:Y:S01]  /*1dca0*/  BSSY.RECONVERGENT B1, `(.L_x_132) ;  /* 0x000000d000017945 */ /* 0x000fe20003800200 */
[----:B------:R-:W-:-:S03]  /*1dcb0*/  ISETP.GT.U32.AND P3, PT, R60, R83, PT ;  /* 0x000000533c00720c */ /* 0x000fc60003f64070 */
[----:B------:R-:W-:Y:S10]  /*1dcc0*/  @!P2 BRA `(.L_x_133) ;  /* 0x000000000028a947 */ /* 0x000ff40003800000 */
        /* <DEDUP_REMOVED lines=10> */
.L_x_133:
[----:B------:R-:W-:Y:S05]  /*1dd70*/  BSYNC.RECONVERGENT B1 ;  /* 0x0000000000017941 */ /* 0x000fea0003800200 */
.L_x_132:
        /* <DEDUP_REMOVED lines=15> */
.L_x_135:
[----:B------:R-:W-:Y:S05]  /*1de70*/  BSYNC.RECONVERGENT B1 ;  /* 0x0000000000017941 */ /* 0x000fea0003800200 */
.L_x_134:
        /* <DEDUP_REMOVED lines=13> */
.L_x_137:
[----:B------:R-:W-:Y:S05]  /*1df50*/  BSYNC.RECONVERGENT B1 ;  /* 0x0000000000017941 */ /* 0x000fea0003800200 */
.L_x_136:
        /* <DEDUP_REMOVED lines=15> */
.L_x_139:
[----:B------:R-:W-:Y:S05]  /*1e050*/  BSYNC.RECONVERGENT B1 ;  /* 0x0000000000017941 */ /* 0x000fea0003800200 */
.L_x_138:
        /* <DEDUP_REMOVED lines=13> */
.L_x_141:
[----:B------:R-:W-:Y:S05]  /*1e130*/  BSYNC.RECONVERGENT B1 ;  /* 0x0000000000017941 */ /* 0x000fea0003800200 */
.L_x_140:
        /* <DEDUP_REMOVED lines=15> */
.L_x_143:
[----:B------:R-:W-:Y:S05]  /*1e230*/  BSYNC.RECONVERGENT B1 ;  /* 0x0000000000017941 */ /* 0x000fea0003800200 */
.L_x_142:
        /* <DEDUP_REMOVED lines=13> */
.L_x_145:
[----:B------:R-:W-:Y:S05]  /*1e310*/  BSYNC.RECONVERGENT B1 ;  /* 0x0000000000017941 */ /* 0x000fea0003800200 */
.L_x_144:
        /* <DEDUP_REMOVED lines=15> */
.L_x_147:
[----:B------:R-:W-:Y:S05]  /*1e410*/  BSYNC.RECONVERGENT B1 ;  /* 0x0000000000017941 */ /* 0x000fea0003800200 */
.L_x_146:
        /* <DEDUP_REMOVED lines=13> */
.L_x_149:
[----:B------:R-:W-:Y:S05]  /*1e4f0*/  BSYNC.RECONVERGENT B1 ;  /* 0x0000000000017941 */ /* 0x000fea0003800200 */
.L_x_148:
        /* <DEDUP_REMOVED lines=15> */
.L_x_151:
[----:B------:R-:W-:Y:S05]  /*1e5f0*/  BSYNC.RECONVERGENT B1 ;  /* 0x0000000000017941 */ /* 0x000fea0003800200 */
.L_x_150:
        /* <DEDUP_REMOVED lines=13> */
.L_x_153:
[----:B------:R-:W-:Y:S05]  /*1e6d0*/  BSYNC.RECONVERGENT B1 ;  /* 0x0000000000017941 */ /* 0x000fea0003800200 */
.L_x_152:
        /* <DEDUP_REMOVED lines=8> */
[----:B------:R-:W-:Y:S02]  /*1e760*/  ISETP.GT.AND.EX P5, PT, R61, RZ, PT, P5 ;  /* 0x000000ff3d00720c */ /* 0x000fe40003fa4350 */
[----:B0-----:R-:W-:Y:S01]  /*1e770*/  SHF.R.U32.HI R11, RZ, R16, R5 ;  /* 0x00000010ff0b7219 */ /* 0x001fe20000011605 */
[----:B------:R-:W-:Y:S10]  /*1e780*/  @!P6 BRA `(.L_x_155) ;  /* 0x000000000028e947 */ /* 0x000ff40003800000 */
[----:B-1234-:R-:W0:Y:S02]  /*1e790*/  LDS R9, [R18+0x4000] ;  /* 0x0040000012097984 */ /* 0x01ee240000000800 */
[----:B0-----:R-:W-:-:S04]  /*1e7a0*/  SHF.R.U32.HI R7, RZ, R16, R9 ;  /* 0x00000010ff077219 */ /* 0x001fc80000011609 */
[----:B------:R-:W-:-:S05]  /*1e7b0*/  LOP3.LUT R7, R58, R7, RZ, 0xc0, !PT ;  /* 0x000000073a077212 */ /* 0x000fca00078ec0ff */
[----:B------:R-:W-:-:S05]  /*1e7c0*/  IMAD R4, R7, 0x8, R56 ;  /* 0x0000000807047824 */ /* 0x000fca00078e0238 */
[----:B------:R-:W0:Y:S02]  /*1e7d0*/  LDS.64 R6, [R4+0x5c00] ;  /* 0x005c000004067984 */ /* 0x000e240000000a00 */
[----:B0-----:R-:W-:-:S05]  /*1e7e0*/  IADD3 R8, P6, PT, R6, R13, RZ ;  /* 0x0000000d06087210 */ /* 0x001fca0007fde0ff */
[----:B------:R-:W-:Y:S01]  /*1e7f0*/  IMAD.X R7, RZ, RZ, R7, P6 ;  /* 0x000000ffff077224 */ /* 0x000fe200030e0607 */
[----:B------:R-:W-:-:S04]  /*1e800*/  LEA R6, P6, R8, R24, 0x2 ;  /* 0x0000001808067211 */ /* 0x000fc800078c10ff */
[----:B------:R-:W-:-:S05]  /*1e810*/  LEA.HI.X R7, R8, R25, R7, 0x2, P6 ;  /* 0x0000001908077211 */ /* 0x000fca00030f1407 */
[----:B------:R0:W-:Y:S04]  /*1e820*/  STG.E desc[UR8][R6.64+0x4000], R9 ;  /* 0x0040000906007986 */ /* 0x0001e8000c101908 */
.L_x_155:
[----:B------:R-:W-:Y:S05]  /*1e830*/  BSYNC.RECONVERGENT B1 ;  /* 0x0000000000017941 */ /* 0x000fea0003800200 */
.L_x_154:
[----:B------:R-:W-:Y:S04]  /*1e840*/  BSSY.RECONVERGENT B1, `(.L_x_156) ;  /* 0x000000c000017945 */ /* 0x000fe80003800200 */
[----:B------:R-:W-:Y:S05]  /*1e850*/  @!P4 BRA `(.L_x_157) ;  /* 0x000000000028c947 */ /* 0x000fea0003800000 */
[----:B01234-:R-:W0:Y:S02]  /*1e860*/  LDS R9, [R18+0x4400] ;  /* 0x0044000012097984 */ /* 0x01fe240000000800 */
        /* <DEDUP_REMOVED lines=9> */
.L_x_157:
[----:B------:R-:W-:Y:S05]  /*1e900*/  BSYNC.RECONVERGENT B1 ;  /* 0x0000000000017941 */ /* 0x000fea0003800200 */
.L_x_156:
        /* <DEDUP_REMOVED lines=12> */
.L_x_159:
[----:B------:R-:W-:Y:S05]  /*1e9d0*/  BSYNC.RECONVERGENT B1 ;  /* 0x0000000000017941 */ /* 0x000fea0003800200 */
.L_x_158:
        /* <DEDUP_REMOVED lines=12> */
.L_x_161:
[----:B------:R-:W-:Y:S05]  /*1eaa0*/  BSYNC.RECONVERGENT B1 ;  /* 0x0000000000017941 */ /* 0x000fea0003800200 */
.L_x_160:
        /* <DEDUP_REMOVED lines=12> */
.L_x_163:
[----:B------:R-:W-:Y:S05]  /*1eb70*/  BSYNC.RECONVERGENT B1 ;  /* 0x0000000000017941 */ /* 0x000fea0003800200 */
.L_x_162:
        /* <DEDUP_REMOVED lines=12> */
.L_x_165:
[----:B------:R-:W-:Y:S05]  /*1ec40*/  BSYNC.RECONVERGENT B1 ;  /* 0x0000000000017941 */ /* 0x000fea0003800200 */
.L_x_164:
[----:B------:R-:W-:Y:S01]  /*1ec50*/  LOP3.LUT R11, R58, R11, RZ, 0xc0, !PT ;  /* 0x0000000b3a0b7212 */ /* 0x000fe200078ec0ff */
[----:B------:R-:W-:Y:S06]  /*1ec60*/  @!P5 BRA `(.L_x_119) ;  /* 0x0000000c00e4d947 */ /* 0x000fec0003800000 */
[----:B------:R-:W-:-:S05]  /*1ec70*/  IMAD R56, R11, 0x8, R56 ;  /* 0x000000080b387824 */ /* 0x000fca00078e0238 */
[----:B01234-:R-:W0:Y:S02]  /*1ec80*/  LDS.64 R6, [R56+0x5c00] ;  /* 0x005c000038067984 */ /* 0x01fe240000000a00 */
[----:B0-----:R-:W-:-:S05]  /*1ec90*/  IADD3 R4, P0, PT, R6, R13, RZ ;  /* 0x0000000d06047210 */ /* 0x001fca0007f1e0ff */
[----:B------:R-:W-:Y:S01]  /*1eca0*/  IMAD.X R7, RZ, RZ, R7, P0 ;  /* 0x000000ffff077224 */ /* 0x000fe200000e0607 */
[----:B------:R-:W-:-:S04]  /*1ecb0*/  LEA R6, P0, R4, R24, 0x2 ;  /* 0x0000001804067211 */ /* 0x000fc800078010ff */
[----:B------:R-:W-:-:S05]  /*1ecc0*/  LEA.HI.X R7, R4, R25, R7, 0x2, P0 ;  /* 0x0000001904077211 */ /* 0x000fca00000f1407 */
[----:B------:R0:W-:Y:S01]  /*1ecd0*/  STG.E desc[UR8][R6.64+0x5800], R5 ;  /* 0x0058000506007986 */ /* 0x0001e2000c101908 */
[----:B------:R-:W-:Y:S05]  /*1ece0*/  BRA `(.L_x_119) ;  /* 0x0000000c00c47947 */ /* 0x000fea0003800000 */
.L_x_116:
[----:B------:R-:W-:Y:S01]  /*1ecf0*/  ISETP.GE.U32.AND P0, PT, R3, 0x1700, PT ;  /* 0x000017000300780c */ /* 0x000fe20003f06070 */
[----:B----4-:R-:W-:Y:S02]  /*1ed00*/  IMAD.MOV.U32 R10, RZ, RZ, RZ ;  /* 0x000000ffff0a7224 */ /* 0x010fe400078e00ff */
[----:B------:R-:W-:Y:S01]  /*1ed10*/  IMAD.MOV.U32 R97, RZ, RZ, RZ ;  /* 0x000000ffff617224 */ /* 0x000fe200078e00ff */
[----:B------:R-:W-:Y:S01]  /*1ed20*/  ISETP.GE.AND.EX P0, PT, R2, RZ, PT, P0 ;  /* 0x000000ff0200720c */ /* 0x000fe20003f06300 */
[----:B------:R-:W-:-:S12]  /*1ed30*/  IMAD.MOV.U32 R8, RZ, RZ, R3 ;  /* 0x000000ffff087224 */ /* 0x000fd800078e0003 */
[----:B------:R-:W-:Y:S05]  /*1ed40*/  @!P0 BRA `(.L_x_166) ;  /* 0x0000000400088947 */ /* 0x000fea0003800000 */
[----:B------:R-:W-:Y:S02]  /*1ed50*/  IMAD.MOV.U32 R10, RZ, RZ, RZ ;  /* 0x000000ffff0a7224 */ /* 0x000fe400078e00ff */
[----:B------:R-:W-:-:S07]  /*1ed60*/  IMAD.MOV.U32 R97, RZ, RZ, RZ ;  /* 0x000000ffff617224 */ /* 0x000fce00078e00ff */
.L_x_167:
[----:B------:R-:W-:-:S05]  /*1ed70*/  IADD3 R8, P0, PT, R13, R10, RZ ;  /* 0x0000000a0d087210 */ /* 0x000fca0007f1e0ff */
[----:B---3--:R-:W-:Y:S02]  /*1ed80*/  IMAD.X R5, RZ, RZ, R97, P0 ;  /* 0x000000ffff057224 */ /* 0x008fe400000e0661 */
[----:B-1----:R-:W-:-:S03]  /*1ed90*/  IMAD.SHL.U32 R7, R8, 0x4, RZ ;  /* 0x0000000408077824 */ /* 0x002fc600078e00ff */
[----:B------:R-:W-:Y:S02]  /*1eda0*/  SHF.L.U64.HI R8, R8, 0x2, R5 ;  /* 0x0000000208087819 */ /* 0x000fe40000010205 */
[----:B------:R-:W-:-:S05]  /*1edb0*/  IADD3 R4, P0, PT, R7, R0, RZ ;  /* 0x0000000007047210 */ /* 0x000fca0007f1e0ff */
[----:B------:R-:W-:-:S05]  /*1edc0*/  IMAD.X R5, R8, 0x1, R17, P0 ;  /* 0x0000000108057824 */ /* 0x000fca00000e0611 */
[----:B------:R-:W3:Y:S04]  /*1edd0*/  LDG.E R9, desc[UR8][R4.64] ;  /* 0x0000000804097981 */ /* 0x000ee8000c1e1900 */
        /* <DEDUP_REMOVED lines=21> */
[----:B------:R1:W2:Y:S01]  /*1ef30*/  LDG.E R95, desc[UR8][R4.64+0x5800] ;  /* 0x00580008045f7981 */ /* 0x0002a2000c1e1900 */
[----:B------:R-:W-:Y:S05]  /*1ef40*/  WARPSYNC.ALL ;  /* 0x0000000000007948 */ /* 0x000fea0003800000 */
[----:B------:R-:W-:Y:S01]  /*1ef50*/  BAR.SYNC.DEFER_BLOCKING 0x0 ;  /* 0x0000000000007b1d */ /* 0x000fe20000010000 */
[----:B------:R-:W-:-:S05]  /*1ef60*/  IADD3 R6, P0, PT, R24, R7, RZ ;  /* 0x0000000718067210 */ /* 0x000fca0007f1e0ff */
[----:B------:R-:W-:Y:S01]  /*1ef70*/  IMAD.X R7, R25, 0x1, R8, P0 ;  /* 0x0000000119077824 */ /* 0x000fe200000e0608 */
[----:B------:R-:W-:-:S04]  /*1ef80*/  IADD3 R10, P0, PT, R10, 0x1700, RZ ;  /* 0x000017000a0a7810 */ /* 0x000fc80007f1e0ff */
[----:B-1----:R-:W-:Y:S01]  /*1ef90*/  IADD3 R4, P1, PT, -R10, R3, RZ ;  /* 0x000000030a047210 */ /* 0x002fe20007f3e1ff */
[----:B------:R-:W-:-:S03]  /*1efa0*/  IMAD.X R97, RZ, RZ, R97, P0 ;  /* 0x000000ffff617224 */ /* 0x000fc600000e0661 */
[----:B------:R-:W-:Y:S01]  /*1efb0*/  ISETP.GT.U32.AND P0, PT, R4, 0x16ff, PT ;  /* 0x000016ff0400780c */ /* 0x000fe20003f04070 */
[----:B------:R-:W-:-:S05]  /*1efc0*/  IMAD.X R5, R2, 0x1, ~R97, P1 ;  /* 0x0000000102057824 */ /* 0x000fca00008e0e61 */
[----:B------:R-:W-:Y:S01]  /*1efd0*/  ISETP.GT.AND.EX P0, PT, R5, RZ, PT, P0 ;  /* 0x000000ff0500720c */ /* 0x000fe20003f04300 */
[----:B---3--:R1:W-:Y:S04]  /*1efe0*/  STG.E desc[UR8][R6.64], R9 ;  /* 0x0000000906007986 */ /* 0x0083e8000c101908 */
[----:B----4-:R1:W-:Y:S04]  /*1eff0*/  STG.E desc[UR8][R6.64+0x400], R11 ;  /* 0x0004000b06007986 */ /* 0x0103e8000c101908 */
[----:B-----5:R1:W-:Y:S04]  /*1f000*/  STG.E desc[UR8][R6.64+0x800], R55 ;  /* 0x0008003706007986 */ /* 0x0203e8000c101908 */
[----:B--2---:R1:W-:Y:S04]  /*1f010*/  STG.E desc[UR8][R6.64+0xc00], R57 ;  /* 0x000c003906007986 */ /* 0x0043e8000c101908 */
        /* <DEDUP_REMOVED lines=20> */
[----:B------:R-:W-:-:S07]  /*1f160*/  IMAD.MOV.U32 R8, RZ, RZ, R4 ;  /* 0x000000ffff087224 */ /* 0x000fce00078e0004 */
.L_x_166:
[----:B------:R-:W-:-:S04]  /*1f170*/  ISETP.GE.U32.AND P0, PT, R10, R3, PT ;  /* 0x000000030a00720c */ /* 0x000fc80003f06070 */
[----:B------:R-:W-:-:S13]  /*1f180*/  ISETP.GE.AND.EX P0, PT, R97, R2, PT, P0 ;  /* 0x000000026100720c */ /* 0x000fda0003f06300 */
[----:B------:R-:W-:Y:S05]  /*1f190*/  @P0 BRA `(.L_x_119) ;  /* 0x0000000800980947 */ /* 0x000fea0003800000 */
[C---:B---3--:R-:W-:Y:S01]  /*1f1a0*/  VIADD R5, R13.reuse, 0x100 ;  /* 0x000001000d057836 */ /* 0x048fe20000000000 */
[C---:B------:R-:W-:Y:S01]  /*1f1b0*/  IADD3 R4, P0, PT, R13.reuse, R10, RZ ;  /* 0x0000000a0d047210 */ /* 0x040fe20007f1e0ff */
[C---:B-1----:R-:W-:Y:S01]  /*1f1c0*/  VIADD R7, R13.reuse, 0x200 ;  /* 0x000002000d077836 */ /* 0x042fe20000000000 */
[C---:B------:R-:W-:Y:S01]  /*1f1d0*/  LOP3.LUT R11, R13.reuse, 0x400, RZ, 0xfc, !PT ;  /* 0x000004000d0b7812 */ /* 0x040fe200078efcff */
[----:B------:R-:W-:Y:S01]  /*1f1e0*/  VIADD R9, R13, 0x300 ;  /* 0x000003000d097836 */ /* 0x000fe20000000000 */
[-C--:B------:R-:W-:Y:S01]  /*1f1f0*/  ISETP.GE.AND P1, PT, R5, R8.reuse, PT ;  /* 0x000000080500720c */ /* 0x080fe20003f26270 */
[----:B------:R-:W-:Y:S01]  /*1f200*/  IMAD.X R5, RZ, RZ, R97, P0 ;  /* 0x000000ffff057224 */ /* 0x000fe200000e0661 */
[----:B------:R-:W-:Y:S01]  /*1f210*/  ISETP.GE.AND P6, PT, R7, R8, PT ;  /* 0x000000080700720c */ /* 0x000fe20003fc6270 */
[C---:B------:R-:W-:Y:S01]  /*1f220*/  IMAD.SHL.U32 R7, R4.reuse, 0x4, RZ ;  /* 0x0000000404077824 */ /* 0x040fe200078e00ff */
[----:B------:R-:W-:Y:S01]  /*1f230*/  P2R R70, PR, RZ, 0x2 ;  /* 0x00000002ff467803 */ /* 0x000fe20000000000 */
[C---:B------:R-:W-:Y:S01]  /*1f240*/  VIADD R55, R13.reuse, 0x900 ;  /* 0x000009000d377836 */ /* 0x040fe20000000000 */
[----:B------:R-:W-:Y:S01]  /*1f250*/  SHF.L.U64.HI R10, R4, 0x2, R5 ;  /* 0x00000002040a7819 */ /* 0x000fe20000010205 */
[C---:B------:R-:W-:Y:S01]  /*1f260*/  VIADD R5, R13.reuse, 0x500 ;  /* 0x000005000d057836 */ /* 0x040fe20000000000 */
[----:B------:R-:W-:Y:S01]  /*1f270*/  IADD3 R6, P0, PT, R24, R7, RZ ;  /* 0x0000000718067210 */ /* 0x000fe20007f1e0ff */
[----:B------:R-:W-:Y:S01]  /*1f280*/  VIADD R57, R13, 0xa00 ;  /* 0x00000a000d397836 */ /* 0x000fe20000000000 */
[----:B------:R-:W-:Y:S01]  /*1f290*/  IADD3 R4, P1, PT, R7, R0, RZ ;  /* 0x0000000007047210 */ /* 0x000fe20007f3e0ff */
[----:B------:R-:W-:Y:S01]  /*1f2a0*/  VIADD R59, R13, 0xb00 ;  /* 0x00000b000d3b7836 */ /* 0x000fe20000000000 */
[-C--:B------:R-:W-:Y:S01]  /*1f2b0*/  ISETP.GE.AND P3, PT, R5, R8.reuse, PT ;  /* 0x000000080500720c */ /* 0x080fe20003f66270 */
[----:B------:R-:W-:Y:S01]  /*1f2c0*/  IMAD.X R7, R25, 0x1, R10, P0 ;  /* 0x0000000119077824 */ /* 0x000fe200000e060a */
[CC--:B------:R-:W-:Y:S01]  /*1f2d0*/  ISETP.GE.AND P0, PT, R13.reuse, R8.reuse, PT ;  /* 0x000000080d00720c */ /* 0x0c0fe20003f06270 */
[----:B------:R-:W-:Y:S01]  /*1f2e0*/  IMAD.X R5, R10, 0x1, R17, P1 ;  /* 0x000000010a057824 */ /* 0x000fe200008e0611 */
[----:B------:R-:W-:Y:S01]  /*1f2f0*/  ISETP.NE.AND P1, PT, R70, RZ, PT ;  /* 0x000000ff4600720c */ /* 0x000fe20003f25270 */
[----:B------:R-:W-:Y:S01]  /*1f300*/  VIADD R63, R13, 0xd00 ;  /* 0x00000d000d3f7836 */ /* 0x000fe20000000000 */
[-C--:B------:R-:W-:Y:S01]  /*1f310*/  ISETP.GE.AND P5, PT, R9, R8.reuse, PT ;  /* 0x000000080900720c */ /* 0x080fe20003fa6270 */
[----:B------:R-:W-:Y:S01]  /*1f320*/  VIADD R9, R13, 0x600 ;  /* 0x000006000d097836 */ /* 0x000fe20000000000 */
[----:B------:R-:W3:Y:S01]  /*1f330*/  @!P6 LDG.E R34, desc[UR8][R4.64+0x800] ;  /* 0x000800080422e981 */ /* 0x000ee2000c1e1900 */
[-C--:B------:R-:W-:Y:S01]  /*1f340*/  ISETP.GE.AND P4, PT, R11, R8.reuse, PT ;  /* 0x000000080b00720c */ /* 0x080fe20003f86270 */
[C---:B------:R-:W-:Y:S01]  /*1f350*/  VIADD R65, R13.reuse, 0xe00 ;  /* 0x00000e000d417836 */ /* 0x040fe20000000000 */
[----:B0-----:R-:W-:Y:S01]  /*1f360*/  P2R R68, PR, RZ, 0x1 ;  /* 0x00000001ff447803 */ /* 0x001fe20000000000 */
[----:B------:R-:W-:Y:S01]  /*1f370*/  VIADD R67, R13, 0xf00 ;  /* 0x00000f000d437836 */ /* 0x000fe20000000000 */
[-C--:B------:R-:W-:Y:S01]  /*1f380*/  ISETP.GE.AND P2, PT, R9, R8.reuse, PT ;  /* 0x000000080900720c */ /* 0x080fe20003f46270 */
[C---:B------:R-:W-:Y:S01]  /*1f390*/  VIADD R9, R13.reuse, 0x700 ;  /* 0x000007000d097836 */ /* 0x040fe20000000000 */
[----:B------:R-:W4:Y:S01]  /*1f3a0*/  @!P0 LDG.E R31, desc[UR8][R4.64] ;  /* 0x00000008041f8981 */ /* 0x000f22000c1e1900 */
[C---:B------:R-:W-:Y:S01]  /*1f3b0*/  LOP3.LUT R11, R13.reuse, 0x800, RZ, 0xfc, !PT ;  /* 0x000008000d0b7812 */ /* 0x040fe200078efcff */
[C---:B------:R-:W-:Y:S01]  /*1f3c0*/  VIADD R71, R13.reuse, 0x1100 ;  /* 0x000011000d477836 */ /* 0x040fe20000000000 */
[C---:B------:R-:W-:Y:S01]  /*1f3d0*/  LOP3.LUT R61, R13.reuse, 0xc00, RZ, 0xfc, !PT ;  /* 0x00000c000d3d7812 */ /* 0x040fe200078efcff */
[----:B------:R-:W5:Y:S01]  /*1f3e0*/  @!P1 LDG.E R33, desc[UR8][R4.64+0x400] ;  /* 0x0004000804219981 */ /* 0x000f62000c1e1900 */
[C---:B------:R-:W-:Y:S01]  /*1f3f0*/  LOP3.LUT R69, R13.reuse, 0x1000, RZ, 0xfc, !PT ;  /* 0x000010000d457812 */ /* 0x040fe200078efcff */
[C---:B------:R-:W-:Y:S01]  /*1f400*/  VIADD R73, R13.reuse, 0x1200 ;  /* 0x000012000d497836 */ /* 0x040fe20000000000 */
[C---:B------:R-:W-:Y:S01]  /*1f410*/  LOP3.LUT R77, R13.reuse, 0x1400, RZ, 0xfc, !PT ;  /* 0x000014000d4d7812 */ /* 0x040fe200078efcff */
[----:B------:R-:W2:Y:S01]  /*1f420*/  @!P5 LDG.E R35, desc[UR8][R4.64+0xc00] ;  /* 0x000c00080423d981 */ /* 0x000ea2000c1e1900 */
[C---:B------:R-:W-:Y:S01]  /*1f430*/  VIADD R75, R13.reuse, 0x1300 ;  /* 0x000013000d4b7836 */ /* 0x040fe20000000000 */
[----:B------:R-:W-:Y:S01]  /*1f440*/  P2R R72, PR, RZ, 0x40 ;  /* 0x00000040ff487803 */ /* 0x000fe20000000000 */
[----:B------:R-:W-:Y:S01]  /*1f450*/  VIADD R79, R13, 0x1500 ;  /* 0x000015000d4f7836 */ /* 0x000fe20000000000 */
[----:B------:R-:W2:Y:S01]  /*1f460*/  @!P4 LDG.E R36, desc[UR8][R4.64+0x1000] ;  /* 0x001000080424c981 */ /* 0x000ea2000c1e1900 */
[----:B------:R-:W-:Y:S01]  /*1f470*/  ISETP.GE.AND P0, PT, R9, R8, PT ;  /* 0x000000080900720c */ /* 0x000fe20003f06270 */
[----:B------:R-:W-:Y:S01]  /*1f480*/  VIADD R81, R13, 0x1600 ;  /* 0x000016000d517836 */ /* 0x000fe20000000000 */
[----:B------:R-:W-:Y:S01]  /*1f490*/  P2R R74, PR, RZ, 0x20 ;  /* 0x00000020ff4a7803 */ /* 0x000fe20000000000 */
[----:B------:R-:W2:Y:S01]  /*1f4a0*/  @!P3 LDG.E R37, desc[UR8][R4.64+0x1400] ;  /* 0x001400080425b981 */ /* 0x000ea2000c1e1900 */
[----:B------:R-:W-:-:S02]  /*1f4b0*/  P2R R9, PR, RZ, 0x1 ;  /* 0x00000001ff097803 */ /* 0x000fc40000000000 */
[----:B------:R-:W-:Y:S01]  /*1f4c0*/  P2R R76, PR, RZ, 0x10 ;  /* 0x00000010ff4c7803 */ /* 0x000fe20000000000 */
[----:B------:R-:W2:Y:S01]  /*1f4d0*/  @!P2 LDG.E R38, desc[UR8][R4.64+0x1800] ;  /* 0x001800080426a981 */ /* 0x000ea2000c1e1900 */
[----:B------:R-:W-:Y:S02]  /*1f4e0*/  P2R R10, PR, RZ, 0x8 ;  /* 0x00000008ff0a7803 */ /* 0x000fe40000000000 */
[----:B------:R-:W-:-:S03]  /*1f4f0*/  P2R R56, PR, RZ, 0x4 ;  /* 0x00000004ff387803 */ /* 0x000fc60000000000 */
[----:B------:R-:W2:Y:S01]  /*1f500*/  @!P0 LDG.E R39, desc[UR8][R4.64+0x1c00] ;  /* 0x001c000804278981 */ /* 0x000ea2000c1e1900 */
[----:B------:R-:W-:-:S04]  /*1f510*/  ISETP.GE.AND P0, PT, R11, R8, PT ;  /* 0x000000080b00720c */ /* 0x000fc80003f06270 */
[----:B------:R-:W-:-:S09]  /*1f520*/  P2R R11, PR, RZ, 0x1 ;  /* 0x00000001ff0b7803 */ /* 0x000fd20000000000 */
        /* <DEDUP_REMOVED lines=22> */
[-C--:B------:R-:W-:Y:S02]  /*1f690*/  ISETP.GE.AND P0, PT, R69, R8.reuse, PT ;  /* 0x000000084500720c */ /* 0x080fe40003f06270 */
[-C--:B------:R-:W-:Y:S02]  /*1f6a0*/  ISETP.GE.AND P1, PT, R71, R8.reuse, PT ;  /* 0x000000084700720c */ /* 0x080fe40003f26270 */
[----:B------:R-:W-:Y:S02]  /*1f6b0*/  P2R R67, PR, RZ, 0x1 ;  /* 0x00000001ff437803 */ /* 0x000fe40000000000 */
[-C--:B------:R-:W-:Y:S02]  /*1f6c0*/  ISETP.GE.AND P2, PT, R73, R8.reuse, PT ;  /* 0x000000084900720c */ /* 0x080fe40003f46270 */
[-C--:B------:R-:W-:Y:S02]  /*1f6d0*/  ISETP.GE.AND P3, PT, R75, R8.reuse, PT ;  /* 0x000000084b00720c */ /* 0x080fe40003f66270 */
[----:B------:R-:W-:-:S02]  /*1f6e0*/  ISETP.GE.AND P4, PT, R77, R8, PT ;  /* 0x000000084d00720c */ /* 0x000fc40003f86270 */
[-C--:B------:R-:W-:Y:S01]  /*1f6f0*/  ISETP.GE.AND P5, PT, R79, R8.reuse, PT ;  /* 0x000000084f00720c */ /* 0x080fe20003fa6270 */
[----:B------:R-:W2:Y:S01]  /*1f700*/  @!P0 LDG.E R48, desc[UR8][R4.64+0x4000] ;  /* 0x0040000804308981 */ /* 0x000ea2000c1e1900 */
[----:B------:R-:W-:Y:S02]  /*1f710*/  ISETP.GE.AND P6, PT, R81, R8, PT ;  /* 0x000000085100720c */ /* 0x000fe40003fc6270 */
[----:B------:R-:W-:Y:S01]  /*1f720*/  ISETP.NE.AND P0, PT, R62, RZ, PT ;  /* 0x000000ff3e00720c */ /* 0x000fe20003f05270 */
[----:B------:R-:W2:Y:S03]  /*1f730*/  @!P1 LDG.E R49, desc[UR8][R4.64+0x4400] ;  /* 0x0044000804319981 */ /* 0x000ea6000c1e1900 */
[----:B------:R-:W-:Y:S01]  /*1f740*/  P2R R66, PR, RZ, 0x1 ;  /* 0x00000001ff427803 */ /* 0x000fe20000000000 */
[----:B------:R-:W2:Y:S01]  /*1f750*/  @!P2 LDG.E R50, desc[UR8][R4.64+0x4800] ;  /* 0x004800080432a981 */ /* 0x000ea2000c1e1900 */
[----:B------:R-:W-:-:S03]  /*1f760*/  ISETP.NE.AND P0, PT, R61, RZ, PT ;  /* 0x000000ff3d00720c */ /* 0x000fc60003f05270 */
[----:B------:R-:W2:Y:S01]  /*1f770*/  @!P3 LDG.E R51, desc[UR8][R4.64+0x4c00] ;  /* 0x004c00080433b981 */ /* 0x000ea2000c1e1900 */
[----:B------:R-:W-:Y:S02]  /*1f780*/  P2R R65, PR, RZ, 0x1 ;  /* 0x00000001ff417803 */ /* 0x000fe40000000000 */
[----:B------:R-:W-:Y:S01]  /*1f790*/  ISETP.NE.AND P0, PT, R60, RZ, PT ;  /* 0x000000ff3c00720c */ /* 0x000fe20003f05270 */
[----:B------:R-:W2:Y:S04]  /*1f7a0*/  @!P4 LDG.E R52, desc[UR8][R4.64+0x5000] ;  /* 0x005000080434c981 */ /* 0x000ea8000c1e1900 */
[----:B------:R-:W2:Y:S01]  /*1f7b0*/  @!P5 LDG.E R53, desc[UR8][R4.64+0x5400] ;  /* 0x005400080435d981 */ /* 0x000ea2000c1e1900 */
[----:B------:R-:W-:-:S03]  /*1f7c0*/  P2R R64, PR, RZ, 0x1 ;  /* 0x00000001ff407803 */ /* 0x000fc60000000000 */
[----:B------:R-:W2:Y:S01]  /*1f7d0*/  @!P6 LDG.E R54, desc[UR8][R4.64+0x5800] ;  /* 0x005800080436e981 */ /* 0x000ea2000c1e1900 */
        /* <DEDUP_REMOVED lines=29> */
[----:B-----5:R4:W-:Y:S01]  /*1f9b0*/  @!P0 STG.E desc[UR8][R6.64+0x400], R33 ;  /* 0x0004002106008986 */ /* 0x0209e2000c101908 */
[----:B------:R-:W-:-:S13]  /*1f9c0*/  ISETP.NE.AND P0, PT, R10, RZ, PT ;  /* 0x000000ff0a00720c */ /* 0x000fda0003f05270 */
[----:B---3--:R4:W-:Y:S01]  /*1f9d0*/  @!P0 STG.E desc[UR8][R6.64+0x800], R34 ;  /* 0x0008002206008986 */ /* 0x0089e2000c101908 */
[----:B------:R-:W-:-:S13]  /*1f9e0*/  ISETP.NE.AND P0, PT, R11, RZ, PT ;  /* 0x000000ff0b00720c */ /* 0x000fda0003f05270 */
[----:B--2---:R4:W-:Y:S01]  /*1f9f0*/  @!P0 STG.E desc[UR8][R6.64+0xc00], R35 ;  /* 0x000c002306008986 */ /* 0x0049e2000c101908 */
        /* <DEDUP_REMOVED lines=32> */
.L_x_119:
[----:B------:R-:W-:Y:S05]  /*1fc00*/  BSYNC B0 ;  /* 0x0000000000007941 */ /* 0x000fea0003800000 */
.L_x_115:
[----:B------:R-:W-:Y:S02]  /*1fc10*/  IMAD.IADD R16, R21, 0x1, R16 ;  /* 0x0000000115107824 */ /* 0x000fe400078e0210 */
[----:B-1-3--:R-:W-:Y:S02]  /*1fc20*/  IMAD.MOV.U32 R67, RZ, RZ, R24 ;  /* 0x000000ffff437224 */ /* 0x00afe400078e0018 */
[----:B0-----:R-:W-:Y:S01]  /*1fc30*/  IMAD.MOV.U32 R68, RZ, RZ, R25 ;  /* 0x000000ffff447224 */ /* 0x001fe200078e0019 */
[----:B------:R-:W-:Y:S01]  /*1fc40*/  ISETP.GE.U32.AND P0, PT, R16, 0x20, PT ;  /* 0x000000201000780c */ /* 0x000fe20003f06070 */
[----:B------:R-:W-:Y:S02]  /*1fc50*/  IMAD.MOV.U32 R4, RZ, RZ, R22 ;  /* 0x000000ffff047224 */ /* 0x000fe400078e0016 */
[----:B------:R-:W-:-:S10]  /*1fc60*/  IMAD.MOV.U32 R5, RZ, RZ, R23 ;  /* 0x000000ffff057224 */ /* 0x000fd400078e0017 */
[----:B------:R-:W-:Y:S05]  /*1fc70*/  @!P0 BRA `(.L_x_168) ;  /* 0xffffff2400008947 */ /* 0x000fea000383ffff */
[----:B------:R-:W-:Y:S05]  /*1fc80*/  EXIT ;  /* 0x000000000000794d */ /* 0x000fea0003800000 */
.L_x_3:
[----:B------:R-:W-:Y:S01]  /*1fc90*/  BSSY B0, `(.L_x_169) ;  /* 0x0000005000007945 */ /* 0x000fe20003800000 */
[----:B------:R-:W-:-:S07]  /*1fca0*/  IMAD.MOV.U32 R74, RZ, RZ, R8 ;  /* 0x000000ffff4a7224 */ /* 0x000fce00078e0008 */
[----:B--2---:R-:W-:Y:S05]  /*1fcb0*/  WARPSYNC.COLLECTIVE R74, `(.L_x_170) ;  /* 0x000000004a087348 */ /* 0x004fea0003c00000 */
[----:B------:R-:W-:Y:S01]  /*1fcc0*/  NOP ;  /* 0x0000000000007918 */ /* 0x000fe20000000000 */
[----:B--2---:R-:W-:Y:S05]  /*1fcd0*/  ENDCOLLECTIVE ;  /* 0x000000000000791b */ /* 0x004fea0003800000 */
.L_x_170:
[----:B------:R-:W-:Y:S05]  /*1fce0*/  BSYNC B0 ;  /* 0x0000000000007941 */ /* 0x000fea0003800000 */
.L_x_169:
[----:B------:R-:W-:Y:S05]  /*1fcf0*/  BRA `(.L_x_171) ;  /* 0xfffffe0800987947 */ /* 0x000fea000383ffff */
.L_x_7:
[----:B------:R-:W-:Y:S01]  /*1fd00*/  BSSY B1, `(.L_x_172) ;  /* 0x0000005000017945 */ /* 0x000fe20003800000 */
[----:B------:R-:W-:-:S07]  /*1fd10*/  IMAD.MOV.U32 R74, RZ, RZ, R8 ;  /* 0x000000ffff4a7224 */ /* 0x000fce00078e0008 */
[----:B------:R-:W-:Y:S05]  /*1fd20*/  WARPSYNC.COLLECTIVE R74, `(.L_x_173) ;  /* 0x000000004a087348 */ /* 0x000fea0003c00000 */
[----:B------:R-:W-:Y:S01]  /*1fd30*/  NOP ;  /* 0x0000000000007918 */ /* 0x000fe20000000000 */
[----:B------:R-:W-:Y:S05]  /*1fd40*/  ENDCOLLECTIVE ;  /* 0x000000000000791b */ /* 0x000fea0003800000 */
.L_x_173:
[----:B------:R-:W-:Y:S05]  /*1fd50*/  BSYNC B1 ;  /* 0x0000000000017941 */ /* 0x000fea0003800000 */
.L_x_172:
[----:B------:R0:W-:Y:S01]  /*1fd60*/  STS [R6], R21 ;  /* 0x0000001506007388 */ /* 0x0001e20000000800 */
[----:B------:R-:W-:Y:S01]  /*1fd70*/  BSSY B1, `(.L_x_174) ;  /* 0x000000d000017945 */ /* 0x000fe20003800000 */
[----:B------:R-:W-:Y:S01]  /*1fd80*/  VIADD R18, R16, 0xffffffff ;  /* 0xffffffff10127836 */ /* 0x000fe20000000000 */
[----:B------:R-:W-:Y:S01]  /*1fd90*/  SHF.R.U32.HI R23, RZ, 0x1, R16 ;  /* 0x00000001ff177819 */ /* 0x000fe20000011610 */
[----:B------:R0:W-:Y:S01]  /*1fda0*/  STS [R6+0x4], R7 ;  /* 0x0000040706007388 */ /* 0x0001e20000000800 */
[----:B------:R-:W-:-:S03]  /*1fdb0*/  IMAD.MOV.U32 R74, RZ, RZ, R8 ;  /* 0x000000ffff4a7224 */ /* 0x000fc600078e0008 */
[----:B------:R0:W-:Y:S04]  /*1fdc0*/  STS [R6+0x8], R13 ;  /* 0x0000080d06007388 */ /* 0x0001e80000000800 */
[----:B------:R0:W-:Y:S04]  /*1fdd0*/  STS [R6+0xc], R9 ;  /* 0x00000c0906007388 */ /* 0x0001e80000000800 */
[----:B------:R0:W-:Y:S04]  /*1fde0*/  STS [R6+0x10], R17 ;  /* 0x0000101106007388 */ /* 0x0001e80000000800 */
[----:B------:R0:W-:Y:S04]  /*1fdf0*/  STS [R6+0x14], R11 ;  /* 0x0000140b06007388 */ /* 0x0001e80000000800 */
[----:B------:R0:W-:Y:S02]  /*1fe00*/  STS [R6+0x18], R19 ;  /* 0x0000181306007388 */ /* 0x0001e40000000800 */
[----:B0-----:R-:W-:Y:S05]  /*1fe10*/  WARPSYNC.COLLECTIVE R74, `(.L_x_175) ;  /* 0x000000004a087348 */ /* 0x001fea0003c00000 */
[----:B------:R-:W-:Y:S01]  /*1fe20*/  NOP ;  /* 0x0000000000007918 */ /* 0x000fe20000000000 */
[----:B0-----:R-:W-:Y:S05]  /*1fe30*/  ENDCOLLECTIVE ;  /* 0x000000000000791b */ /* 0x001fea0003800000 */
.L_x_175:
[----:B------:R-:W-:Y:S05]  /*1fe40*/  BSYNC B1 ;  /* 0x0000000000017941 */ /* 0x000fea0003800000 */
.L_x_174:
[----:B------:R-:W-:Y:S05]  /*1fe50*/  BRA `(.L_x_176) ;  /* 0xfffffe0c007c7947 */ /* 0x000fea000383ffff */
.L_x_12:
[----:B------:R-:W-:Y:S01]  /*1fe60*/  BSSY B0, `(.L_x_177) ;  /* 0x0000005000007945 */ /* 0x000fe20003800000 */
[----:B------:R-:W-:-:S07]  /*1fe70*/  IMAD.MOV.U32 R74, RZ, RZ, R8 ;  /* 0x000000ffff4a7224 */ /* 0x000fce00078e0008 */
[----:B------:R-:W-:Y:S05]  /*1fe80*/  WARPSYNC.COLLECTIVE R74, `(.L_x_178) ;  /* 0x000000004a087348 */ /* 0x000fea0003c00000 */
[----:B------:R-:W-:Y:S01]  /*1fe90*/  NOP ;  /* 0x0000000000007918 */ /* 0x000fe20000000000 */
[----:B------:R-:W-:Y:S05]  /*1fea0*/  ENDCOLLECTIVE ;  /* 0x000000000000791b */ /* 0x000fea0003800000 */
.L_x_178:
[----:B------:R-:W-:Y:S05]  /*1feb0*/  BSYNC B0 ;  /* 0x0000000000007941 */ /* 0x000fea0003800000 */
.L_x_177:
[----:B------:R-:W-:Y:S05]  /*1fec0*/  BRA `(.L_x_179) ;  /* 0xfffffe1400707947 */ /* 0x000fea000383ffff */
.L_x_38:
[----:B------:R-:W-:Y:S01]  /*1fed0*/  IMAD.MOV.U32 R73, RZ, RZ, R35 ;  /* 0x000000ffff497224 */ /* 0x000fe200078e0023 */
[----:B------:R-:W-:Y:S01]  /*1fee0*/  ISETP.GE.AND P0, PT, R12, 0x1, PT ;  /* 0x000000010c00780c */ /* 0x000fe20003f06270 */
[----:B------:R-:W-:Y:S02]  /*1fef0*/  IMAD.MOV.U32 R75, RZ, RZ, 0x1 ;  /* 0x00000001ff4b7424 */ /* 0x000fe400078e00ff */
[----:B------:R-:W-:Y:S02]  /*1ff00*/  IMAD.MOV.U32 R76, RZ, RZ, RZ ;  /* 0x000000ffff4c7224 */ /* 0x000fe400078e00ff */
[----:B------:R-:W-:-:S08]  /*1ff10*/  IMAD.MOV.U32 R74, RZ, RZ, -0x1 ;  /* 0xffffffffff4a7424 */ /* 0x000fd000078e00ff */
[----:B0-2---:R-:W-:Y:S05]  /*1ff20*/  WARPSYNC.COLLECTIVE R74, `(.L_x_180) ;  /* 0x000000004a087348 */ /* 0x005fea0003c00000 */
[----:B------:R1:W3:Y:S02]  /*1ff30*/  SHFL.UP P2, R64, R73, R75, R76 ;  /* 0x0400004b49407389 */ /* 0x0002e4000004004c */
[----:B0123--:R-:W-:Y:S05]  /*1ff40*/  ENDCOLLECTIVE ;  /* 0x000000000000791b */ /* 0x00ffea0003800000 */
.L_x_180:
[----:B------:R-:W-:Y:S02]  /*1ff50*/  IMAD.MOV.U32 R73, RZ, RZ, R32 ;  /* 0x000000ffff497224 */ /* 0x000fe400078e0020 */
[----:B------:R-:W-:-:S07]  /*1ff60*/  IMAD.MOV.U32 R26, RZ, RZ, R64 ;  /* 0x000000ffff1a7224 */ /* 0x000fce00078e0040 */
[----:B------:R-:W-:Y:S05]  /*1ff70*/  WARPSYNC.COLLECTIVE R74, `(.L_x_181) ;  /* 0x000000004a087348 */ /* 0x000fea0003c00000 */
[----:B------:R0:W1:Y:S02]  /*1ff80*/  SHFL.UP P2, R64, R73, R75, R76 ;  /* 0x0400004b49407389 */ /* 0x000064000004004c */
[----:B01----:R-:W-:Y:S05]  /*1ff90*/  ENDCOLLECTIVE ;  /* 0x000000000000791b */ /* 0x003fea0003800000 */
.L_x_181:
[----:B------:R-:W-:Y:S01]  /*1ffa0*/  SEL R26, R26, RZ, P0 ;  /* 0x000000ff1a1a7207 */ /* 0x000fe20000000000 */
[----:B------:R-:W-:Y:S02]  /*1ffb0*/  IMAD.MOV.U32 R75, RZ, RZ, 0x2 ;  /* 0x00000002ff4b7424 */ /* 0x000fe400078e00ff */
[----:B------:R-:W-:-:S05]  /*1ffc0*/  IMAD.MOV.U32 R27, RZ, RZ, R64 ;  /* 0x000000ffff1b7224 */ /* 0x000fca00078e0040 */
[----:B------:R-:W-:Y:S02]  /*1ffd0*/  SEL R27, R27, RZ, P0 ;  /* 0x000000ff1b1b7207 */ /* 0x000fe40000000000 */
[----:B------:R-:W-:-:S05]  /*1ffe0*/  IADD3 R33, P0, PT, R26, R35, RZ ;  /* 0x000000231a217210 */ /* 0x000fca0007f1e0ff */
[----:B------:R-:W-:Y:S02]  /*1fff0*/  IMAD.MOV.U32 R73, RZ, RZ, R33 ;  /* 0x000000ffff497224 */ /* 0x000fe400078e0021 */
[----:B------:R-:W-:Y:S01]  /*20000*/  IMAD.X R30, R27, 0x1, R32, P0 ;  /* 0x000000011b1e7824 */ /* 0x000fe200000e0620 */
[----:B------:R-:W-:-:S13]  /*20010*/  ISETP.GE.AND P0, PT, R12, 0x2, PT ;  /* 0x000000020c00780c */ /* 0x000fda0003f06270 */
[----:B------:R-:W-:Y:S05]  /*20020*/  WARPSYNC.COLLECTIVE R74, `(.L_x_182) ;  /* 0x000000004a087348 */ /* 0x000fea0003c00000 */
[----:B------:R0:W1:Y:S02]  /*20030*/  SHFL.UP P2, R64, R73, R75, R76 ;  /* 0x0400004b49407389 */ /* 0x000064000004004c */
[----:B01----:R-:W-:Y:S05]  /*20040*/  ENDCOLLECTIVE ;  /* 0x000000000000791b */ /* 0x003fea0003800000 */
.L_x_182:
[----:B------:R-:W-:Y:S02]  /*20050*/  IMAD.MOV.U32 R73, RZ, RZ, R30 ;  /* 0x000000ffff497224 */ /* 0x000fe400078e001e */
[----:B------:R-:W-:-:S07]  /*20060*/  IMAD.MOV.U32 R26, RZ, RZ, R64 ;  /* 0x000000ffff1a7224 */ /* 0x000fce00078e0040 */
[----:B------:R-:W-:Y:S05]  /*20070*/  WARPSYNC.COLLECTIVE R74, `(.L_x_183) ;  /* 0x000000004a087348 */ /* 0x000fea0003c00000 */
[----:B------:R0:W1:Y:S02]  /*20080*/  SHFL.UP P2, R64, R73, R75, R76 ;  /* 0x0400004b49407389 */ /* 0x000064000004004c */
[----:B01----:R-:W-:Y:S05]  /*20090*/  ENDCOLLECTIVE ;  /* 0x000000000000791b */ /* 0x003fea0003800000 */
.L_x_183:
[----:B------:R-:W-:Y:S01]  /*200a0*/  SEL R26, R26, RZ, P0 ;  /* 0x000000ff1a1a7207 */ /* 0x000fe20000000000 */
[----:B------:R-:W-:-:S03]  /*200b0*/  IMAD.MOV.U32 R75, RZ, RZ, 0x4 ;  /* 0x00000004ff4b7424 */ /* 0x000fc600078e00ff */
[----:B------:R-:W-:Y:S01]  /*200c0*/  IADD3 R31, P2, PT, R26, R33, RZ ;  /* 0x000000211a1f7210 */ /* 0x000fe20007f5e0ff */
[----:B------:R-:W-:-:S04]  /*200d0*/  IMAD.MOV.U32 R27, RZ, RZ, R64 ;  /* 0x000000ffff1b7224 */ /* 0x000fc800078e0040 */
[----:B------:R-:W-:Y:S01]  /*200e0*/  IMAD.MOV.U32 R73, RZ, RZ, R31 ;  /* 0x000000ffff497224 */ /* 0x000fe200078e001f */
[----:B------:R-:W-:Y:S02]  /*200f0*/  SEL R27, R27, RZ, P0 ;  /* 0x000000ff1b1b7207 */ /* 0x000fe40000000000 */
[----:B------:R-:W-:-:S03]  /*20100*/  ISETP.GE.AND P0, PT, R12, 0x4, PT ;  /* 0x000000040c00780c */ /* 0x000fc60003f06270 */
[----:B------:R-:W-:-:S10]  /*20110*/  IMAD.X R28, R27, 0x1, R30, P2 ;  /* 0x000000011b1c7824 */ /* 0x000fd400010e061e */
[----:B------:R-:W-:Y:S05]  /*20120*/  WARPSYNC.COLLECTIVE R74, `(.L_x_184) ;  /* 0x000000004a087348 */ /* 0x000fea0003c00000 */
[----:B------:R0:W1:Y:S02]  /*20130*/  SHFL.UP P2, R64, R73, R75, R76 ;  /* 0x0400004b49407389 */ /* 0x000064000004004c */
[----:B01----:R-:W-:Y:S05]  /*20140*/  ENDCOLLECTIVE ;  /* 0x000000000000791b */ /* 0x003fea0003800000 */
.L_x_184:
[----:B------:R-:W-:Y:S02]  /*20150*/  IMAD.MOV.U32 R73, RZ, RZ, R28 ;  /* 0x000000ffff497224 */ /* 0x000fe400078e001c */
[----:B------:R-:W-:-:S07]  /*20160*/  IMAD.MOV.U32 R26, RZ, RZ, R64 ;  /* 0x000000ffff1a7224 */ /* 0x000fce00078e0040 */
[----:B------:R-:W-:Y:S05]  /*20170*/  WARPSYNC.COLLECTIVE R74, `(.L_x_185) ;  /* 0x000000004a087348 */ /* 0x000fea0003c00000 */
[----:B------:R0:W1:Y:S02]  /*20180*/  SHFL.UP P2, R64, R73, R75, R76 ;  /* 0x0400004b49407389 */ /* 0x000064000004004c */
[----:B01----:R-:W-:Y:S05]  /*20190*/  ENDCOLLECTIVE ;  /* 0x000000000000791b */ /* 0x003fea0003800000 */
.L_x_185:
        /* <DEDUP_REMOVED lines=11> */
.L_x_186:
[----:B------:R-:W-:Y:S02]  /*20250*/  IMAD.MOV.U32 R73, RZ, RZ, R30 ;  /* 0x000000ffff497224 */ /* 0x000fe400078e001e */
[----:B------:R-:W-:-:S07]  /*20260*/  IMAD.MOV.U32 R26, RZ, RZ, R64 ;  /* 0x000000ffff1a7224 */ /* 0x000fce00078e0040 */
[----:B------:R-:W-:Y:S05]  /*20270*/  WARPSYNC.COLLECTIVE R74, `(.L_x_187) ;  /* 0x000000004a087348 */ /* 0x000fea0003c00000 */
[----:B------:R0:W1:Y:S02]  /*20280*/  SHFL.UP P2, R64, R73, R75, R76 ;  /* 0x0400004b49407389 */ /* 0x000064000004004c */
[----:B01----:R-:W-:Y:S05]  /*20290*/  ENDCOLLECTIVE ;  /* 0x000000000000791b */ /* 0x003fea0003800000 */
.L_x_187:
[----:B------:R-:W-:Y:S01]  /*202a0*/  SEL R26, R26, RZ, P0 ;  /* 0x000000ff1a1a7207 */ /* 0x000fe20000000000 */
[----:B------:R-:W-:-:S03]  /*202b0*/  IMAD.MOV.U32 R75, RZ, RZ, 0x10 ;  /* 0x00000010ff4b7424 */ /* 0x000fc600078e00ff */
[----:B------:R-:W-:Y:S01]  /*202c0*/  IADD3 R31, P2, PT, R26, R33, RZ ;  /* 0x000000211a1f7210 */ /* 0x000fe20007f5e0ff */
[----:B------:R-:W-:-:S04]  /*202d0*/  IMAD.MOV.U32 R27, RZ, RZ, R64 ;  /* 0x000000ffff1b7224 */ /* 0x000fc800078e0040 */
[----:B------:R-:W-:Y:S01]  /*202e0*/  IMAD.MOV.U32 R73, RZ, RZ, R31 ;  /* 0x000000ffff497224 */ /* 0x000fe200078e001f */
[----:B------:R-:W-:-:S05]  /*202f0*/  SEL R27, R27, RZ, P0 ;  /* 0x000000ff1b1b7207 */ /* 0x000fca0000000000 */
[----:B------:R-:W-:-:S07]  /*20300*/  IMAD.X R28, R27, 0x1, R30, P2 ;  /* 0x000000011b1c7824 */ /* 0x000fce00010e061e */
[----:B------:R-:W-:Y:S05]  /*20310*/  WARPSYNC.COLLECTIVE R74, `(.L_x_188) ;  /* 0x000000004a087348 */ /* 0x000fea0003c00000 */
[----:B------:R0:W1:Y:S02]  /*20320*/  SHFL.UP P2, R64, R73, R75, R76 ;  /* 0x0400004b49407389 */ /* 0x000064000004004c */
[----:B01----:R-:W-:Y:S05]  /*20330*/  ENDCOLLECTIVE ;  /* 0x000000000000791b */ /* 0x003fea0003800000 */
.L_x_188:
[----:B------:R-:W-:Y:S02]  /*20340*/  IMAD.MOV.U32 R73, RZ, RZ, R28 ;  /* 0x000000ffff497224 */ /* 0x000fe400078e001c */
[----:B------:R-:W-:-:S07]  /*20350*/  IMAD.MOV.U32 R26, RZ, RZ, R64 ;  /* 0x000000ffff1a7224 */ /* 0x000fce00078e0040 */
[----:B------:R-:W-:Y:S05]  /*20360*/  WARPSYNC.COLLECTIVE R74, `(.L_x_189) ;  /* 0x000000004a087348 */ /* 0x000fea0003c00000 */
[----:B------:R0:W1:Y:S02]  /*20370*/  SHFL.UP P2, R64, R73, R75, R76 ;  /* 0x0400004b49407389 */ /* 0x000064000004004c */
[----:B01----:R-:W-:Y:S05]  /*20380*/  ENDCOLLECTIVE ;  /* 0x000000000000791b */ /* 0x003fea0003800000 */
.L_x_189:
[----:B------:R-:W-:Y:S01]  /*20390*/  IMAD.MOV.U32 R27, RZ, RZ, R64 ;  /* 0x000000ffff1b7224 */ /* 0x000fe200078e0040 */
[----:B------:R-:W-:Y:S06]  /*203a0*/  BRA `(.L_x_190) ;  /* 0xfffffe9400347947 */ /* 0x000fec000383ffff */
.L_x_44:
[----:B------:R-:W-:Y:S02]  /*203b0*/  IMAD.MOV.U32 R5, RZ, RZ, R20 ;  /* 0x000000ffff057224 */ /* 0x000fe400078e0014 */
[----:B0-2---:R-:W-:Y:S02]  /*203c0*/  IMAD.MOV.U32 R4, RZ, RZ, RZ ;  /* 0x000000ffff047224 */ /* 0x005fe400078e00ff */
[----:B-1----:R-:W-:Y:S02]  /*203d0*/  IMAD.MOV.U32 R9, RZ, RZ, 0x1f ;  /* 0x0000001fff097424 */ /* 0x002fe400078e00ff */
[----:B------:R-:W-:-:S07]  /*203e0*/  IMAD.MOV.U32 R74, RZ, RZ, -0x1 ;  /* 0xffffffffff4a7424 */ /* 0x000fce00078e00ff */
[----:B---3--:R-:W-:Y:S05]  /*203f0*/  WARPSYNC.COLLECTIVE R74, `(.L_x_191) ;  /* 0x000000004a087348 */ /* 0x008fea0003c00000 */
[----:B------:R0:W1:Y:S02]  /*20400*/  SHFL.IDX P2, R6, R5, R4, R9 ;  /* 0x0000000405067389 */ /* 0x0000640000040009 */
[----:B01-3--:R-:W-:Y:S05]  /*20410*/  ENDCOLLECTIVE ;  /* 0x000000000000791b */ /* 0x00bfea0003800000 */
.L_x_191:
[----:B------:R-:W-:Y:S05]  /*20420*/  BRA `(.L_x_192) ;  /* 0xfffffecc00287947 */ /* 0x000fea000383ffff */
.L_x_45:
[----:B------:R-:W-:Y:S01]  /*20430*/  BSSY B1, `(.L_x_193) ;  /* 0x0000008000017945 */ /* 0x000fe20003800000 */
[----:B------:R-:W-:Y:S02]  /*20440*/  IMAD.MOV.U32 R5, RZ, RZ, R21 ;  /* 0x000000ffff057224 */ /* 0x000fe400078e0015 */
[----:B------:R-:W-:Y:S02]  /*20450*/  IMAD.MOV.U32 R4, RZ, RZ, RZ ;  /* 0x000000ffff047224 */ /* 0x000fe400078e00ff */
[----:B------:R-:W-:Y:S02]  /*20460*/  IMAD.MOV.U32 R9, RZ, RZ, 0x1f ;  /* 0x0000001fff097424 */ /* 0x000fe400078e00ff */
[----:B------:R-:W-:-:S07]  /*20470*/  IMAD.MOV.U32 R74, RZ, RZ, -0x1 ;  /* 0xffffffffff4a7424 */ /* 0x000fce00078e00ff */
[----:B0-----:R-:W-:Y:S05]  /*20480*/  WARPSYNC.COLLECTIVE R74, `(.L_x_194) ;  /* 0x000000004a087348 */ /* 0x001fea0003c00000 */
[----:B0-----:R0:W1:Y:S02]  /*20490*/  SHFL.IDX P2, R6, R5, R4, R9 ;  /* 0x0000000405067389 */ /* 0x0010640000040009 */
[----:B01----:R-:W-:Y:S05]  /*204a0*/  ENDCOLLECTIVE ;  /* 0x000000000000791b */ /* 0x003fea0003800000 */
.L_x_194:
[----:B------:R-:W-:Y:S05]  /*204b0*/  BSYNC B1 ;  /* 0x0000000000017941 */ /* 0x000fea0003800000 */
.L_x_193:
[----:B------:R-:W-:Y:S05]  /*204c0*/  BRA `(.L_x_195) ;  /* 0xfffffed000f87947 */ /* 0x000fea000383ffff */
.L_x_114:
[----:B------:R-:W-:Y:S02]  /*204d0*/  IMAD.MOV.U32 R73, RZ, RZ, R72 ;  /* 0x000000ffff497224 */ /* 0x000fe400078e0048 */
[----:B------:R-:W-:Y:S02]  /*204e0*/  IMAD.MOV.U32 R75, RZ, RZ, 0x1 ;  /* 0x00000001ff4b7424 */ /* 0x000fe400078e00ff */
[----:B------:R-:W-:Y:S02]  /*204f0*/  IMAD.MOV.U32 R76, RZ, RZ, RZ ;  /* 0x000000ffff4c7224 */ /* 0x000fe400078e00ff */
[----:B------:R-:W-:-:S07]  /*20500*/  IMAD.MOV.U32 R74, RZ, RZ, -0x1 ;  /* 0xffffffffff4a7424 */ /* 0x000fce00078e00ff */
[----:B-12---:R-:W-:Y:S05]  /*20510*/  WARPSYNC.COLLECTIVE R74, `(.L_x_196) ;  /* 0x000000004a087348 */ /* 0x006fea0003c00000 */
[----:B------:R0:W3:Y:S02]  /*20520*/  SHFL.UP P2, R64, R73, R75, R76 ;  /* 0x0400004b49407389 */ /* 0x0000e4000004004c */
[----:B0123--:R-:W-:Y:S05]  /*20530*/  ENDCOLLECTIVE ;  /* 0x000000000000791b */ /* 0x00ffea0003800000 */
.L_x_196:
[----:B------:R-:W-:Y:S02]  /*20540*/  IMAD.MOV.U32 R73, RZ, RZ, R71 ;  /* 0x000000ffff497224 */ /* 0x000fe400078e0047 */
[----:B------:R-:W-:-:S07]  /*20550*/  IMAD.MOV.U32 R57, RZ, RZ, R64 ;  /* 0x000000ffff397224 */ /* 0x000fce00078e0040 */
[----:B------:R-:W-:Y:S05]  /*20560*/  WARPSYNC.COLLECTIVE R74, `(.L_x_197) ;  /* 0x000000004a087348 */ /* 0x000fea0003c00000 */
[----:B------:R0:W1:Y:S02]  /*20570*/  SHFL.UP P2, R64, R73, R75, R76 ;  /* 0x0400004b49407389 */ /* 0x000064000004004c */
[----:B01----:R-:W-:Y:S05]  /*20580*/  ENDCOLLECTIVE ;  /* 0x000000000000791b */ /* 0x003fea0003800000 */
.L_x_197:
[----:B------:R-:W-:Y:S01]  /*20590*/  SEL R57, R57, RZ, P6 ;  /* 0x000000ff39397207 */ /* 0x000fe20003000000 */
[----:B------:R-:W-:-:S03]  /*205a0*/  IMAD.MOV.U32 R75, RZ, RZ, 0x2 ;  /* 0x00000002ff4b7424 */ /* 0x000fc600078e00ff */
[----:B------:R-:W-:Y:S02]  /*205b0*/  IADD3 R66, P2, PT, R57, R72, RZ ;  /* 0x0000004839427210 */ /* 0x000fe40007f5e0ff */
[----:B------:R-:W-:-:S03]  /*205c0*/  SEL R64, R64, RZ, P6 ;  /* 0x000000ff40407207 */ /* 0x000fc60003000000 */
[----:B------:R-:W-:Y:S02]  /*205d0*/  IMAD.MOV.U32 R73, RZ, RZ, R66 ;  /* 0x000000ffff497224 */ /* 0x000fe400078e0042 */
[----:B------:R-:W-:-:S07]  /*205e0*/  IMAD.X R69, R64, 0x1, R71, P2 ;  /* 0x0000000140457824 */ /* 0x000fce00010e0647 */
[----:B------:R-:W-:Y:S05]  /*205f0*/  WARPSYNC.COLLECTIVE R74, `(.L_x_198) ;  /* 0x000000004a087348 */ /* 0x000fea0003c00000 */
[----:B------:R0:W1:Y:S02]  /*20600*/  SHFL.UP P2, R64, R73, R75, R76 ;  /* 0x0400004b49407389 */ /* 0x000064000004004c */
[----:B01----:R-:W-:Y:S05]  /*20610*/  ENDCOLLECTIVE ;  /* 0x000000000000791b */ /* 0x003fea0003800000 */
.L_x_198:
[----:B------:R-:W-:Y:S02]  /*20620*/  IMAD.MOV.U32 R73, RZ, RZ, R69 ;  /* 0x000000ffff497224 */ /* 0x000fe400078e0045 */
[----:B------:R-:W-:-:S07]  /*20630*/  IMAD.MOV.U32 R57, RZ, RZ, R64 ;  /* 0x000000ffff397224 */ /* 0x000fce00078e0040 */
[----:B------:R-:W-:Y:S05]  /*20640*/  WARPSYNC.COLLECTIVE R74, `(.L_x_199) ;  /* 0x000000004a087348 */ /* 0x000fea0003c00000 */
[----:B------:R0:W1:Y:S02]  /*20650*/  SHFL.UP P2, R64, R73, R75, R76 ;  /* 0x0400004b49407389 */ /* 0x000064000004004c */
[----:B01----:R-:W-:Y:S05]  /*20660*/  ENDCOLLECTIVE ;  /* 0x000000000000791b */ /* 0x003fea0003800000 */
.L_x_199:
        /* <DEDUP_REMOVED lines=9> */
.L_x_200:
[----:B------:R-:W-:Y:S02]  /*20700*/  IMAD.MOV.U32 R73, RZ, RZ, R67 ;  /* 0x000000ffff497224 */ /* 0x000fe400078e0043 */
[----:B------:R-:W-:-:S07]  /*20710*/  IMAD.MOV.U32 R57, RZ, RZ, R64 ;  /* 0x000000ffff397224 */ /* 0x000fce00078e0040 */
[----:B------:R-:W-:Y:S05]  /*20720*/  WARPSYNC.COLLECTIVE R74, `(.L_x_201) ;  /* 0x000000004a087348 */ /* 0x000fea0003c00000 */
[----:B------:R0:W1:Y:S02]  /*20730*/  SHFL.UP P2, R64, R73, R75, R76 ;  /* 0x0400004b49407389 */ /* 0x000064000004004c */
[----:B01----:R-:W-:Y:S05]  /*20740*/  ENDCOLLECTIVE ;  /* 0x000000000000791b */ /* 0x003fea0003800000 */
.L_x_201:
        /* <DEDUP_REMOVED lines=9> */
.L_x_202:
[----:B------:R-:W-:Y:S02]  /*207e0*/  IMAD.MOV.U32 R73, RZ, RZ, R65 ;  /* 0x000000ffff497224 */ /* 0x000fe400078e0041 */
[----:B------:R-:W-:-:S07]  /*207f0*/  IMAD.MOV.U32 R57, RZ, RZ, R64 ;  /* 0x000000ffff397224 */ /* 0x000fce00078e0040 */
[----:B------:R-:W-:Y:S05]  /*20800*/  WARPSYNC.COLLECTIVE R74, `(.L_x_203) ;  /* 0x000000004a087348 */ /* 0x000fea0003c00000 */
[----:B------:R0:W1:Y:S02]  /*20810*/  SHFL.UP P2, R64, R73, R75, R76 ;  /* 0x0400004b49407389 */ /* 0x000064000004004c */
[----:B01----:R-:W-:Y:S05]  /*20820*/  ENDCOLLECTIVE ;  /* 0x000000000000791b */ /* 0x003fea0003800000 */
.L_x_203:
        /* <DEDUP_REMOVED lines=9> */
.L_x_204:
[----:B------:R-:W-:Y:S02]  /*208c0*/  IMAD.MOV.U32 R73, RZ, RZ, R68 ;  /* 0x000000ffff497224 */ /* 0x000fe400078e0044 */
[----:B------:R-:W-:-:S07]  /*208d0*/  IMAD.MOV.U32 R57, RZ, RZ, R64 ;  /* 0x000000ffff397224 */ /* 0x000fce00078e0040 */
[----:B------:R-:W-:Y:S05]  /*208e0*/  WARPSYNC.COLLECTIVE R74, `(.L_x_205) ;  /* 0x000000004a087348 */ /* 0x000fea0003c00000 */
[----:B------:R0:W1:Y:S02]  /*208f0*/  SHFL.UP P2, R64, R73, R75, R76 ;  /* 0x0400004b49407389 */ /* 0x000064000004004c */
[----:B01----:R-:W-:Y:S05]  /*20900*/  ENDCOLLECTIVE ;  /* 0x000000000000791b */ /* 0x003fea0003800000 */
.L_x_205:
[----:B------:R-:W-:Y:S05]  /*20910*/  BRA `(.L_x_206) ;  /* 0xffffff6400b87947 */ /* 0x000fea000383ffff */
.L_x_120:
[----:B---3--:R-:W-:Y:S02]  /*20920*/  IMAD.MOV.U32 R5, RZ, RZ, R60 ;  /* 0x000000ffff057224 */ /* 0x008fe400078e003c */
[----:B------:R-:W-:Y:S02]  /*20930*/  IMAD.MOV.U32 R4, RZ, RZ, RZ ;  /* 0x000000ffff047224 */ /* 0x000fe400078e00ff */
[----:B------:R-:W-:Y:S02]  /*20940*/  IMAD.MOV.U32 R9, RZ, RZ, 0x1f ;  /* 0x0000001fff097424 */ /* 0x000fe400078e00ff */
[----:B------:R-:W-:-:S07]  /*20950*/  IMAD.MOV.U32 R74, RZ, RZ, -0x1 ;  /* 0xffffffffff4a7424 */ /* 0x000fce00078e00ff */
[----:B012---:R-:W-:Y:S05]  /*20960*/  WARPSYNC.COLLECTIVE R74, `(.L_x_207) ;  /* 0x000000004a087348 */ /* 0x007fea0003c00000 */
[----:B------:R3:W4:Y:S02]  /*20970*/  SHFL.IDX P2, R6, R5, R4, R9 ;  /* 0x0000000405067389 */ /* 0x0007240000040009 */
[----:B01234-:R-:W-:Y:S05]  /*20980*/  ENDCOLLECTIVE ;  /* 0x000000000000791b */ /* 0x01ffea0003800000 */
.L_x_207:
[----:B------:R-:W-:Y:S05]  /*20990*/  BRA `(.L_x_208) ;  /* 0xffffffa0005c7947 */ /* 0x000fea000383ffff */
.L_x_121:
[----:B------:R-:W-:Y:S01]  /*209a0*/  BSSY B1, `(.L_x_209) ;  /* 0x0000008000017945 */ /* 0x000fe20003800000 */
[----:B------:R-:W-:Y:S02]  /*209b0*/  IMAD.MOV.U32 R5, RZ, RZ, R61 ;  /* 0x000000ffff057224 */ /* 0x000fe400078e003d */
[----:B------:R-:W-:Y:S02]  /*209c0*/  IMAD.MOV.U32 R4, RZ, RZ, RZ ;  /* 0x000000ffff047224 */ /* 0x000fe400078e00ff */
[----:B------:R-:W-:Y:S02]  /*209d0*/  IMAD.MOV.U32 R9, RZ, RZ, 0x1f ;  /* 0x0000001fff097424 */ /* 0x000fe400078e00ff */
[----:B------:R-:W-:-:S07]  /*209e0*/  IMAD.MOV.U32 R74, RZ, RZ, -0x1 ;  /* 0xffffffffff4a7424 */ /* 0x000fce00078e00ff */
[----:B------:R-:W-:Y:S05]  /*209f0*/  WARPSYNC.COLLECTIVE R74, `(.L_x_210) ;  /* 0x000000004a087348 */ /* 0x000fea0003c00000 */
[----:B------:R0:W1:Y:S02]  /*20a00*/  SHFL.IDX P2, R6, R5, R4, R9 ;  /* 0x0000000405067389 */ /* 0x0000640000040009 */
[----:B01----:R-:W-:Y:S05]  /*20a10*/  ENDCOLLECTIVE ;  /* 0x000000000000791b */ /* 0x003fea0003800000 */
.L_x_210:
[----:B------:R-:W-:Y:S05]  /*20a20*/  BSYNC B1 ;  /* 0x0000000000017941 */ /* 0x000fea0003800000 */
.L_x_209:
[----:B------:R-:W-:Y:S05]  /*20a30*/  BRA `(.L_x_211) ;  /* 0xffffffa800207947 */ /* 0x000fea000383ffff */
.L_x_212:
[----:B------:R-:W-:-:S00]  /*20a40*/  BRA `(.L_x_212) ;  /* 0xfffffffc00fc7947 */ /* 0x000fc0000383ffff */
[----:B------:R-:W-:-:S00]  /*20a50*/  NOP ;  /* 0x0000000000007918 */ /* 0x000fc00000000000 */
        /* <DEDUP_REMOVED lines=10> */
.L_x_1397:


//--------------------- .text._ZN3cub18CUB_300001_SM_10006detail14segmented_sort30DeviceSegmentedSortKernelSmallILNS0_9SortOrderE0ENS2_10policy_hubIjNS0_8NullTypeEE9Policy860EjS6_PjS9_lEEvjjjPKjSB_PKT1_PSC_PKT2_PSG_T3_T4_ --------------------------
	.section	.text._ZN3cub18CUB_300001_SM_10006detail14segmented_sort30DeviceSegmentedSortKernelSmallILNS0_9SortOrderE0ENS2_10policy_hubIjNS0_8NullTypeEE9Policy860EjS6_PjS9_lEEvjjjPKjSB_PKT1_PSC_PKT2_PSG_T3_T4_,"ax",@progbits
	.align	128
        .global         _ZN3cub18CUB_300001_SM_10006detail14segmented_sort30DeviceSegmentedSortKernelSmallILNS0_9SortOrderE0ENS2_10policy_hubIjNS0_8NullTypeEE9Policy860EjS6_PjS9_lEEvjjjPKjSB_PKT1_PSC_PKT2_PSG_T3_T4_
        .type           _ZN3cub18CUB_300001_SM_10006detail14segmented_sort30DeviceSegmentedSortKernelSmallILNS0_9SortOrderE0ENS2_10policy_hubIjNS0_8NullTypeEE9Policy860EjS6_PjS9_lEEvjjjPKjSB_PKT1_PSC_PKT2_PSG_T3_T4_,@function
        .size           _ZN3cub18CUB_300001_SM_10006detail14segmented_sort30DeviceSegmentedSortKernelSmallILNS0_9SortOrderE0ENS2_10policy_hubIjNS0_8NullTypeEE9Policy860EjS6_PjS9_lEEvjjjPKjSB_PKT1_PSC_PKT2_PSG_T3_T4_,(.L_x_1398 - _ZN3cub18CUB_300001_SM_10006detail14segmented_sort30DeviceSegmentedSortKernelSmallILNS0_9SortOrderE0ENS2_10policy_hubIjNS0_8NullTypeEE9Policy860EjS6_PjS9_lEEvjjjPKjSB_PKT1_PSC_PKT2_PSG_T3_T4_)
        .other          _ZN3cub18CUB_300001_SM_10006detail14segmented_sort30DeviceSegmentedSortKernelSmallILNS0_9SortOrderE0ENS2_10policy_hubIjNS0_8NullTypeEE9Policy860EjS6_PjS9_lEEvjjjPKjSB_PKT1_PSC_PKT2_PSG_T3_T4_,@"STO_CUDA_ENTRY STV_DEFAULT"
_ZN3cub18CUB_300001_SM_10006detail14segmented_sort30DeviceSegmentedSortKernelSmallILNS0_9SortOrderE0ENS2_10policy_hubIjNS0_8NullTypeEE9Policy860EjS6_PjS9_lEEvjjjPKjSB_PKT1_PSC_PKT2_PSG_T3_T4_:
.text._ZN3cub18CUB_300001_SM_10006detail14segmented_sort30DeviceSegmentedSortKernelSmallILNS0_9SortOrderE0ENS2_10policy_hubIjNS0_8NullTypeEE9Policy860EjS6_PjS9_lEEvjjjPKjSB_PKT1_PSC_PKT2_PSG_T3_T4_:
[----:B------:R-:W-:Y:S08]  /*0000*/  LDC R1, c[0x0][0x37c] ;  /* 0x0000df00ff017b82 */ /* 0x000ff00000000800 */
[----:B------:R-:W0:Y:S01]  /*0010*/  S2UR UR4, SR_CTAID.X ;  /* 0x00000000000479c3 */ /* 0x000e220000002500 */
[----:B------:R-:W0:Y:S01]  /*0020*/  LDCU UR5, c[0x0][0x388] ;  /* 0x00007100ff0577ac */ /* 0x000e220008000800 */
[----:B------:R-:W1:Y:S01]  /*0030*/  S2R R5, SR_TID.X ;  /* 0x0000000000057919 */ /* 0x000e620000002100 */
[----:B------:R-:W2:Y:S01]  /*0040*/  LDCU.64 UR6, c[0x0][0x358] ;  /* 0x00006b00ff0677ac */ /* 0x000ea20008000a00 */
[----:B0-----:R-:W-:-:S09]  /*0050*/  UISETP.GE.U32.AND UP0, UPT, UR4, UR5, UPT ;  /* 0x000000050400728c */ /* 0x001fd2000bf06070 */
[----:B--2---:R-:W-:Y:S05]  /*0060*/  BRA.U UP0, `(.L_x_213) ;  /* 0x00000015004c7547 */ /* 0x004fea000b800000 */
[----:B------:R-:W0:Y:S01]  /*0070*/  LDCU UR5, c[0x0][0x384] ;  /* 0x00007080ff0577ac */ /* 0x000e220008000800 */
[----:B-1----:R-:W-:Y:S01]  /*0080*/  SHF.R.U32.HI R6, RZ, 0x4, R5 ;  /* 0x00000004ff067819 */ /* 0x002fe20000011605 */
[----:B------:R-:W-:-:S06]  /*0090*/  USHF.L.U32 UR4, UR4, 0x4, URZ ;  /* 0x0000000404047899 */ /* 0x000fcc00080006ff */
[----:B------:R-:W-:-:S04]  /*00a0*/  LOP3.LUT R5, R6, UR4, RZ, 0xfc, !PT ;  /* 0x0000000406057c12 */ /* 0x000fc8000f8efcff */
[----:B0-----:R-:W-:-:S13]  /*00b0*/  ISETP.GE.U32.AND P0, PT, R5, UR5, PT ;  /* 0x0000000505007c0c */ /* 0x001fda000bf06070 */
[----:B------:R-:W-:Y:S05]  /*00c0*/  @P0 EXIT ;  /* 0x000000000000094d */ /* 0x000fea0003800000 */
[----:B------:R-:W0:Y:S08]  /*00d0*/  LDC.64 R2, c[0x0][0x398] ;  /* 0x0000e600ff027b82 */ /* 0x000e300000000a00 */
[----:B------:R-:W1:Y:S08]  /*00e0*/  LDC.64 R10, c[0x0][0x3c0] ;  /* 0x0000f000ff0a7b82 */ /* 0x000e700000000a00 */
[----:B------:R-:W2:Y:S01]  /*00f0*/  LDC.64 R12, c[0x0][0x3c8] ;  /* 0x0000f200ff0c7b82 */ /* 0x000ea20000000a00 */
[----:B0-----:R-:W-:Y:S01]  /*0100*/  IMAD.WIDE.U32 R2, R5, 0x4, R2 ;  /* 0x0000000405027825 */ /* 0x001fe200078e0002 */
[----:B------:R-:W0:Y:S06]  /*0110*/  S2R R0, SR_LANEID ;  /* 0x0000000000007919 */ /* 0x000e2c0000000000 */
[----:B------:R-:W3:Y:S01]  /*0120*/  LDC.64 R8, c[0x0][0x3a0] ;  /* 0x0000e800ff087b82 */ /* 0x000ee20000000a00 */
[----:B------:R-:W1:Y:S07]  /*0130*/  LDG.E R3, desc[UR6][R2.64] ;  /* 0x0000000602037981 */ /* 0x000e6e000c1e1900 */
[----:B------:R-:W4:Y:S01]  /*0140*/  LDC.64 R14, c[0x0][0x3a8] ;  /* 0x0000ea00ff0e7b82 */ /* 0x000f220000000a00 */
[----:B-1----:R-:W-:-:S04]  /*0150*/  IMAD.WIDE.U32 R10, R3, 0x4, R10 ;  /* 0x00000004030a7825 */ /* 0x002fc800078e000a */
[----:B--2---:R-:W-:Y:S02]  /*0160*/  IMAD.WIDE.U32 R12, R3, 0x4, R12 ;  /* 0x00000004030c7825 */ /* 0x004fe400078e000c */
[----:B------:R-:W3:Y:S04]  /*0170*/  LDG.E R11, desc[UR6][R10.64] ;  /* 0x000000060a0b7981 */ /* 0x000ee8000c1e1900 */
[----:B------:R-:W2:Y:S01]  /*0180*/  LDG.E R12, desc[UR6][R12.64] ;  /* 0x000000060c0c7981 */ /* 0x000ea2000c1e1900 */
[----:B------:R-:W-:Y:S01]  /*0190*/  IMAD.MOV.U32 R3, RZ, RZ, 0xffff ;  /* 0x0000ffffff037424 */ /* 0x000fe200078e00ff */
[----:B0-----:R-:W-:-:S04]  /*01a0*/  LOP3.LUT R4, R0, 0xfffffff0, RZ, 0xc0, !PT ;  /* 0xfffffff000047812 */ /* 0x001fc800078ec0ff */
[----:B------:R-:W-:Y:S01]  /*01b0*/  SHF.L.U32 R4, R3, R4, RZ ;  /* 0x0000000403047219 */ /* 0x000fe200000006ff */
[----:B---3--:R-:W-:-:S04]  /*01c0*/  IMAD.WIDE.U32 R8, R11, 0x4, R8 ;  /* 0x000000040b087825 */ /* 0x008fc800078e0008 */
[----:B--2---:R-:W-:Y:S02]  /*01d0*/  IMAD.IADD R5, R12, 0x1, -R11 ;  /* 0x000000010c057824 */ /* 0x004fe400078e0a0b */
[----:B----4-:R-:W-:Y:S01]  /*01e0*/  IMAD.WIDE.U32 R2, R11, 0x4, R14 ;  /* 0x000000040b027825 */ /* 0x010fe200078e000e */
[----:B------:R-:W-:Y:S02]  /*01f0*/  LOP3.LUT R11, R0, 0xf, RZ, 0xc0, !PT ;  /* 0x0000000f000b7812 */ /* 0x000fe400078ec0ff */
[----:B------:R-:W-:-:S13]  /*0200*/  ISETP.GT.AND P0, PT, R5, 0x2, PT ;  /* 0x000000020500780c */ /* 0x000fda0003f04270 */
[----:B------:R-:W-:Y:S05]  /*0210*/  @P0 BRA `(.L_x_214) ;  /* 0x0000000000600947 */ /* 0x000fea0003800000 */
[----:B------:R-:W-:-:S13]  /*0220*/  ISETP.NE.AND P0, PT, R5, 0x2, PT ;  /* 0x000000020500780c */ /* 0x000fda0003f05270 */
[----:B------:R-:W-:Y:S05]  /*0230*/  @!P0 BRA `(.L_x_215) ;  /* 0x00000000002c8947 */ /* 0x000fea0003800000 */
[----:B------:R-:W-:-:S13]  /*0240*/  ISETP.NE.AND P0, PT, R5, 0x1, PT ;  /* 0x000000010500780c */ /* 0x000fda0003f05270 */
[----:B------:R-:W-:Y:S05]  /*0250*/  @P0 EXIT ;  /* 0x000000000000094d */ /* 0x000fea0003800000 */
[----:B------:R-:W0:Y:S01]  /*0260*/  LDC.64 R4, c[0x0][0x3a0] ;  /* 0x0000e800ff047b82 */ /* 0x000e220000000a00 */
[----:B------:R-:W-:-:S07]  /*0270*/  ISETP.NE.AND P0, PT, R11, RZ, PT ;  /* 0x000000ff0b00720c */ /* 0x000fce0003f05270 */
[----:B------:R-:W0:Y:S02]  /*0280*/  LDC.64 R6, c[0x0][0x3a8] ;  /* 0x0000ea00ff067b82 */ /* 0x000e240000000a00 */
[----:B0-----:R-:W-:-:S04]  /*0290*/  ISETP.EQ.U32.AND P1, PT, R4, R6, PT ;  /* 0x000000060400720c */ /* 0x001fc80003f22070 */
[----:B------:R-:W-:-:S13]  /*02a0*/  ISETP.EQ.OR.EX P0, PT, R5, R7, P0, P1 ;  /* 0x000000070500720c */ /* 0x000fda0000702710 */
[----:B------:R-:W-:Y:S05]  /*02b0*/  @P0 EXIT ;  /* 0x000000000000094d */ /* 0x000fea0003800000 */
[----:B------:R-:W2:Y:S04]  /*02c0*/  LDG.E.CONSTANT R9, desc[UR6][R8.64] ;  /* 0x0000000608097981 */ /* 0x000ea8000c1e9900 */
[----:B--2---:R-:W-:Y:S01]  /*02d0*/  STG.E desc[UR6][R2.64], R9 ;  /* 0x0000000902007986 */ /* 0x004fe2000c101906 */
[----:B------:R-:W-:Y:S05]  /*02e0*/  EXIT ;  /* 0x000000000000794d */ /* 0x000fea0003800000 */
.L_x_215:
        /* <DEDUP_REMOVED lines=11> */
.L_x_214:
[C---:B------:R-:W-:Y:S01]  /*03a0*/  LOP3.LUT R10, R11.reuse, 0x10, RZ, 0xfc, !PT ;  /* 0x000000100b0a7812 */ /* 0x040fe200078efcff */
[----:B------:R-:W-:Y:S01]  /*03b0*/  IMAD.MOV.U32 R7, RZ, RZ, -0x1 ;  /* 0xffffffffff077424 */ /* 0x000fe200078e00ff */
[C---:B------:R-:W-:Y:S01]  /*03c0*/  LOP3.LUT R12, R11.reuse, 0x20, RZ, 0xfc, !PT ;  /* 0x000000200b0c7812 */ /* 0x040fe200078efcff */
        /* <DEDUP_REMOVED lines=9> */
[-C--:B------:R-:W-:Y:S02]  /*0460*/  ISETP.GE.U32.AND P0, PT, R11, R5.reuse, PT ;  /* 0x000000050b00720c */ /* 0x080fe40003f06070 */
[-C--:B------:R-:W-:Y:S01]  /*0470*/  ISETP.GE.U32.AND P3, PT, R10, R5.reuse, PT ;  /* 0x000000050a00720c */ /* 0x080fe20003f66070 */
[----:B------:R-:W-:Y:S01]  /*0480*/  IMAD.MOV.U32 R10, RZ, RZ, -0x1 ;  /* 0xffffffffff0a7424 */ /* 0x000fe200078e00ff */
[-C--:B------:R-:W-:Y:S01]  /*0490*/  ISETP.GE.U32.AND P4, PT, R12, R5.reuse, PT ;  /* 0x000000050c00720c */ /* 0x080fe20003f86070 */
[----:B------:R-:W-:Y:S01]  /*04a0*/  IMAD.MOV.U32 R12, RZ, RZ, -0x1 ;  /* 0xffffffffff0c7424 */ /* 0x000fe200078e00ff */
[-C--:B------:R-:W-:Y:S01]  /*04b0*/  ISETP.GE.U32.AND P5, PT, R14, R5.reuse, PT ;  /* 0x000000050e00720c */ /* 0x080fe20003fa6070 */
[----:B------:R-:W-:Y:S01]  /*04c0*/  IMAD.MOV.U32 R14, RZ, RZ, -0x1 ;  /* 0xffffffffff0e7424 */ /* 0x000fe200078e00ff */
[----:B------:R-:W-:Y:S01]  /*04d0*/  ISETP.GE.U32.AND P6, PT, R16, R5, PT ;  /* 0x000000051000720c */ /* 0x000fe20003fc6070 */
[----:B------:R-:W-:Y:S01]  /*04e0*/  IMAD.MOV.U32 R16, RZ, RZ, -0x1 ;  /* 0xffffffffff107424 */ /* 0x000fe200078e00ff */
[----:B------:R-:W2:Y:S04]  /*04f0*/  @!P1 LDG.E.CONSTANT R10, desc[UR6][R8.64+0x40] ;  /* 0x00004006080a9981 */ /* 0x000ea8000c1e9900 */
[----:B------:R-:W3:Y:S04]  /*0500*/  @!P0 LDG.E.CONSTANT R7, desc[UR6][R8.64] ;  /* 0x0000000608078981 */ /* 0x000ee8000c1e9900 */
[----:B------:R-:W4:Y:S04]  /*0510*/  @!P2 LDG.E.CONSTANT R12, desc[UR6][R8.64+0x80] ;  /* 0x00008006080ca981 */ /* 0x000f28000c1e9900 */
[----:B------:R-:W5:Y:S04]  /*0520*/  @!P3 LDG.E.CONSTANT R13, desc[UR6][R8.64+0xc0] ;  /* 0x0000c006080db981 */ /* 0x000f68000c1e9900 */
[----:B------:R-:W5:Y:S04]  /*0530*/  @!P4 LDG.E.CONSTANT R14, desc[UR6][R8.64+0x100] ;  /* 0x00010006080ec981 */ /* 0x000f68000c1e9900 */
[----:B------:R-:W5:Y:S04]  /*0540*/  @!P5 LDG.E.CONSTANT R15, desc[UR6][R8.64+0x140] ;  /* 0x00014006080fd981 */ /* 0x000f68000c1e9900 */
[----:B------:R-:W5:Y:S01]  /*0550*/  @!P6 LDG.E.CONSTANT R16, desc[UR6][R8.64+0x180] ;  /* 0x000180060810e981 */ /* 0x000f62000c1e9900 */
[----:B------:R-:W0:Y:S01]  /*0560*/  S2R R18, SR_CgaCtaId ;  /* 0x0000000000127919 */ /* 0x000e220000008800 */
[----:B------:R-:W-:Y:S01]  /*0570*/  MOV R17, 0x400 ;  /* 0x0000040000117802 */ /* 0x000fe20000000f00 */
[----:B------:R-:W1:Y:S01]  /*0580*/  REDUX.OR UR4, R4 ;  /* 0x00000000040473c4 */ /* 0x000e620000004000 */
[----:B------:R-:W-:-:S02]  /*0590*/  VOTEU.ANY UR5, UPT, PT ;  /* 0x0000000000057886 */ /* 0x000fc400038e0100 */
[----:B0-----:R-:W-:-:S05]  /*05a0*/  LEA R17, R18, R17, 0x18 ;  /* 0x0000001112117211 */ /* 0x001fca00078ec0ff */
[----:B------:R-:W-:Y:S02]  /*05b0*/  IMAD R6, R6, 0x1c4, R17 ;  /* 0x000001c406067824 */ /* 0x000fe400078e0211 */
[----:B------:R-:W0:Y:S02]  /*05c0*/  MATCH.ANY R17, R4 ;  /* 0x00000000041173a1 */ /* 0x000e2400000e8000 */
[----:B------:R-:W-:Y:S01]  /*05d0*/  IMAD R18, R11, 0x4, R6 ;  /* 0x000000040b127824 */ /* 0x000fe200078e0206 */
[----:B0-----:R-:W-:-:S04]  /*05e0*/  LOP3.LUT P0, RZ, R4, UR5, R17, 0x40, !PT ;  /* 0x0000000504ff7c12 */ /* 0x001fc8000f804011 */
[----:B--2---:R0:W-:Y:S04]  /*05f0*/  STS [R18+0x40], R10 ;  /* 0x0000400a12007388 */ /* 0x0041e80000000800 */
[----:B---3--:R0:W-:Y:S04]  /*0600*/  STS [R18], R7 ;  /* 0x0000000712007388 */ /* 0x0081e80000000800 */
[----:B----4-:R0:W-:Y:S04]  /*0610*/  STS [R18+0x80], R12 ;  /* 0x0000800c12007388 */ /* 0x0101e80000000800 */
[----:B-----5:R0:W-:Y:S04]  /*0620*/  STS [R18+0xc0], R13 ;  /* 0x0000c00d12007388 */ /* 0x0201e80000000800 */
[----:B------:R0:W-:Y:S04]  /*0630*/  STS [R18+0x100], R14 ;  /* 0x0001000e12007388 */ /* 0x0001e80000000800 */
[----:B------:R0:W-:Y:S04]  /*0640*/  STS [R18+0x140], R15 ;  /* 0x0001400f12007388 */ /* 0x0001e80000000800 */
[----:B------:R0:W-:Y:S01]  /*0650*/  STS [R18+0x180], R16 ;  /* 0x0001801012007388 */ /* 0x0001e20000000800 */
[----:B-1----:R-:W-:Y:S05]  /*0660*/  @!P0 BRA.DIV UR4, `(.L_x_216) ;  /* 0x0000002a04308947 */ /* 0x002fea000b800000 */
[C---:B0-----:R-:W-:Y:S01]  /*0670*/  IMAD R7, R11.reuse, 0x18, R18 ;  /* 0x000000180b077824 */ /* 0x041fe200078e0212 */
[----:B------:R-:W-:Y:S01]  /*0680*/  NOP ;  /* 0x0000000000007918 */ /* 0x000fe20000000000 */
[----:B------:R-:W-:-:S03]  /*0690*/  IMAD R8, R11, 0x7, RZ ;  /* 0x000000070b087824 */ /* 0x000fc600078e02ff */
[----:B------:R0:W1:Y:S01]  /*06a0*/  LDS R13, [R7] ;  /* 0x00000000070d7984 */ /* 0x0000620000000800 */
[----:B------:R-:W-:-:S03]  /*06b0*/  VIADD R10, R8, 0x1 ;  /* 0x00000001080a7836 */ /* 0x000fc60000000000 */
[----:B------:R0:W2:Y:S01]  /*06c0*/  LDS R24, [R7+0x4] ;  /* 0x0000040007187984 */ /* 0x0000a20000000800 */
[C---:B------:R-:W-:Y:S02]  /*06d0*/  VIADD R12, R8.reuse, 0x2 ;  /* 0x00000002080c7836 */ /* 0x040fe40000000000 */
[C---:B------:R-:W-:Y:S01]  /*06e0*/  VIADD R14, R8.reuse, 0x3 ;  /* 0x00000003080e7836 */ /* 0x040fe20000000000 */
[----:B------:R0:W3:Y:S01]  /*06f0*/  LDS R15, [R7+0x8] ;  /* 0x00000800070f7984 */ /* 0x0000e20000000800 */
[C---:B------:R-:W-:Y:S02]  /*0700*/  VIADD R16, R8.reuse, 0x4 ;  /* 0x0000000408107836 */ /* 0x040fe40000000000 */
[C---:B------:R-:W-:Y:S01]  /*0710*/  VIADD R18, R8.reuse, 0x5 ;  /* 0x0000000508127836 */ /* 0x040fe20000000000 */
[----:B------:R0:W4:Y:S01]  /*0720*/  LDS R26, [R7+0xc] ;  /* 0x00000c00071a7984 */ /* 0x0001220000000800 */
[----:B------:R-:W-:-:S03]  /*0730*/  VIADD R20, R8, 0x6 ;  /* 0x0000000608147836 */ /* 0x000fc60000000000 */
[----:B------:R0:W0:Y:S04]  /*0740*/  LDS R28, [R7+0x10] ;  /* 0x00001000071c7984 */ /* 0x0000280000000800 */
[----:B------:R0:W0:Y:S04]  /*0750*/  LDS R17, [R7+0x14] ;  /* 0x0000140007117984 */ /* 0x0000280000000800 */
[----:B------:R0:W0:Y:S01]  /*0760*/  LDS R22, [R7+0x18] ;  /* 0x0000180007167984 */ /* 0x0000220000000800 */
[----:B------:R-:W-:Y:S01]  /*0770*/  NOP ;  /* 0x0000000000007918 */ /* 0x000fe20000000000 */
.L_x_239:
        /* <DEDUP_REMOVED lines=8> */
[----:B--2---:R-:W-:Y:S02]  /*0800*/  SEL R24, R24, 0xffffffff, !P0 ;  /* 0xffffffff18187807 */ /* 0x004fe40004000000 */
[----:B---3--:R-:W-:Y:S02]  /*0810*/  SEL R15, R15, 0xffffffff, !P1 ;  /* 0xffffffff0f0f7807 */ /* 0x008fe40004800000 */
[----:B----4-:R-:W-:Y:S02]  /*0820*/  SEL R26, R26, 0xffffffff, !P2 ;  /* 0xffffffff1a1a7807 */ /* 0x010fe40005000000 */
[----:B0-----:R-:W-:Y:S02]  /*0830*/  SEL R28, R28, 0xffffffff, !P3 ;  /* 0xffffffff1c1c7807 */ /* 0x001fe40005800000 */
[----:B------:R-:W-:-:S02]  /*0840*/  SEL R17, R17, 0xffffffff, !P4 ;  /* 0xffffffff11117807 */ /* 0x000fc40006000000 */
[----:B------:R-:W-:Y:S01]  /*0850*/  SEL R22, R22, 0xffffffff, !P5 ;  /* 0xffffffff16167807 */ /* 0x000fe20006800000 */
[----:B------:R-:W-:Y:S06]  /*0860*/  @P6 BRA `(.L_x_218) ;  /* 0x0000000000b46947 */ /* 0x000fec0003800000 */
[CC--:B-1----:R-:W-:Y:S02]  /*0870*/  VIMNMX.U32 R9, PT, PT, R13.reuse, R24.reuse, PT ;  /* 0x000000180d097248 */ /* 0x0c2fe40003fe0000 */
        /* <DEDUP_REMOVED lines=11> */
[----:B------:R-:W-:Y:S02]  /*0930*/  VIMNMX.U32 R17, PT, PT, R22, R17, PT ;  /* 0x0000001116117248 */ /* 0x000fe40003fe0000 */
[----:B------:R-:W-:Y:S02]  /*0940*/  VIMNMX.U32 R21, PT, PT, R11, R26, !PT ;  /* 0x0000001a0b157248 */ /* 0x000fe40007fe0000 */
[----:B------:R-:W-:Y:S02]  /*0950*/  SEL R19, R9, R28, !P0 ;  /* 0x0000001c09137207 */ /* 0x000fe40004000000 */
[----:B------:R-:W-:Y:S02]  /*0960*/  VIMNMX.U32 R26, PT, PT, R11, R26, PT ;  /* 0x0000001a0b1a7248 */ /* 0x000fe40003fe0000 */
[----:B------:R-:W-:Y:S02]  /*0970*/  SEL R9, R28, R9, !P0 ;  /* 0x000000091c097207 */ /* 0x000fe40004000000 */
[----:B------:R-:W-:-:S02]  /*0980*/  VIMNMX.U32 R22, PT, PT, R24, R17, !PT ;  /* 0x0000001118167248 */ /* 0x000fc40007fe0000 */
[C---:B------:R-:W-:Y:S02]  /*0990*/  ISETP.GT.U32.AND P0, PT, R24.reuse, R13, PT ;  /* 0x0000000d1800720c */ /* 0x040fe40003f04070 */
[----:B------:R-:W-:Y:S02]  /*09a0*/  VIMNMX.U32 R28, PT, PT, R24, R17, PT ;  /* 0x00000011181c7248 */ /* 0x000fe40003fe0000 */
[CC--:B------:R-:W-:Y:S02]  /*09b0*/  VIMNMX.U32 R15, PT, PT, R19.reuse, R26.reuse, !PT ;  /* 0x0000001a130f7248 */ /* 0x0c0fe40007fe0000 */
[----:B------:R-:W-:Y:S02]  /*09c0*/  VIMNMX.U32 R26, PT, PT, R19, R26, PT ;  /* 0x0000001a131a7248 */ /* 0x000fe40003fe0000 */
[----:B------:R-:W-:Y:S02]  /*09d0*/  SEL R11, R22, R13, P0 ;  /* 0x0000000d160b7207 */ /* 0x000fe40000000000 */
[----:B------:R-:W-:-:S02]  /*09e0*/  VIMNMX.U32 R17, PT, PT, R21, R28, !PT ;  /* 0x0000001c15117248 */ /* 0x000fc40007fe0000 */
[----:B------:R-:W-:Y:S02]  /*09f0*/  SEL R22, R13, R22, P0 ;  /* 0x000000160d167207 */ /* 0x000fe40000000000 */
[----:B------:R-:W-:Y:S02]  /*0a00*/  VIMNMX.U32 R28, PT, PT, R21, R28, PT ;  /* 0x0000001c151c7248 */ /* 0x000fe40003fe0000 */
[CC--:B------:R-:W-:Y:S02]  /*0a10*/  VIMNMX.U32 R13, PT, PT, R9.reuse, R26.reuse, !PT ;  /* 0x0000001a090d7248 */ /* 0x0c0fe40007fe0000 */
[----:B------:R-:W-:Y:S02]  /*0a20*/  VIMNMX.U32 R9, PT, PT, R9, R26, PT ;  /* 0x0000001a09097248 */ /* 0x000fe40003fe0000 */
[----:B------:R-:W-:Y:S02]  /*0a30*/  VIMNMX.U32 R26, PT, PT, R17, R22, !PT ;  /* 0x00000016111a7248 */ /* 0x000fe40007fe0000 */
[----:B------:R-:W-:-:S02]  /*0a40*/  VIMNMX.U32 R19, PT, PT, R15, R28, !PT ;  /* 0x0000001c0f137248 */ /* 0x000fc40007fe0000 */
[----:B------:R-:W-:Y:S02]  /*0a50*/  VIMNMX.U32 R22, PT, PT, R17, R22, PT ;  /* 0x0000001611167248 */ /* 0x000fe40003fe0000 */
[----:B------:R-:W-:Y:S02]  /*0a60*/  VIMNMX.U32 R24, PT, PT, R15, R28, PT ;  /* 0x0000001c0f187248 */ /* 0x000fe40003fe0000 */
[CC--:B------:R-:W-:Y:S02]  /*0a70*/  VIMNMX.U32 R28, PT, PT, R19.reuse, R22.reuse, !PT ;  /* 0x00000016131c7248 */ /* 0x0c0fe40007fe0000 */
[----:B------:R-:W-:Y:S02]  /*0a80*/  VIMNMX.U32 R19, PT, PT, R19, R22, PT ;  /* 0x0000001613137248 */ /* 0x000fe40003fe0000 */
[----:B------:R-:W-:Y:S02]  /*0a90*/  VIMNMX.U32 R15, PT, PT, R13, R24, !PT ;  /* 0x000000180d0f7248 */ /* 0x000fe40007fe0000 */
[----:B------:R-:W-:-:S02]  /*0aa0*/  VIMNMX.U32 R22, PT, PT, R11, R26, !PT ;  /* 0x0000001a0b167248 */ /* 0x000fc40007fe0000 */
[----:B------:R-:W-:Y:S02]  /*0ab0*/  VIMNMX.U32 R13, PT, PT, R13, R24, PT ;  /* 0x000000180d0d7248 */ /* 0x000fe40003fe0000 */
[----:B------:R-:W-:Y:S02]  /*0ac0*/  ISETP.GE.U32.AND P0, PT, R24, R9, PT ;  /* 0x000000091800720c */ /* 0x000fe40003f06070 */
[----:B------:R-:W-:Y:S02]  /*0ad0*/  VIMNMX.U32 R11, PT, PT, R11, R26, PT ;  /* 0x0000001a0b0b7248 */ /* 0x000fe40003fe0000 */
[----:B------:R-:W-:Y:S02]  /*0ae0*/  SEL R24, R9, R13, !P0 ;  /* 0x0000000d09187207 */ /* 0x000fe40004000000 */
[----:B------:R-:W-:Y:S02]  /*0af0*/  VIMNMX.U32 R26, PT, PT, R15, R19, !PT ;  /* 0x000000130f1a7248 */ /* 0x000fe40007fe0000 */
[----:B------:R-:W-:-:S02]  /*0b00*/  VIMNMX.U32 R17, PT, PT, R28, R11, !PT ;  /* 0x0000000b1c117248 */ /* 0x000fc40007fe0000 */
[----:B------:R-:W-:Y:S02]  /*0b10*/  SEL R13, R13, R9, !P0 ;  /* 0x000000090d0d7207 */ /* 0x000fe40004000000 */
[----:B------:R-:W-:Y:S02]  /*0b20*/  VIMNMX.U32 R15, PT, PT, R15, R19, PT ;  /* 0x000000130f0f7248 */ /* 0x000fe40003fe0000 */
[----:B------:R-:W-:-:S07]  /*0b30*/  VIMNMX.U32 R28, PT, PT, R28, R11, PT ;  /* 0x0000000b1c1c7248 */ /* 0x000fce0003fe0000 */
.L_x_218:
[----:B------:R-:W-:Y:S05]  /*0b40*/  BSYNC.RECONVERGENT B0 ;  /* 0x0000000000007941 */ /* 0x000fea0003800200 */
.L_x_217:
[----:B------:R-:W-:-:S07]  /*0b50*/  IMAD.MOV.U32 R9, RZ, RZ, 0x2 ;  /* 0x00000002ff097424 */ /* 0x000fce00078e00ff */
.L_x_223:
[----:B------:R-:W0:Y:S08]  /*0b60*/  MATCH.ANY R11, R4 ;  /* 0x00000000040b73a1 */ /* 0x000e3000000e8000 */
[----:B------:R-:W2:Y:S01]  /*0b70*/  REDUX.OR UR4, R4 ;  /* 0x00000000040473c4 */ /* 0x000ea20000004000 */
[----:B------:R-:W-:Y:S02]  /*0b80*/  VOTEU.ANY UR5, UPT, PT ;  /* 0x0000000000057886 */ /* 0x000fe400038e0100 */
[----:B0-----:R-:W-:-:S13]  /*0b90*/  LOP3.LUT P0, RZ, R4, UR5, R11, 0x40, !PT ;  /* 0x0000000504ff7c12 */ /* 0x001fda000f80400b */
[----:B--2---:R-:W-:Y:S05]  /*0ba0*/  @!P0 BRA.DIV UR4, `(.L_x_219) ;  /* 0x0000002604488947 */ /* 0x004fea000b800000 */
[----:B------:R-:W-:Y:S01]  /*0bb0*/  NOP ;  /* 0x0000000000007918 */ /* 0x000fe20000000000 */
[----:B-1----:R0:W-:Y:S01]  /*0bc0*/  STS [R7], R13 ;  /* 0x0000000d07007388 */ /* 0x0021e20000000800 */
        /* <DEDUP_REMOVED lines=9> */
.L_x_244:
[----:B0-----:R-:W-:Y:S01]  /*0c60*/  IMAD.MOV R13, RZ, RZ, -R9 ;  /* 0x000000ffff0d7224 */ /* 0x001fe200078e0a09 */
[--C-:B------:R-:W-:Y:S01]  /*0c70*/  LOP3.LUT R11, R11, 0xf, R0.reuse, 0x80, !PT ;  /* 0x0000000f0b0b7812 */ /* 0x100fe200078e8000 */
[----:B------:R-:W-:Y:S03]  /*0c80*/  BSSY.RECONVERGENT B0, `(.L_x_220) ;  /* 0x0000021000007945 */ /* 0x000fe60003800200 */
[----:B------:R-:W-:Y:S01]  /*0c90*/  LOP3.LUT R13, R13, 0xf, R0, 0x80, !PT ;  /* 0x0000000f0d0d7812 */ /* 0x000fe200078e8000 */
[----:B------:R-:W-:-:S04]  /*0ca0*/  IMAD R24, R11, 0x7, RZ ;  /* 0x000000070b187824 */ /* 0x000fc800078e02ff */
[----:B------:R-:W-:Y:S01]  /*0cb0*/  IMAD R22, R13, 0x7, RZ ;  /* 0x000000070d167824 */ /* 0x000fe200078e02ff */
[----:B------:R-:W-:-:S04]  /*0cc0*/  VIMNMX R15, PT, PT, R5, R24, PT ;  /* 0x00000018050f7248 */ /* 0x000fc80003fe0100 */
[----:B------:R-:W-:-:S05]  /*0cd0*/  VIMNMX R13, PT, PT, R5, R22, PT ;  /* 0x00000016050d7248 */ /* 0x000fca0003fe0100 */
[----:B------:R-:W-:-:S05]  /*0ce0*/  IMAD R22, R19, 0x7, R13 ;  /* 0x0000000713167824 */ /* 0x000fca00078e020d */
[----:B------:R-:W-:-:S05]  /*0cf0*/  VIMNMX R22, PT, PT, R5, R22, PT ;  /* 0x0000001605167248 */ /* 0x000fca0003fe0100 */
[----:B------:R-:W-:Y:S01]  /*0d00*/  IMAD R26, R19, 0x7, R22 ;  /* 0x00000007131a7824 */ /* 0x000fe200078e0216 */
[----:B------:R-:W-:-:S04]  /*0d10*/  VIADDMNMX R19, R22, -R13, R15, PT ;  /* 0x8000000d16137246 */ /* 0x000fc8000380010f */
        /* <DEDUP_REMOVED lines=8> */
.L_x_222:
        /* <DEDUP_REMOVED lines=15> */
.L_x_221:
[----:B------:R-:W-:Y:S05]  /*0e90*/  BSYNC.RECONVERGENT B0 ;  /* 0x0000000000007941 */ /* 0x000fea0003800200 */
.L_x_220:
[----:B------:R-:W-:Y:S01]  /*0ea0*/  IADD3 R15, PT, PT, -R24, R22, R15 ;  /* 0x00000016180f7210 */ /* 0x000fe20007ffe10f */
[----:B------:R-:W-:Y:S01]  /*0eb0*/  IMAD.IADD R17, R13, 0x1, R24 ;  /* 0x000000010d117824 */ /* 0x000fe200078e0218 */
[----:B------:R-:W-:Y:S02]  /*0ec0*/  PLOP3.LUT P0, PT, PT, PT, PT, 0x8, 0x80 ;  /* 0x000000000080781c */ /* 0x000fe40003f0e170 */
[----:B------:R-:W-:Y:S01]  /*0ed0*/  ISETP.GE.AND P1, PT, R15, R11, PT ;  /* 0x0000000b0f00720c */ /* 0x000fe20003f26270 */
[--C-:B------:R-:W-:Y:S02]  /*0ee0*/  IMAD R26, R17, 0x4, R6.reuse ;  /* 0x00000004111a7824 */ /* 0x100fe400078e0206 */
[C---:B------:R-:W-:Y:S02]  /*0ef0*/  IMAD R23, R15.reuse, 0x4, R6 ;  /* 0x000000040f177824 */ /* 0x040fe400078e0206 */
[----:B------:R-:W-:Y:S01]  /*0f00*/  VIADD R24, R15, 0x1 ;  /* 0x000000010f187836 */ /* 0x000fe20000000000 */
[----:B------:R-:W-:Y:S04]  /*0f10*/  LDS R21, [R26] ;  /* 0x000000001a157984 */ /* 0x000fe80000000800 */
[----:B------:R-:W0:Y:S03]  /*0f20*/  LDS R19, [R23] ;  /* 0x0000000017137984 */ /* 0x000e260000000800 */
[----:B0-----:R-:W-:-:S04]  /*0f30*/  @!P1 ISETP.GE.U32.AND P2, PT, R19, R21, PT ;  /* 0x000000151300920c */ /* 0x001fc80003f46070 */
[----:B------:R-:W-:-:S04]  /*0f40*/  @!P1 ISETP.GE.OR P0, PT, R17, R22, !P2 ;  /* 0x000000161100920c */ /* 0x000fc80005706670 */
[----:B------:R-:W-:-:S09]  /*0f50*/  SEL R13, R19, R21, P0 ;  /* 0x00000015130d7207 */ /* 0x000fd20000000000 */
[----:B------:R0:W-:Y:S01]  /*0f60*/  @P0 LDS R19, [R23+0x4] ;  /* 0x0000040017130984 */ /* 0x0001e20000000800 */
[----:B------:R-:W-:Y:S02]  /*0f70*/  @!P0 IMAD.MOV R24, RZ, RZ, R15 ;  /* 0x000000ffff188224 */ /* 0x000fe400078e020f */
[----:B------:R-:W-:Y:S01]  /*0f80*/  VIADD R15, R17, 0x1 ;  /* 0x00000001110f7836 */ /* 0x000fe20000000000 */
[----:B------:R-:W1:Y:S01]  /*0f90*/  @!P0 LDS R21, [R26+0x4] ;  /* 0x000004001a158984 */ /* 0x000e620000000800 */
[----:B------:R-:W-:Y:S01]  /*0fa0*/  @P0 IMAD.MOV R15, RZ, RZ, R17 ;  /* 0x000000ffff0f0224 */ /* 0x000fe200078e0211 */
[C---:B------:R-:W-:Y:S02]  /*0fb0*/  ISETP.GE.AND P1, PT, R24.reuse, R11, PT ;  /* 0x0000000b1800720c */ /* 0x040fe40003f26270 */
[----:B------:R-:W-:Y:S01]  /*0fc0*/  PLOP3.LUT P0, PT, PT, PT, PT, 0x8, 0x80 ;  /* 0x000000000080781c */ /* 0x000fe20003f0e170 */
[----:B------:R-:W-:Y:S02]  /*0fd0*/  VIADD R25, R15, 0x1 ;  /* 0x000000010f197836 */ /* 0x000fe40000000000 */
[----:B0-----:R-:W-:-:S08]  /*0fe0*/  VIADD R23, R24, 0x1 ;  /* 0x0000000118177836 */ /* 0x001fd00000000000 */
[----:B-1----:R-:W-:-:S04]  /*0ff0*/  @!P1 ISETP.GE.U32.AND P2, PT, R19, R21, PT ;  /* 0x000000151300920c */ /* 0x002fc80003f46070 */
        /* <DEDUP_REMOVED lines=21> */
[----:B------:R-:W-:Y:S04]  /*1150*/  @!P0 LDS R21, [R25] ;  /* 0x0000000019158984 */ /* 0x000fe80000000800 */
[----:B------:R-:W0:Y:S01]  /*1160*/  @P0 LDS R19, [R28] ;  /* 0x000000001c130984 */ /* 0x000e220000000800 */
[----:B------:R-:W-:-:S06]  /*1170*/  PLOP3.LUT P0, PT, PT, PT, PT, 0x8, 0x80 ;  /* 0x000000000080781c */ /* 0x000fcc0003f0e170 */
[----:B0-----:R-:W-:-:S04]  /*1180*/  @!P1 ISETP.GE.U32.AND P2, PT, R19, R21, PT ;  /* 0x000000151300920c */ /* 0x001fc80003f46070 */
[----:B------:R-:W-:-:S04]  /*1190*/  @!P1 ISETP.GE.OR P0, PT, R27, R22, !P2 ;  /* 0x000000161b00920c */ /* 0x000fc80005706670 */
[----:B------:R-:W-:-:S09]  /*11a0*/  SEL R26, R19, R21, P0 ;  /* 0x00000015131a7207 */ /* 0x000fd20000000000 */
[----:B------:R-:W-:Y:S02]  /*11b0*/  @P0 IMAD.MOV R23, RZ, RZ, R27 ;  /* 0x000000ffff170224 */ /* 0x000fe400078e021b */
[----:B------:R-:W-:Y:S02]  /*11c0*/  VIADD R27, R17, 0x1 ;  /* 0x00000001111b7836 */ /* 0x000fe40000000000 */
        /* <DEDUP_REMOVED lines=12> */
[----:B------:R-:W-:Y:S02]  /*1290*/  @!P0 IMAD.MOV R25, RZ, RZ, R27 ;  /* 0x000000ffff198224 */ /* 0x000fe400078e021b */
[----:B------:R-:W-:Y:S02]  /*12a0*/  @P0 IMAD.MOV R17, RZ, RZ, R23 ;  /* 0x000000ffff110224 */ /* 0x000fe400078e0217 */
[C-C-:B------:R-:W-:Y:S01]  /*12b0*/  @P0 IMAD R27, R25.reuse, 0x4, R6.reuse ;  /* 0x00000004191b0824 */ /* 0x140fe200078e0206 */
[----:B------:R-:W-:Y:S01]  /*12c0*/  ISETP.GE.AND P1, PT, R25, R11, PT ;  /* 0x0000000b1900720c */ /* 0x000fe20003f26270 */
[C---:B------:R-:W-:Y:S02]  /*12d0*/  @!P0 IMAD R23, R17.reuse, 0x4, R6 ;  /* 0x0000000411178824 */ /* 0x040fe400078e0206 */
[----:B------:R-:W-:Y:S01]  /*12e0*/  VIADD R29, R17, 0x1 ;  /* 0x00000001111d7836 */ /* 0x000fe20000000000 */
[----:B------:R-:W-:Y:S04]  /*12f0*/  @P0 LDS R19, [R27] ;  /* 0x000000001b130984 */ /* 0x000fe80000000800 */
[----:B------:R-:W0:Y:S01]  /*1300*/  @!P0 LDS R21, [R23] ;  /* 0x0000000017158984 */ /* 0x000e220000000800 */
[----:B------:R-:W-:-:S04]  /*1310*/  PLOP3.LUT P0, PT, PT, PT, PT, 0x8, 0x80 ;  /* 0x000000000080781c */ /* 0x000fc80003f0e170 */
[----:B0-----:R-:W-:-:S04]  /*1320*/  @!P1 ISETP.GE.U32.AND P2, PT, R19, R21, PT ;  /* 0x000000151300920c */ /* 0x001fc80003f46070 */
[----:B------:R-:W-:Y:S02]  /*1330*/  @!P1 ISETP.GE.OR P0, PT, R17, R22, !P2 ;  /* 0x000000161100920c */ /* 0x000fe40005706670 */
[C---:B------:R-:W-:Y:S01]  /*1340*/  ISETP.GE.U32.AND P2, PT, R9.reuse, 0x9, PT ;  /* 0x000000090900780c */ /* 0x040fe20003f46070 */
[----:B------:R-:W-:-:S10]  /*1350*/  IMAD.SHL.U32 R9, R9, 0x2, RZ ;  /* 0x0000000209097824 */ /* 0x000fd400078e00ff */
[----:B------:R-:W-:Y:S01]  /*1360*/  @P0 IMAD.MOV R29, RZ, RZ, R17 ;  /* 0x000000ffff1d0224 */ /* 0x000fe200078e0211 */
[----:B------:R-:W-:-:S04]  /*1370*/  SEL R17, R19, R21, P0 ;  /* 0x0000001513117207 */ /* 0x000fc80000000000 */
[----:B------:R-:W-:Y:S01]  /*1380*/  ISETP.GE.AND P1, PT, R29, R22, PT ;  /* 0x000000161d00720c */ /* 0x000fe20003f26270 */
[----:B------:R-:W-:Y:S02]  /*1390*/  VIADD R22, R25, 0x1 ;  /* 0x0000000119167836 */ /* 0x000fe40000000000 */
[----:B------:R-:W-:Y:S02]  /*13a0*/  @!P0 IMAD.MOV R22, RZ, RZ, R25 ;  /* 0x000000ffff168224 */ /* 0x000fe400078e0219 */
[--C-:B------:R-:W-:Y:S02]  /*13b0*/  @!P0 IMAD R29, R29, 0x4, R6.reuse ;  /* 0x000000041d1d8824 */ /* 0x100fe400078e0206 */
[----:B------:R-:W-:-:S03]  /*13c0*/  @P0 IMAD R23, R22, 0x4, R6 ;  /* 0x0000000416170824 */ /* 0x000fc600078e0206 */
[----:B------:R-:W-:Y:S04]  /*13d0*/  @!P0 LDS R21, [R29] ;  /* 0x000000001d158984 */ /* 0x000fe80000000800 */
[----:B------:R-:W0:Y:S01]  /*13e0*/  @P0 LDS R19, [R23] ;  /* 0x0000000017130984 */ /* 0x000e220000000800 */
[----:B------:R-:W-:Y:S02]  /*13f0*/  ISETP.GE.AND P0, PT, R22, R11, PT ;  /* 0x0000000b1600720c */ /* 0x000fe40003f06270 */
[----:B0-----:R-:W-:-:S04]  /*1400*/  @!P1 VIMNMX.U32 R19, PT, PT, R19, R21, PT ;  /* 0x0000001513139248 */ /* 0x001fc80003fe0000 */
[----:B------:R-:W-:Y:S01]  /*1410*/  SEL R22, R19, R21, !P0 ;  /* 0x0000001513167207 */ /* 0x000fe20004000000 */
[----:B------:R-:W-:Y:S06]  /*1420*/  @!P2 BRA `(.L_x_223) ;  /* 0xfffffff400cca947 */ /* 0x000fec000383ffff */
[----:B------:R-:W0:Y:S08]  /*1430*/  MATCH.ANY R7, R4 ;  /* 0x00000000040773a1 */ /* 0x000e3000000e8000 */
[----:B------:R-:W1:Y:S01]  /*1440*/  REDUX.OR UR4, R4 ;  /* 0x00000000040473c4 */ /* 0x000e620000004000 */
[----:B------:R-:W-:Y:S02]  /*1450*/  VOTEU.ANY UR5, UPT, PT ;  /* 0x0000000000057886 */ /* 0x000fe400038e0100 */
[----:B0-----:R-:W-:-:S13]  /*1460*/  LOP3.LUT P0, RZ, R4, UR5, R7, 0x40, !PT ;  /* 0x0000000504ff7c12 */ /* 0x001fda000f804007 */
[----:B-1----:R-:W-:Y:S05]  /*1470*/  @!P0 BRA.DIV UR4, `(.L_x_224) ;  /* 0x0000001e04648947 */ /* 0x002fea000b800000 */
[----:B------:R-:W-:Y:S01]  /*1480*/  NOP ;  /* 0x0000000000007918 */ /* 0x000fe20000000000 */
.L_x_247:
        /* <DEDUP_REMOVED lines=17> */
.L_x_213:
[----:B------:R-:W0:Y:S01]  /*15a0*/  LDCU UR8, c[0x0][0x380] ;  /* 0x00007000ff0877ac */ /* 0x000e220008000800 */
[----:B-1----:R-:W-:Y:S01]  /*15b0*/  SHF.R.U32.HI R5, RZ, 0x1, R5 ;  /* 0x00000001ff057819 */ /* 0x002fe20000011605 */
[----:B------:R-:W-:-:S04]  /*15c0*/  UIADD3 UR4, UPT, UPT, UR4, -UR5, URZ ;  /* 0x8000000504047290 */ /* 0x000fc8000fffe0ff */
        /* <DEDUP_REMOVED lines=17> */
[C---:B0-----:R-:W-:Y:S02]  /*16e0*/  LOP3.LUT R4, R14.reuse, 0xfffffffe, RZ, 0xc0, !PT ;  /* 0xfffffffe0e047812 */ /* 0x041fe400078ec0ff */
[----:B------:R-:W-:-:S02]  /*16f0*/  LOP3.LUT R14, R14, 0x1, RZ, 0xc0, !PT ;  /* 0x000000010e0e7812 */ /* 0x000fc400078ec0ff */
[----:B------:R-:W-:Y:S01]  /*1700*/  SHF.L.U32 R4, R3, R4, RZ ;  /* 0x0000000403047219 */ /* 0x000fe200000006ff */
[----:B---3--:R-:W-:-:S04]  /*1710*/  IMAD.WIDE.U32 R6, R9, 0x4, R6 ;  /* 0x0000000409067825 */ /* 0x008fc800078e0006 */
[----:B--2---:R-:W-:Y:S02]  /*1720*/  IMAD.IADD R0, R0, 0x1, -R9 ;  /* 0x0000000100007824 */ /* 0x004fe400078e0a09 */
[----:B----4-:R-:W-:-:S03]  /*1730*/  IMAD.WIDE.U32 R2, R9, 0x4, R12 ;  /* 0x0000000409027825 */ /* 0x010fc600078e000c */
        /* <DEDUP_REMOVED lines=15> */
.L_x_226:
        /* <DEDUP_REMOVED lines=11> */
.L_x_225:
[C---:B------:R-:W-:Y:S01]  /*18e0*/  LOP3.LUT R9, R14.reuse, 0x2, RZ, 0xfc, !PT ;  /* 0x000000020e097812 */ /* 0x040fe200078efcff */
[----:B------:R-:W-:Y:S01]  /*18f0*/  IMAD.MOV.U32 R10, RZ, RZ, -0x1 ;  /* 0xffffffffff0a7424 */ /* 0x000fe200078e00ff */
[C---:B------:R-:W-:Y:S01]  /*1900*/  LOP3.LUT R11, R14.reuse, 0x4, RZ, 0xfc, !PT ;  /* 0x000000040e0b7812 */ /* 0x040fe200078efcff */
[C---:B------:R-:W-:Y:S01]  /*1910*/  IMAD.WIDE.U32 R6, R14.reuse, 0x4, R6 ;  /* 0x000000040e067825 */ /* 0x040fe200078e0006 */
[-C--:B------:R-:W-:Y:S02]  /*1920*/  ISETP.GE.U32.AND P6, PT, R9, R0.reuse, PT ;  /* 0x000000000900720c */ /* 0x080fe40003fc6070 */
[-C--:B------:R-:W-:Y:S02]  /*1930*/  ISETP.GE.U32.AND P5, PT, R11, R0.reuse, PT ;  /* 0x000000000b00720c */ /* 0x080fe40003fa6070 */
[C---:B------:R-:W-:Y:S02]  /*1940*/  LOP3.LUT R13, R14.reuse, 0x6, RZ, 0xfc, !PT ;  /* 0x000000060e0d7812 */ /* 0x040fe400078efcff */
[C---:B------:R-:W-:Y:S01]  /*1950*/  LOP3.LUT R15, R14.reuse, 0xa, RZ, 0xfc, !PT ;  /* 0x0000000a0e0f7812 */ /* 0x040fe200078efcff */
[----:B------:R-:W-:Y:S01]  /*1960*/  IMAD.MOV.U32 R12, RZ, RZ, -0x1 ;  /* 0xffffffffff0c7424 */ /* 0x000fe200078e00ff */
[C---:B------:R-:W-:Y:S01]  /*1970*/  LOP3.LUT R11, R14.reuse, 0xc, RZ, 0xfc, !PT ;  /* 0x0000000c0e0b7812 */ /* 0x040fe200078efcff */
[----:B------:R-:W-:Y:S01]  /*1980*/  IMAD.MOV.U32 R16, RZ, RZ, -0x1 ;  /* 0xffffffffff107424 */ /* 0x000fe200078e00ff */
[-C--:B------:R-:W-:Y:S01]  /*1990*/  ISETP.GE.U32.AND P4, PT, R13, R0.reuse, PT ;  /* 0x000000000d00720c */ /* 0x080fe20003f86070 */
[----:B------:R-:W-:Y:S01]  /*19a0*/  IMAD.MOV.U32 R17, RZ, RZ, -0x1 ;  /* 0xffffffffff117424 */ /* 0x000fe200078e00ff */
[----:B------:R-:W-:Y:S01]  /*19b0*/  ISETP.GE.U32.AND P1, PT, R11, R0, PT ;  /* 0x000000000b00720c */ /* 0x000fe20003f26070 */
[----:B------:R-:W2:Y:S01]  /*19c0*/  @!P6 LDG.E.CONSTANT R10, desc[UR6][R6.64+0x8] ;  /* 0x00000806060ae981 */ /* 0x000ea2000c1e9900 */
[----:B------:R-:W-:-:S02]  /*19d0*/  LOP3.LUT R9, R14, 0x8, RZ, 0xfc, !PT ;  /* 0x000000080e097812 */ /* 0x000fc400078efcff */
[C---:B------:R-:W-:Y:S01]  /*19e0*/  LOP3.LUT R13, R14.reuse, 0xe, RZ, 0xfc, !PT ;  /* 0x0000000e0e0d7812 */ /* 0x040fe200078efcff */
[----:B------:R-:W-:Y:S01]  /*19f0*/  IMAD.MOV.U32 R18, RZ, RZ, -0x1 ;  /* 0xffffffffff127424 */ /* 0x000fe200078e00ff */
[----:B------:R-:W-:Y:S01]  /*1a00*/  LOP3.LUT R11, R14, 0x10, RZ, 0xfc, !PT ;  /* 0x000000100e0b7812 */ /* 0x000fe200078efcff */
[----:B------:R-:W3:Y:S01]  /*1a10*/  LDG.E.CONSTANT R8, desc[UR6][R6.64] ;  /* 0x0000000606087981 */ /* 0x000ee2000c1e9900 */
[-C--:B------:R-:W-:Y:S02]  /*1a20*/  ISETP.GE.U32.AND P2, PT, R15, R0.reuse, PT ;  /* 0x000000000f00720c */ /* 0x080fe40003f46070 */
[-C--:B------:R-:W-:Y:S01]  /*1a30*/  ISETP.GE.U32.AND P3, PT, R9, R0.reuse, PT ;  /* 0x000000000900720c */ /* 0x080fe20003f66070 */
[----:B------:R-:W4:Y:S01]  /*1a40*/  @!P4 LDG.E.CONSTANT R12, desc[UR6][R6.64+0x18] ;  /* 0x00001806060cc981 */ /* 0x000f22000c1e9900 */
[-C--:B------:R-:W-:Y:S02]  /*1a50*/  ISETP.GE.U32.AND P0, PT, R13, R0.reuse, PT ;  /* 0x000000000d00720c */ /* 0x080fe40003f06070 */
[----:B------:R-:W-:Y:S01]  /*1a60*/  ISETP.GE.U32.AND P6, PT, R11, R0, PT ;  /* 0x000000000b00720c */ /* 0x000fe20003fc6070 */
[----:B------:R-:W-:Y:S01]  /*1a70*/  IMAD.MOV.U32 R11, RZ, RZ, -0x1 ;  /* 0xffffffffff0b7424 */ /* 0x000fe200078e00ff */
[----:B------:R-:W5:Y:S01]  /*1a80*/  @!P1 LDG.E.CONSTANT R16, desc[UR6][R6.64+0x30] ;  /* 0x0000300606109981 */ /* 0x000f62000c1e9900 */
[----:B------:R-:W-:-:S02]  /*1a90*/  IMAD.MOV.U32 R13, RZ, RZ, -0x1 ;  /* 0xffffffffff0d7424 */ /* 0x000fc400078e00ff */
[----:B------:R-:W-:Y:S02]  /*1aa0*/  IMAD.MOV.U32 R15, RZ, RZ, -0x1 ;  /* 0xffffffffff0f7424 */ /* 0x000fe400078e00ff */
[----:B------:R-:W5:Y:S04]  /*1ab0*/  @!P5 LDG.E.CONSTANT R11, desc[UR6][R6.64+0x10] ;  /* 0x00001006060bd981 */ /* 0x000f68000c1e9900 */
[----:B------:R-:W5:Y:S04]  /*1ac0*/  @!P3 LDG.E.CONSTANT R13, desc[UR6][R6.64+0x20] ;  /* 0x00002006060db981 */ /* 0x000f68000c1e9900 */
[----:B------:R-:W5:Y:S04]  /*1ad0*/  @!P2 LDG.E.CONSTANT R15, desc[UR6][R6.64+0x28] ;  /* 0x00002806060fa981 */ /* 0x000f68000c1e9900 */
[----:B------:R-:W5:Y:S04]  /*1ae0*/  @!P0 LDG.E.CONSTANT R17, desc[UR6][R6.64+0x38] ;  /* 0x0000380606118981 */ /* 0x000f68000c1e9900 */
[----:B------:R-:W5:Y:S01]  /*1af0*/  @!P6 LDG.E.CONSTANT R18, desc[UR6][R6.64+0x40] ;  /* 0x000040060612e981 */ /* 0x000f62000c1e9900 */
[----:B------:R-:W0:Y:S01]  /*1b00*/  S2R R20, SR_CgaCtaId ;  /* 0x0000000000147919 */ /* 0x000e220000008800 */
[----:B------:R-:W1:Y:S01]  /*1b10*/  MATCH.ANY R21, R4 ;  /* 0x00000000041573a1 */ /* 0x000e6200000e8000 */
[----:B------:R-:W-:-:S07]  /*1b20*/  MOV R19, 0x400 ;  /* 0x0000040000137802 */ /* 0x000fce0000000f00 */
[----:B------:R-:W5:Y:S01]  /*1b30*/  REDUX.OR UR4, R4 ;  /* 0x00000000040473c4 */ /* 0x000f620000004000 */
[----:B------:R-:W-:Y:S01]  /*1b40*/  VOTEU.ANY UR5, UPT, PT ;  /* 0x0000000000057886 */ /* 0x000fe200038e0100 */
[----:B0-----:R-:W-:-:S05]  /*1b50*/  LEA R20, R20, R19, 0x18 ;  /* 0x0000001314147211 */ /* 0x001fca00078ec0ff */
[----:B------:R-:W-:-:S04]  /*1b60*/  IMAD R5, R5, 0x4c, R20 ;  /* 0x0000004c05057824 */ /* 0x000fc800078e0214 */
[----:B------:R-:W-:Y:S01]  /*1b70*/  IMAD R19, R14, 0x4, R5 ;  /* 0x000000040e137824 */ /* 0x000fe200078e0205 */
[----:B-1----:R-:W-:-:S04]  /*1b80*/  LOP3.LUT P0, RZ, R4, UR5, R21, 0x40, !PT ;  /* 0x0000000504ff7c12 */ /* 0x002fc8000f804015 */
[----:B--2---:R0:W-:Y:S04]  /*1b90*/  STS [R19+0x8], R10 ;  /* 0x0000080a13007388 */ /* 0x0041e80000000800 */
[----:B---3--:R0:W-:Y:S04]  /*1ba0*/  STS [R19], R8 ;  /* 0x0000000813007388 */ /* 0x0081e80000000800 */
[----:B----4-:R0:W-:Y:S04]  /*1bb0*/  STS [R19+0x18], R12 ;  /* 0x0000180c13007388 */ /* 0x0101e80000000800 */
[----:B-----5:R0:W-:Y:S04]  /*1bc0*/  STS [R19+0x30], R16 ;  /* 0x0000301013007388 */ /* 0x0201e80000000800 */
[----:B------:R0:W-:Y:S04]  /*1bd0*/  STS [R19+0x10], R11 ;  /* 0x0000100b13007388 */ /* 0x0001e80000000800 */
[----:B------:R0:W-:Y:S04]  /*1be0*/  STS [R19+0x20], R13 ;  /* 0x0000200d13007388 */ /* 0x0001e80000000800 */
[----:B------:R0:W-:Y:S04]  /*1bf0*/  STS [R19+0x28], R15 ;  /* 0x0000280f13007388 */ /* 0x0001e80000000800 */
[----:B------:R0:W-:Y:S04]  /*1c00*/  STS [R19+0x38], R17 ;  /* 0x0000381113007388 */ /* 0x0001e80000000800 */
[----:B------:R0:W-:Y:S01]  /*1c10*/  STS [R19+0x40], R18 ;  /* 0x0000401213007388 */ /* 0x0001e20000000800 */
[----:B------:R-:W-:Y:S05]  /*1c20*/  @!P0 BRA.DIV UR4, `(.L_x_227) ;  /* 0x0000001604908947 */ /* 0x000fea000b800000 */
[----:B0-----:R-:W-:Y:S01]  /*1c30*/  IMAD.SHL.U32 R13, R14, 0x8, RZ ;  /* 0x000000080e0d7824 */ /* 0x001fe200078e00ff */
[----:B------:R-:W-:-:S03]  /*1c40*/  NOP ;  /* 0x0000000000007918 */ /* 0x000fc60000000000 */
[----:B------:R-:W-:Y:S01]  /*1c50*/  IMAD.IADD R7, R9, 0x1, R13 ;  /* 0x0000000109077824 */ /* 0x000fe200078e020d */
[C-C-:B------:R-:W-:Y:S01]  /*1c60*/  LOP3.LUT R9, R13.reuse, 0x2, R14.reuse, 0xfe, !PT ;  /* 0x000000020d097812 */ /* 0x140fe200078efe0e */
[C---:B------:R-:W-:Y:S01]  /*1c70*/  IMAD R6, R14.reuse, 0x20, R19 ;  /* 0x000000200e067824 */ /* 0x040fe200078e0213 */
[C-C-:B------:R-:W-:Y:S01]  /*1c80*/  LOP3.LUT R11, R13.reuse, 0x4, R14.reuse, 0xfe, !PT ;  /* 0x000000040d0b7812 */ /* 0x140fe200078efe0e */
[----:B------:R-:W-:Y:S01]  /*1c90*/  IMAD R15, R14, 0x9, RZ ;  /* 0x000000090e0f7824 */ /* 0x000fe200078e02ff */
[----:B------:R-:W-:Y:S01]  /*1ca0*/  LOP3.LUT R13, R13, 0x6, R14, 0xfe, !PT ;  /* 0x000000060d0d7812 */ /* 0x000fe200078efe0e */
[----:B------:R-:W-:Y:S01]  /*1cb0*/  VIADD R19, R9, 0x1 ;  /* 0x0000000109137836 */ /* 0x000fe20000000000 */
[----:B------:R0:W1:Y:S01]  /*1cc0*/  LDS R8, [R6] ;  /* 0x0000000006087984 */ /* 0x0000620000000800 */
[----:B------:R-:W-:Y:S02]  /*1cd0*/  VIADD R17, R15, 0x1 ;  /* 0x000000010f117836 */ /* 0x000fe40000000000 */
[----:B------:R-:W-:Y:S01]  /*1ce0*/  VIADD R21, R11, 0x1 ;  /* 0x000000010b157836 */ /* 0x000fe20000000000 */
[----:B------:R0:W2:Y:S01]  /*1cf0*/  LDS R27, [R6+0x4] ;  /* 0x00000400061b7984 */ /* 0x0000a20000000800 */
[----:B------:R-:W-:-:S03]  /*1d00*/  VIADD R23, R13, 0x1 ;  /* 0x000000010d177836 */ /* 0x000fc60000000000 */
[----:B------:R0:W3:Y:S04]  /*1d10*/  LDS R18, [R6+0x8] ;  /* 0x0000080006127984 */ /* 0x0000e80000000800 */
[----:B------:R0:W4:Y:S04]  /*1d20*/  LDS R20, [R6+0xc] ;  /* 0x00000c0006147984 */ /* 0x0001280000000800 */
[----:B------:R0:W0:Y:S04]  /*1d30*/  LDS R22, [R6+0x10] ;  /* 0x0000100006167984 */ /* 0x0000280000000800 */
[----:B------:R0:W0:Y:S04]  /*1d40*/  LDS R16, [R6+0x14] ;  /* 0x0000140006107984 */ /* 0x0000280000000800 */
[----:B------:R0:W0:Y:S04]  /*1d50*/  LDS R10, [R6+0x18] ;  /* 0x00001800060a7984 */ /* 0x0000280000000800 */
[----:B------:R0:W0:Y:S04]  /*1d60*/  LDS R12, [R6+0x1c] ;  /* 0x00001c00060c7984 */ /* 0x0000280000000800 */
[----:B------:R0:W0:Y:S01]  /*1d70*/  LDS R25, [R6+0x20] ;  /* 0x0000200006197984 */ /* 0x0000220000000800 */
[----:B------:R-:W-:Y:S01]  /*1d80*/  NOP ;  /* 0x0000000000007918 */ /* 0x000fe20000000000 */
.L_x_252:
[-C--:B------:R-:W-:Y:S01]  /*1d90*/  ISETP.GE.U32.AND P0, PT, R17, R0.reuse, PT ;  /* 0x000000001100720c */ /* 0x080fe20003f06070 */
[----:B------:R-:W-:Y:S01]  /*1da0*/  BSSY.RECONVERGENT B0, `(.L_x_228) ;  /* 0x000005e000007945 */ /* 0x000fe20003800200 */
[-C--:B------:R-:W-:Y:S02]  /*1db0*/  ISETP.GE.U32.AND P1, PT, R9, R0.reuse, PT ;  /* 0x000000000900720c */ /* 0x080fe40003f26070 */
[----:B--2---:R-:W-:Y:S02]  /*1dc0*/  SEL R27, R27, 0xffffffff, !P0 ;  /* 0xffffffff1b1b7807 */ /* 0x004fe40004000000 */
[-C--:B------:R-:W-:Y:S02]  /*1dd0*/  ISETP.GE.U32.AND P0, PT, R15, R0.reuse, PT ;  /* 0x000000000f00720c */ /* 0x080fe40003f06070 */
[----:B---3--:R-:W-:Y:S02]  /*1de0*/  SEL R18, R18, 0xffffffff, !P1 ;  /* 0xffffffff12127807 */ /* 0x008fe40004800000 */
[----:B------:R-:W-:-:S02]  /*1df0*/  ISETP.GE.U32.AND P2, PT, R19, R0, PT ;  /* 0x000000001300720c */ /* 0x000fc40003f46070 */
[-C--:B------:R-:W-:Y:S02]  /*1e00*/  ISETP.GE.U32.AND P3, PT, R11, R0.reuse, PT ;  /* 0x000000000b00720c */ /* 0x080fe40003f66070 */
[-C--:B------:R-:W-:Y:S02]  /*1e10*/  ISETP.GE.U32.AND P4, PT, R21, R0.reuse, PT ;  /* 0x000000001500720c */ /* 0x080fe40003f86070 */
[-C--:B------:R-:W-:Y:S02]  /*1e20*/  ISETP.GE.U32.AND P5, PT, R13, R0.reuse, PT ;  /* 0x000000000d00720c */ /* 0x080fe40003fa6070 */
[-C--:B------:R-:W-:Y:S02]  /*1e30*/  ISETP.GE.U32.AND P6, PT, R23, R0.reuse, PT ;  /* 0x000000001700720c */ /* 0x080fe40003fc6070 */
[----:B------:R-:W-:Y:S02]  /*1e40*/  ISETP.GE.U32.AND P1, PT, R7, R0, PT ;  /* 0x000000000700720c */ /* 0x000fe40003f26070 */
[----:B----4-:R-:W-:-:S02]  /*1e50*/  SEL R20, R20, 0xffffffff, !P2 ;  /* 0xffffffff14147807 */ /* 0x010fc40005000000 */
[----:B0-----:R-:W-:Y:S02]  /*1e60*/  SEL R14, R22, 0xffffffff, !P3 ;  /* 0xffffffff160e7807 */ /* 0x001fe40005800000 */
[----:B------:R-:W-:Y:S02]  /*1e70*/  SEL R16, R16, 0xffffffff, !P4 ;  /* 0xffffffff10107807 */ /* 0x000fe40006000000 */
[----:B------:R-:W-:Y:S02]  /*1e80*/  SEL R10, R10, 0xffffffff, !P5 ;  /* 0xffffffff0a0a7807 */ /* 0x000fe40006800000 */
[----:B------:R-:W-:Y:S02]  /*1e90*/  SEL R12, R12, 0xffffffff, !P6 ;  /* 0xffffffff0c0c7807 */ /* 0x000fe40007000000 */
        /* <DEDUP_REMOVED lines=8> */
[CC--:B------:R-:W-:Y:S02]  /*1f20*/  VIMNMX.U32 R16, PT, PT, R10.reuse, R12.reuse, PT ;  /* 0x0000000c0a107248 */ /* 0x0c0fe40003fe0000 */
[----:B------:R-:W-:Y:S02]  /*1f30*/  VIMNMX.U32 R12, PT, PT, R10, R12, !PT ;  /* 0x0000000c0a0c7248 */ /* 0x000fe40007fe0000 */
[----:B------:R-:W-:Y:S02]  /*1f40*/  VIMNMX.U32 R22, PT, PT, R18, R20, !PT ;  /* 0x0000001412167248 */ /* 0x000fe40007fe0000 */
[CC--:B------:R-:W-:Y:S02]  /*1f50*/  VIMNMX.U32 R10, PT, PT, R27.reuse, R8.reuse, !PT ;  /* 0x000000081b0a7248 */ /* 0x0c0fe40007fe0000 */
[----:B------:R-:W-:Y:S02]  /*1f60*/  VIMNMX.U32 R24, PT, PT, R27, R8, PT ;  /* 0x000000081b187248 */ /* 0x000fe40003fe0000 */
[----:B------:R-:W-:-:S02]  /*1f70*/  ISETP.GE.U32.AND P1, PT, R8, R29, PT ;  /* 0x0000001d0800720c */ /* 0x000fc40003f26070 */
[----:B------:R-:W-:Y:S02]  /*1f80*/  VIMNMX.U32 R18, PT, PT, R18, R20, PT ;  /* 0x0000001412127248 */ /* 0x000fe40003fe0000 */
[C---:B------:R-:W-:Y:S02]  /*1f90*/  VIMNMX.U32 R27, PT, PT, R14.reuse, R16, !PT ;  /* 0x000000100e1b7248 */ /* 0x040fe40007fe0000 */
[C---:B------:R-:W-:Y:S02]  /*1fa0*/  VIMNMX.U32 R8, PT, PT, R25.reuse, R12, !PT ;  /* 0x0000000c19087248 */ /* 0x040fe40007fe0000 */
[----:B------:R-:W-:Y:S02]  /*1fb0*/  VIMNMX.U32 R14, PT, PT, R14, R16, PT ;  /* 0x000000100e0e7248 */ /* 0x000fe40003fe0000 */
[----:B------:R-:W-:Y:S02]  /*1fc0*/  VIMNMX.U32 R12, PT, PT, R25, R12, PT ;  /* 0x0000000c190c7248 */ /* 0x000fe40003fe0000 */
[----:B------:R-:W-:-:S02]  /*1fd0*/  VIMNMX.U32 R20, PT, PT, R10, R18, !PT ;  /* 0x000000120a147248 */ /* 0x000fc40007fe0000 */
[----:B------:R-:W-:Y:S02]  /*1fe0*/  SEL R16, R29, R24, !P1 ;  /* 0x000000181d107207 */ /* 0x000fe40004800000 */
[----:B------:R-:W-:Y:S02]  /*1ff0*/  VIMNMX.U32 R18, PT, PT, R10, R18, PT ;  /* 0x000000120a127248 */ /* 0x000fe40003fe0000 */
[CC--:B------:R-:W-:Y:S02]  /*2000*/  VIMNMX.U32 R25, PT, PT, R22.reuse, R14.reuse, !PT ;  /* 0x0000000e16197248 */ /* 0x0c0fe40007fe0000 */
[----:B------:R-:W-:Y:S02]  /*2010*/  VIMNMX.U32 R26, PT, PT, R22, R14, PT ;  /* 0x0000000e161a7248 */ /* 0x000fe40003fe0000 */
[----:B------:R-:W-:Y:S02]  /*2020*/  VIMNMX.U32 R10, PT, PT, R27, R12, PT ;  /* 0x0000000c1b0a7248 */ /* 0x000fe40003fe0000 */
[----:B------:R-:W-:-:S02]  /*2030*/  SEL R24, R24, R29, !P1 ;  /* 0x0000001d18187207 */ /* 0x000fc40004800000 */
[C---:B------:R-:W-:Y:S02]  /*2040*/  VIMNMX.U32 R29, PT, PT, R27.reuse, R12, !PT ;  /* 0x0000000c1b1d7248 */ /* 0x040fe40007fe0000 */
[----:B------:R-:W-:Y:S02]  /*2050*/  ISETP.GT.U32.AND P1, PT, R27, R8, PT ;  /* 0x000000081b00720c */ /* 0x000fe40003f24070 */
[CC--:B------:R-:W-:Y:S02]  /*2060*/  VIMNMX.U32 R12, PT, PT, R16.reuse, R18.reuse, !PT ;  /* 0x00000012100c7248 */ /* 0x0c0fe40007fe0000 */
[----:B------:R-:W-:Y:S02]  /*2070*/  VIMNMX.U32 R22, PT, PT, R16, R18, PT ;  /* 0x0000001210167248 */ /* 0x000fe40003fe0000 */
[----:B------:R-:W-:Y:S02]  /*2080*/  VIMNMX.U32 R27, PT, PT, R20, R26, PT ;  /* 0x0000001a141b7248 */ /* 0x000fe40003fe0000 */
[----:B------:R-:W-:-:S02]  /*2090*/  VIMNMX.U32 R16, PT, PT, R25, R10, !PT ;  /* 0x0000000a19107248 */ /* 0x000fc40007fe0000 */
[----:B------:R-:W-:Y:S02]  /*20a0*/  VIMNMX.U32 R25, PT, PT, R25, R10, PT ;  /* 0x0000000a19197248 */ /* 0x000fe40003fe0000 */
[----:B------:R-:W-:Y:S02]  /*20b0*/  VIMNMX.U32 R14, PT, PT, R20, R26, !PT ;  /* 0x0000001a140e7248 */ /* 0x000fe40007fe0000 */
[----:B------:R-:W-:Y:S02]  /*20c0*/  SEL R10, R29, R8, P1 ;  /* 0x000000081d0a7207 */ /* 0x000fe40000800000 */
[----:B------:R-:W-:Y:S02]  /*20d0*/  SEL R29, R8, R29, P1 ;  /* 0x0000001d081d7207 */ /* 0x000fe40000800000 */
[----:B------:R-:W-:Y:S02]  /*20e0*/  VIMNMX.U32 R20, PT, PT, R12, R27, !PT ;  /* 0x0000001b0c147248 */ /* 0x000fe40007fe0000 */
[----:B------:R-:W-:-:S02]  /*20f0*/  VIMNMX.U32 R18, PT, PT, R24, R22, !PT ;  /* 0x0000001618127248 */ /* 0x000fc40007fe0000 */
[----:B------:R-:W-:Y:S02]  /*2100*/  VIMNMX.U32 R8, PT, PT, R24, R22, PT ;  /* 0x0000001618087248 */ /* 0x000fe40003fe0000 */
[----:B------:R-:W-:Y:S02]  /*2110*/  VIMNMX.U32 R27, PT, PT, R12, R27, PT ;  /* 0x0000001b0c1b7248 */ /* 0x000fe40003fe0000 */
[CC--:B------:R-:W-:Y:S02]  /*2120*/  VIMNMX.U32 R12, PT, PT, R14.reuse, R25.reuse, !PT ;  /* 0x000000190e0c7248 */ /* 0x0c0fe40007fe0000 */
[----:B------:R-:W-:Y:S02]  /*2130*/  VIMNMX.U32 R24, PT, PT, R14, R25, PT ;  /* 0x000000190e187248 */ /* 0x000fe40003fe0000 */
[CC--:B------:R-:W-:Y:S02]  /*2140*/  VIMNMX.U32 R25, PT, PT, R16.reuse, R29.reuse, !PT ;  /* 0x0000001d10197248 */ /* 0x0c0fe40007fe0000 */
[----:B------:R-:W-:-:S02]  /*2150*/  VIMNMX.U32 R29, PT, PT, R16, R29, PT ;  /* 0x0000001d101d7248 */ /* 0x000fc40003fe0000 */
[CC--:B------:R-:W-:Y:S02]  /*2160*/  VIMNMX.U32 R14, PT, PT, R18.reuse, R27.reuse, !PT ;  /* 0x0000001b120e7248 */ /* 0x0c0fe40007fe0000 */
[----:B------:R-:W-:Y:S02]  /*2170*/  VIMNMX.U32 R22, PT, PT, R18, R27, PT ;  /* 0x0000001b12167248 */ /* 0x000fe40003fe0000 */
[----:B------:R-:W-:Y:S02]  /*2180*/  ISETP.GE.U32.AND P1, PT, R27, R8, PT ;  /* 0x000000081b00720c */ /* 0x000fe40003f26070 */
[CC--:B------:R-:W-:Y:S02]  /*2190*/  VIMNMX.U32 R18, PT, PT, R12.reuse, R29.reuse, !PT ;  /* 0x0000001d0c127248 */ /* 0x0c0fe40007fe0000 */
[----:B------:R-:W-:Y:S02]  /*21a0*/  VIMNMX.U32 R12, PT, PT, R12, R29, PT ;  /* 0x0000001d0c0c7248 */ /* 0x000fe40003fe0000 */
[----:B------:R-:W-:-:S02]  /*21b0*/  VIMNMX.U32 R16, PT, PT, R20, R24, !PT ;  /* 0x0000001814107248 */ /* 0x000fc40007fe0000 */
[-C--:B------:R-:W-:Y:S02]  /*21c0*/  VIMNMX.U32 R29, PT, PT, R10, R25.reuse, !PT ;  /* 0x000000190a1d7248 */ /* 0x080fe40007fe0000 */
[----:B------:R-:W-:Y:S02]  /*21d0*/  VIMNMX.U32 R27, PT, PT, R20, R24, PT ;  /* 0x00000018141b7248 */ /* 0x000fe40003fe0000 */
[----:B------:R-:W-:Y:S02]  /*21e0*/  VIMNMX.U32 R25, PT, PT, R10, R25, PT ;  /* 0x000000190a197248 */ /* 0x000fe40003fe0000 */
[----:B------:R-:W-:Y:S02]  /*21f0*/  SEL R10, R8, R22, !P1 ;  /* 0x00000016080a7207 */ /* 0x000fe40004800000 */
[----:B------:R-:W-:Y:S02]  /*2200*/  SEL R8, R22, R8, !P1 ;  /* 0x0000000816087207 */ /* 0x000fe40004800000 */
[----:B------:R-:W-:-:S02]  /*2210*/  VIMNMX.U32 R22, PT, PT, R16, R12, !PT ;  /* 0x0000000c10167248 */ /* 0x000fc40007fe0000 */
[-C--:B------:R-:W-:Y:S02]  /*2220*/  VIMNMX.U32 R20, PT, PT, R14, R27.reuse, !PT ;  /* 0x0000001b0e147248 */ /* 0x080fe40007fe0000 */
[----:B------:R-:W-:Y:S02]  /*2230*/  VIMNMX.U32 R16, PT, PT, R16, R12, PT ;  /* 0x0000000c10107248 */ /* 0x000fe40003fe0000 */
[----:B------:R-:W-:Y:S02]  /*2240*/  VIMNMX.U32 R27, PT, PT, R14, R27, PT ;  /* 0x0000001b0e1b7248 */ /* 0x000fe40003fe0000 */
[CC--:B------:R-:W-:Y:S02]  /*2250*/  VIMNMX.U32 R24, PT, PT, R18.reuse, R25.reuse, !PT ;  /* 0x0000001912187248 */ /* 0x0c0fe40007fe0000 */
[C---:B------:R-:W-:Y:S02]  /*2260*/  VIMNMX.U32 R25, PT, PT, R18.reuse, R25, PT ;  /* 0x0000001912197248 */ /* 0x040fe40003fe0000 */
[----:B------:R-:W-:-:S02]  /*2270*/  ISETP.GT.U32.AND P1, PT, R18, R29, PT ;  /* 0x0000001d1200720c */ /* 0x000fc40003f24070 */
[-C--:B------:R-:W-:Y:S02]  /*2280*/  VIMNMX.U32 R14, PT, PT, R20, R16.reuse, !PT ;  /* 0x00000010140e7248 */ /* 0x080fe40007fe0000 */
[-C--:B------:R-:W-:Y:S02]  /*2290*/  VIMNMX.U32 R18, PT, PT, R10, R27.reuse, !PT ;  /* 0x0000001b0a127248 */ /* 0x080fe40007fe0000 */
[----:B------:R-:W-:Y:S02]  /*22a0*/  VIMNMX.U32 R16, PT, PT, R20, R16, PT ;  /* 0x0000001014107248 */ /* 0x000fe40003fe0000 */
[----:B------:R-:W-:Y:S02]  /*22b0*/  VIMNMX.U32 R26, PT, PT, R10, R27, PT ;  /* 0x0000001b0a1a7248 */ /* 0x000fe40003fe0000 */
[CC--:B------:R-:W-:Y:S02]  /*22c0*/  VIMNMX.U32 R10, PT, PT, R22.reuse, R25.reuse, !PT ;  /* 0x00000019160a7248 */ /* 0x0c0fe40007fe0000 */
[----:B------:R-:W-:-:S02]  /*22d0*/  VIMNMX.U32 R12, PT, PT, R22, R25, PT ;  /* 0x00000019160c7248 */ /* 0x000fc40003fe0000 */
[----:B------:R-:W-:Y:S02]  /*22e0*/  SEL R25, R24, R29, P1 ;  /* 0x0000001d18197207 */ /* 0x000fe40000800000 */
[----:B------:R-:W-:Y:S02]  /*22f0*/  SEL R29, R29, R24, P1 ;  /* 0x000000181d1d7207 */ /* 0x000fe40000800000 */
[CC--:B------:R-:W-:Y:S02]  /*2300*/  VIMNMX.U32 R20, PT, PT, R18.reuse, R16.reuse, !PT ;  /* 0x0000001012147248 */ /* 0x0c0fe40007fe0000 */
[----:B------:R-:W-:Y:S02]  /*2310*/  VIMNMX.U32 R18, PT, PT, R18, R16, PT ;  /* 0x0000001012127248 */ /* 0x000fe40003fe0000 */
[CC--:B------:R-:W-:Y:S02]  /*2320*/  VIMNMX.U32 R16, PT, PT, R14.reuse, R12.reuse, !PT ;  /* 0x0000000c0e107248 */ /* 0x0c0fe40007fe0000 */
[----:B------:R-:W-:-:S02]  /*2330*/  VIMNMX.U32 R14, PT, PT, R14, R12, PT ;  /* 0x0000000c0e0e7248 */ /* 0x000fc40003fe0000 */
[-C--:B------:R-:W-:Y:S02]  /*2340*/  VIMNMX.U32 R27, PT, PT, R8, R26.reuse, !PT ;  /* 0x0000001a081b7248 */ /* 0x080fe40007fe0000 */
[-C--:B------:R-:W-:Y:S02]  /*2350*/  VIMNMX.U32 R12, PT, PT, R10, R29.reuse, !PT ;  /* 0x0000001d0a0c7248 */ /* 0x080fe40007fe0000 */
[----:B------:R-:W-:Y:S02]  /*2360*/  VIMNMX.U32 R8, PT, PT, R8, R26, PT ;  /* 0x0000001a08087248 */ /* 0x000fe40003fe0000 */
[----:B------:R-:W-:-:S07]  /*2370*/  VIMNMX.U32 R10, PT, PT, R10, R29, PT ;  /* 0x0000001d0a0a7248 */ /* 0x000fce0003fe0000 */
.L_x_229:
[----:B------:R-:W-:Y:S05]  /*2380*/  BSYNC.RECONVERGENT B0 ;  /* 0x0000000000007941 */ /* 0x000fea0003800200 */
.L_x_228:
[----:B------:R-:W0:Y:S08]  /*2390*/  MATCH.ANY R29, R4 ;  /* 0x00000000041d73a1 */ /* 0x000e3000000e8000 */
[----:B------:R-:W2:Y:S01]  /*23a0*/  REDUX.OR UR4, R4 ;  /* 0x00000000040473c4 */ /* 0x000ea20000004000 */
[----:B------:R-:W-:Y:S02]  /*23b0*/  VOTEU.ANY UR5, UPT, PT ;  /* 0x0000000000057886 */ /* 0x000fe400038e0100 */
[----:B0-----:R-:W-:-:S13]  /*23c0*/  LOP3.LUT P1, RZ, R4, UR5, R29, 0x40, !PT ;  /* 0x0000000504ff7c12 */ /* 0x001fda000f82401d */
[----:B--2---:R-:W-:Y:S05]  /*23d0*/  @!P1 BRA.DIV UR4, `(.L_x_230) ;  /* 0x0000001204209947 */ /* 0x004fea000b800000 */
[----:B------:R-:W-:Y:S01]  /*23e0*/  NOP ;  /* 0x0000000000007918 */ /* 0x000fe20000000000 */
[----:B-1----:R0:W-:Y:S04]  /*23f0*/  STS [R6], R8 ;  /* 0x0000000806007388 */ /* 0x0021e80000000800 */
        /* <DEDUP_REMOVED lines=8> */
[----:B------:R-:W-:Y:S01]  /*2480*/  NOP ;  /* 0x0000000000007918 */ /* 0x000fe20000000000 */
.L_x_257:
[C---:B0-----:R-:W-:Y:S01]  /*2490*/  VIMNMX.U32 R12, PT, PT, R0.reuse, 0x9, PT ;  /* 0x00000009000c7848 */ /* 0x041fe20003fe0000 */
[----:B------:R-:W-:Y:S01]  /*24a0*/  BSSY.RECONVERGENT B0, `(.L_x_231) ;  /* 0x0000019000007945 */ /* 0x000fe20003800200 */
[----:B------:R-:W-:Y:S02]  /*24b0*/  VIMNMX.U32 R15, PT, PT, R0, R15, PT ;  /* 0x0000000f000f7248 */ /* 0x000fe40003fe0000 */
[----:B------:R-:W-:Y:S02]  /*24c0*/  VIADDMNMX.U32 R4, R12, 0x9, R0, PT ;  /* 0x000000090c047846 */ /* 0x000fe40003800000 */
[----:B------:R-:W-:-:S03]  /*24d0*/  VIMNMX.U32 R8, PT, PT, R15, R12, PT ;  /* 0x0000000c0f087248 */ /* 0x000fc60003fe0000 */
[----:B------:R-:W-:-:S05]  /*24e0*/  IMAD.IADD R6, R4, 0x1, -R12 ;  /* 0x0000000104067824 */ /* 0x000fca00078e0a0c */
[C---:B------:R-:W-:Y:S01]  /*24f0*/  ISETP.GE.AND P1, PT, R15.reuse, R6, PT ;  /* 0x000000060f00720c */ /* 0x040fe20003f26270 */
[----:B------:R-:W-:-:S05]  /*2500*/  IMAD.IADD R6, R15, 0x1, -R6 ;  /* 0x000000010f067824 */ /* 0x000fca00078e0a06 */
[----:B------:R-:W-:-:S04]  /*2510*/  SEL R25, R6, RZ, P1 ;  /* 0x000000ff06197207 */ /* 0x000fc80000800000 */
[----:B------:R-:W-:-:S13]  /*2520*/  ISETP.GE.AND P1, PT, R25, R8, PT ;  /* 0x000000081900720c */ /* 0x000fda0003f26270 */
[----:B------:R-:W-:Y:S05]  /*2530*/  @P1 BRA `(.L_x_232) ;  /* 0x00000000003c1947 */ /* 0x000fea0003800000 */
[----:B------:R-:W-:-:S07]  /*2540*/  IMAD.IADD R6, R15, 0x1, R12 ;  /* 0x000000010f067824 */ /* 0x000fce00078e020c */
.L_x_233:
[----:B------:R-:W-:-:S05]  /*2550*/  IMAD.IADD R10, R8, 0x1, -R25 ;  /* 0x00000001080a7824 */ /* 0x000fca00078e0a19 */
[----:B------:R-:W-:-:S04]  /*2560*/  LEA.HI R10, R10, R10, RZ, 0x1 ;  /* 0x0000000a0a0a7211 */ /* 0x000fc800078f08ff */
[----:B------:R-:W-:-:S04]  /*2570*/  LEA.HI.SX32 R10, R10, R25, 0x1f ;  /* 0x000000190a0a7211 */ /* 0x000fc800078ffaff */
[----:B------:R-:W-:Y:S01]  /*2580*/  LOP3.LUT R27, RZ, R10, RZ, 0x33, !PT ;  /* 0x0000000aff1b7212 */ /* 0x000fe200078e33ff */
[----:B------:R-:W-:-:S04]  /*2590*/  IMAD R14, R10, 0x4, R5 ;  /* 0x000000040a0e7824 */ /* 0x000fc800078e0205 */
[----:B------:R-:W-:Y:S02]  /*25a0*/  IMAD.IADD R16, R6, 0x1, R27 ;  /* 0x0000000106107824 */ /* 0x000fe400078e021b */
[----:B------:R-:W-:Y:S02]  /*25b0*/  LDS R14, [R14] ;  /* 0x000000000e0e7984 */ /* 0x000fe40000000800 */
[----:B------:R-:W-:-:S05]  /*25c0*/  IMAD R16, R16, 0x4, R5 ;  /* 0x0000000410107824 */ /* 0x000fca00078e0205 */
[----:B------:R-:W0:Y:S02]  /*25d0*/  LDS R27, [R16] ;  /* 0x00000000101b7984 */ /* 0x000e240000000800 */
[----:B0-----:R-:W-:-:S04]  /*25e0*/  ISETP.GE.U32.AND P1, PT, R27, R14, PT ;  /* 0x0000000e1b00720c */ /* 0x001fc80003f26070 */
[----:B------:R-:W-:-:S09]  /*25f0*/  SEL R8, R10, R8, !P1 ;  /* 0x000000080a087207 */ /* 0x000fd20004800000 */
[----:B------:R-:W-:-:S05]  /*2600*/  @P1 VIADD R25, R10, 0x1 ;  /* 0x000000010a191836 */ /* 0x000fca0000000000 */
[----:B------:R-:W-:-:S13]  /*2610*/  ISETP.GE.AND P1, PT, R25, R8, PT ;  /* 0x000000081900720c */ /* 0x000fda0003f26270 */
[----:B------:R-:W-:Y:S05]  /*2620*/  @!P1 BRA `(.L_x_233) ;  /* 0xfffffffc00c89947 */ /* 0x000fea000383ffff */
.L_x_232:
[----:B------:R-:W-:Y:S05]  /*2630*/  BSYNC.RECONVERGENT B0 ;  /* 0x0000000000007941 */ /* 0x000fea0003800200 */
.L_x_231:
[C---:B------:R-:W-:Y:S01]  /*2640*/  IADD3 R6, PT, PT, -R25.reuse, R15, R12 ;  /* 0x0000000f19067210 */ /* 0x040fe20007ffe10c */
[C-C-:B------:R-:W-:Y:S01]  /*2650*/  IMAD R8, R25.reuse, 0x4, R5.reuse ;  /* 0x0000000419087824 */ /* 0x140fe200078e0205 */
[----:B------:R-:W-:Y:S01]  /*2660*/  PLOP3.LUT P1, PT, PT, PT, PT, 0x8, 0x80 ;  /* 0x000000000080781c */ /* 0x000fe20003f2e170 */
[----:B------:R-:W-:Y:S01]  /*2670*/  VIADD R29, R25, 0x1 ;  /* 0x00000001191d7836 */ /* 0x000fe20000000000 */
[C---:B------:R-:W-:Y:S01]  /*2680*/  ISETP.GE.AND P2, PT, R6.reuse, R4, PT ;  /* 0x000000040600720c */ /* 0x040fe20003f46270 */
[C---:B------:R-:W-:Y:S01]  /*2690*/  IMAD R18, R6.reuse, 0x4, R5 ;  /* 0x0000000406127824 */ /* 0x040fe200078e0205 */
[----:B------:R-:W-:Y:S01]  /*26a0*/  LDS R16, [R8] ;  /* 0x0000000008107984 */ /* 0x000fe20000000800 */
[----:B------:R-:W-:Y:S01]  /*26b0*/  VIADD R27, R6, 0x1 ;  /* 0x00000001061b7836 */ /* 0x000fe20000000000 */
[----:B------:R-:W-:Y:S02]  /*26c0*/  VOTEU.ANY UR5, UPT, PT ;  /* 0x0000000000057886 */ /* 0x000fe400038e0100 */
[----:B------:R-:W0:Y:S07]  /*26d0*/  LDS R14, [R18] ;  /* 0x00000000120e7984 */ /* 0x000e2e0000000800 */
        /* <DEDUP_REMOVED lines=42> */
[C-C-:B------:R-:W-:Y:S02]  /*2980*/  @!P1 IMAD R22, R25.reuse, 0x4, R5.reuse ;  /* 0x0000000419169824 */ /* 0x140fe400078e0205 */
        /* <DEDUP_REMOVED lines=40> */
[C---:B------:R-:W-:Y:S01]  /*2c10*/  ISETP.GE.AND P2, PT, R22.reuse, R4, PT ;  /* 0x000000041600720c */ /* 0x040fe20003f46270 */
[----:B------:R-:W-:Y:S01]  /*2c20*/  VIADD R20, R22, 0x1 ;  /* 0x0000000116147836 */ /* 0x000fe20000000000 */
[----:B------:R0:W-:Y:S04]  /*2c30*/  @!P1 LDS R16, [R26] ;  /* 0x000000001a109984 */ /* 0x0001e80000000800 */
[----:B------:R-:W1:Y:S01]  /*2c40*/  @P1 LDS R14, [R24] ;  /* 0x00000000180e1984 */ /* 0x000e620000000800 */
[----:B------:R-:W-:Y:S01]  /*2c50*/  PLOP3.LUT P1, PT, PT, PT, PT, 0x8, 0x80 ;  /* 0x000000000080781c */ /* 0x000fe20003f2e170 */
[----:B0-----:R-:W-:-:S05]  /*2c60*/  IMAD.MOV.U32 R26, RZ, RZ, 0x3 ;  /* 0x00000003ff1a7424 */ /* 0x001fca00078e00ff */
[----:B-1----:R-:W-:-:S04]  /*2c70*/  @!P2 ISETP.GE.U32.AND P3, PT, R14, R16, PT ;  /* 0x000000100e00a20c */ /* 0x002fc80003f66070 */
[----:B------:R-:W-:-:S13]  /*2c80*/  @!P2 ISETP.GE.OR P1, PT, R18, R12, !P3 ;  /* 0x0000000c1200a20c */ /* 0x000fda0005f26670 */
[----:B------:R-:W-:Y:S02]  /*2c90*/  @!P1 IMAD.MOV R20, RZ, RZ, R22 ;  /* 0x000000ffff149224 */ /* 0x000fe400078e0216 */
[----:B------:R-:W-:Y:S02]  /*2ca0*/  VIADD R22, R18, 0x1 ;  /* 0x0000000112167836 */ /* 0x000fe40000000000 */
[----:B------:R-:W-:Y:S02]  /*2cb0*/  @P1 IMAD.MOV R22, RZ, RZ, R18 ;  /* 0x000000ffff161224 */ /* 0x000fe400078e0212 */
[----:B------:R-:W0:Y:S01]  /*2cc0*/  S2R R18, SR_LANEID ;  /* 0x0000000000127919 */ /* 0x000e220000000000 */
[--C-:B------:R-:W-:Y:S02]  /*2cd0*/  @P1 IMAD R24, R20, 0x4, R5.reuse ;  /* 0x0000000414181824 */ /* 0x100fe400078e0205 */
[C---:B------:R-:W-:Y:S01]  /*2ce0*/  ISETP.GE.AND P2, PT, R22.reuse, R12, PT ;  /* 0x0000000c1600720c */ /* 0x040fe20003f46270 */
[----:B------:R-:W-:Y:S01]  /*2cf0*/  @!P1 IMAD R22, R22, 0x4, R5 ;  /* 0x0000000416169824 */ /* 0x000fe200078e0205 */
[----:B------:R-:W-:-:S02]  /*2d00*/  SEL R5, R14, R16, P1 ;  /* 0x000000100e057207 */ /* 0x000fc40000800000 */
[----:B------:R-:W-:Y:S04]  /*2d10*/  @P1 LDS R14, [R24] ;  /* 0x00000000180e1984 */ /* 0x000fe80000000800 */
[----:B------:R-:W1:Y:S01]  /*2d20*/  @!P1 LDS R16, [R22] ;  /* 0x0000000016109984 */ /* 0x000e620000000800 */
[----:B------:R-:W-:Y:S02]  /*2d30*/  ISETP.GE.AND P1, PT, R20, R4, PT ;  /* 0x000000041400720c */ /* 0x000fe40003f26270 */
[C---:B0-----:R-:W-:Y:S02]  /*2d40*/  LOP3.LUT R12, R18.reuse, 0xfffffffe, RZ, 0xc0, !PT ;  /* 0xfffffffe120c7812 */ /* 0x041fe400078ec0ff */
[----:B------:R-:W-:Y:S02]  /*2d50*/  LOP3.LUT R18, R18, 0x1, RZ, 0xc0, !PT ;  /* 0x0000000112127812 */ /* 0x000fe400078ec0ff */
[----:B------:R-:W-:-:S03]  /*2d60*/  SHF.L.U32 R12, R26, R12, RZ ;  /* 0x0000000c1a0c7219 */ /* 0x000fc600000006ff */
[----:B------:R-:W-:Y:S01]  /*2d70*/  IMAD R18, R18, 0x9, RZ ;  /* 0x0000000912127824 */ /* 0x000fe200078e02ff */
[----:B------:R-:W0:Y:S08]  /*2d80*/  MATCH.ANY R26, R12 ;  /* 0x000000000c1a73a1 */ /* 0x000e3000000e8000 */
[----:B------:R-:W2:Y:S01]  /*2d90*/  REDUX.OR UR4, R12 ;  /* 0x000000000c0473c4 */ /* 0x000ea20000004000 */
[----:B-1----:R-:W-:-:S04]  /*2da0*/  @!P2 VIMNMX.U32 R14, PT, PT, R16, R14, PT ;  /* 0x0000000e100ea248 */ /* 0x002fc80003fe0000 */
[----:B------:R-:W-:Y:S02]  /*2db0*/  SEL R14, R14, R16, !P1 ;  /* 0x000000100e0e7207 */ /* 0x000fe40004800000 */
[----:B0-----:R-:W-:-:S13]  /*2dc0*/  LOP3.LUT P3, RZ, R12, UR5, R26, 0x40, !PT ;  /* 0x000000050cff7c12 */ /* 0x001fda000f86401a */
[----:B--2---:R-:W-:Y:S05]  /*2dd0*/  @!P3 BRA.DIV UR4, `(.L_x_234) ;  /* 0x0000000604f0b947 */ /* 0x004fea000b800000 */
[----:B------:R-:W-:Y:S01]  /*2de0*/  NOP ;  /* 0x0000000000007918 */ /* 0x000fe20000000000 */
.L_x_260:
[-C--:B------:R-:W-:Y:S01]  /*2df0*/  ISETP.GE.U32.AND P6, PT, R17, R0.reuse, PT ;  /* 0x000000001100720c */ /* 0x080fe20003fc6070 */
[----:B------:R-:W-:Y:S01]  /*2e00*/  IMAD.WIDE.U32 R2, R18, 0x4, R2 ;  /* 0x0000000412027825 */ /* 0x000fe200078e0002 */
[-C--:B------:R-:W-:Y:S02]  /*2e10*/  ISETP.GE.U32.AND P1, PT, R9, R0.reuse, PT ;  /* 0x000000000900720c */ /* 0x080fe40003f26070 */
[-C--:B------:R-:W-:Y:S02]  /*2e20*/  ISETP.GE.U32.AND P5, PT, R19, R0.reuse, PT ;  /* 0x000000001300720c */ /* 0x080fe40003fa6070 */
[----:B------:R0:W-:Y:S01]  /*2e30*/  @!P0 STG.E desc[UR6][R2.64], R15 ;  /* 0x0000000f02008986 */ /* 0x0001e2000c101906 */
[-C--:B------:R-:W-:Y:S02]  /*2e40*/  ISETP.GE.U32.AND P4, PT, R11, R0.reuse, PT ;  /* 0x000000000b00720c */ /* 0x080fe40003f86070 */
[-C--:B------:R-:W-:Y:S02]  /*2e50*/  ISETP.GE.U32.AND P3, PT, R21, R0.reuse, PT ;  /* 0x000000001500720c */ /* 0x080fe40003f66070 */
[----:B------:R-:W-:-:S02]  /*2e60*/  ISETP.GE.U32.AND P2, PT, R13, R0, PT ;  /* 0x000000000d00720c */ /* 0x000fc40003f46070 */
[-C--:B------:R-:W-:Y:S01]  /*2e70*/  ISETP.GE.U32.AND P0, PT, R23, R0.reuse, PT ;  /* 0x000000001700720c */ /* 0x080fe20003f06070 */
[----:B------:R0:W-:Y:S01]  /*2e80*/  @!P6 STG.E desc[UR6][R2.64+0x4], R8 ;  /* 0x000004080200e986 */ /* 0x0001e2000c101906 */
[----:B------:R-:W-:-:S03]  /*2e90*/  ISETP.GE.U32.AND P6, PT, R7, R0, PT ;  /* 0x000000000700720c */ /* 0x000fc60003fc6070 */
        /* <DEDUP_REMOVED lines=9> */
.L_x_216:
[----:B------:R-:W-:Y:S01]  /*2f30*/  BSSY B0, `(.L_x_235) ;  /* 0x0000005000007945 */ /* 0x000fe20003800000 */
[----:B0-----:R-:W-:-:S07]  /*2f40*/  IMAD R7, R11, 0x18, R18 ;  /* 0x000000180b077824 */ /* 0x001fce00078e0212 */
[----:B------:R-:W-:Y:S05]  /*2f50*/  WARPSYNC.COLLECTIVE R4, `(.L_x_236) ;  /* 0x0000000004087348 */ /* 0x000fea0003c00000 */
[----:B------:R-:W-:Y:S01]  /*2f60*/  NOP ;  /* 0x0000000000007918 */ /* 0x000fe20000000000 */
[----:B------:R-:W-:Y:S05]  /*2f70*/  ENDCOLLECTIVE ;  /* 0x000000000000791b */ /* 0x000fea0003800000 */
.L_x_236:
[----:B------:R-:W-:Y:S05]  /*2f80*/  BSYNC B0 ;  /* 0x0000000000007941 */ /* 0x000fea0003800000 */
.L_x_235:
[----:B------:R0:W1:Y:S01]  /*2f90*/  LDS R13, [R7] ;  /* 0x00000000070d7984 */ /* 0x0000620000000800 */
[----:B------:R-:W-:Y:S01]  /*2fa0*/  IMAD R8, R11, 0x7, RZ ;  /* 0x000000070b087824 */ /* 0x000fe200078e02ff */
[----:B------:R-:W-:Y:S02]  /*2fb0*/  BSSY B0, `(.L_x_237) ;  /* 0x000000c000007945 */ /* 0x000fe40003800000 */
[----:B------:R0:W2:Y:S01]  /*2fc0*/  LDS R24, [R7+0x4] ;  /* 0x0000040007187984 */ /* 0x0000a20000000800 */
[C---:B------:R-:W-:Y:S02]  /*2fd0*/  VIADD R10, R8.reuse, 0x1 ;  /* 0x00000001080a7836 */ /* 0x040fe40000000000 */
[----:B------:R-:W-:Y:S01]  /*2fe0*/  VIADD R12, R8, 0x2 ;  /* 0x00000002080c7836 */ /* 0x000fe20000000000 */
[----:B------:R0:W3:Y:S04]  /*2ff0*/  LDS R15, [R7+0x8] ;  /* 0x00000800070f7984 */ /* 0x0000e80000000800 */
[----:B------:R0:W4:Y:S04]  /*3000*/  LDS R26, [R7+0xc] ;  /* 0x00000c00071a7984 */ /* 0x0001280000000800 */
[----:B------:R0:W0:Y:S04]  /*3010*/  LDS R28, [R7+0x10] ;  /* 0x00001000071c7984 */ /* 0x0000280000000800 */
[----:B------:R0:W0:Y:S04]  /*3020*/  LDS R17, [R7+0x14] ;  /* 0x0000140007117984 */ /* 0x0000280000000800 */
[----:B------:R0:W0:Y:S02]  /*3030*/  LDS R22, [R7+0x18] ;  /* 0x0000180007167984 */ /* 0x0000240000000800 */
[----:B01234-:R-:W-:Y:S05]  /*3040*/  WARPSYNC.COLLECTIVE R4, `(.L_x_238) ;  /* 0x0000000004087348 */ /* 0x01ffea0003c00000 */
[----:B------:R-:W-:Y:S01]  /*3050*/  NOP ;  /* 0x0000000000007918 */ /* 0x000fe20000000000 */
[----:B01234-:R-:W-:Y:S05]  /*3060*/  ENDCOLLECTIVE ;  /* 0x000000000000791b */ /* 0x01ffea0003800000 */
.L_x_238:
[----:B------:R-:W-:Y:S05]  /*3070*/  BSYNC B0 ;  /* 0x0000000000007941 */ /* 0x000fea0003800000 */
.L_x_237:
[C---:B------:R-:W-:Y:S02]  /*3080*/  VIADD R14, R8.reuse, 0x3 ;  /* 0x00000003080e7836 */ /* 0x040fe40000000000 */
[C---:B------:R-:W-:Y:S02]  /*3090*/  VIADD R16, R8.reuse, 0x4 ;  /* 0x0000000408107836 */ /* 0x040fe40000000000 */
[C---:B------:R-:W-:Y:S02]  /*30a0*/  VIADD R18, R8.reuse, 0x5 ;  /* 0x0000000508127836 */ /* 0x040fe40000000000 */
[----:B------:R-:W-:Y:S01]  /*30b0*/  VIADD R20, R8, 0x6 ;  /* 0x0000000608147836 */ /* 0x000fe20000000000 */
[----:B------:R-:W-:Y:S06]  /*30c0*/  BRA `(.L_x_239) ;  /* 0xffffffd400ac7947 */ /* 0x000fec000383ffff */
.L_x_219:
[----:B------:R-:W-:Y:S01]  /*30d0*/  BSSY B0, `(.L_x_240) ;  /* 0x0000004000007945 */ /* 0x000fe20003800000 */
[----:B-1----:R-:W-:Y:S05]  /*30e0*/  WARPSYNC.COLLECTIVE R4, `(.L_x_241) ;  /* 0x0000000004087348 */ /* 0x002fea0003c00000 */
[----:B------:R-:W-:Y:S01]  /*30f0*/  NOP ;  /* 0x0000000000007918 */ /* 0x000fe20000000000 */
[----:B-1----:R-:W-:Y:S05]  /*3100*/  ENDCOLLECTIVE ;  /* 0x000000000000791b */ /* 0x002fea0003800000 */
.L_x_241:
[----:B------:R-:W-:Y:S05]  /*3110*/  BSYNC B0 ;  /* 0x0000000000007941 */ /* 0x000fea0003800000 */
.L_x_240:
[----:B------:R0:W-:Y:S01]  /*3120*/  STS [R7], R13 ;  /* 0x0000000d07007388 */ /* 0x0001e20000000800 */
[----:B------:R-:W-:Y:S01]  /*3130*/  BSSY B0, `(.L_x_242) ;  /* 0x000000c000007945 */ /* 0x000fe20003800000 */
[----:B------:R-:W-:Y:S01]  /*3140*/  VIADD R11, R9, 0xffffffff ;  /* 0xffffffff090b7836 */ /* 0x000fe20000000000 */
[----:B------:R-:W-:Y:S01]  /*3150*/  SHF.R.U32.HI R19, RZ, 0x1, R9 ;  /* 0x00000001ff137819 */ /* 0x000fe20000011609 */
[----:B------:R0:W-:Y:S04]  /*3160*/  STS [R7+0x4], R24 ;  /* 0x0000041807007388 */ /* 0x0001e80000000800 */
        /* <DEDUP_REMOVED lines=8> */
.L_x_243:
[----:B------:R-:W-:Y:S05]  /*31f0*/  BSYNC B0 ;  /* 0x0000000000007941 */ /* 0x000fea0003800000 */
.L_x_242:
[----:B------:R-:W-:Y:S05]  /*3200*/  BRA `(.L_x_244) ;  /* 0xffffffd800947947 */ /* 0x000fea000383ffff */
.L_x_224:
[----:B------:R-:W-:Y:S01]  /*3210*/  BSSY B0, `(.L_x_245) ;  /* 0x0000004000007945 */ /* 0x000fe20003800000 */
[----:B------:R-:W-:Y:S05]  /*3220*/  WARPSYNC.COLLECTIVE R4, `(.L_x_246) ;  /* 0x0000000004087348 */ /* 0x000fea0003c00000 */
[----:B------:R-:W-:Y:S01]  /*3230*/  NOP ;  /* 0x0000000000007918 */ /* 0x000fe20000000000 */
[----:B------:R-:W-:Y:S05]  /*3240*/  ENDCOLLECTIVE ;  /* 0x000000000000791b */ /* 0x000fea0003800000 */
.L_x_246:
[----:B------:R-:W-:Y:S05]  /*3250*/  BSYNC B0 ;  /* 0x0000000000007941 */ /* 0x000fea0003800000 */
.L_x_245:
[----:B------:R-:W-:Y:S05]  /*3260*/  BRA `(.L_x_247) ;  /* 0xffffffe000887947 */ /* 0x000fea000383ffff */
.L_x_227:
[----:B------:R-:W-:Y:S01]  /*3270*/  BSSY B0, `(.L_x_248) ;  /* 0x0000005000007945 */ /* 0x000fe20003800000 */
[----:B------:R-:W-:-:S07]  /*3280*/  IMAD R6, R14, 0x20, R19 ;  /* 0x000000200e067824 */ /* 0x000fce00078e0213 */
[----:B0-----:R-:W-:Y:S05]  /*3290*/  WARPSYNC.COLLECTIVE R4, `(.L_x_249) ;  /* 0x0000000004087348 */ /* 0x001fea0003c00000 */
[----:B------:R-:W-:Y:S01]  /*32a0*/  NOP ;  /* 0x0000000000007918 */ /* 0x000fe20000000000 */
[----:B0-----:R-:W-:Y:S05]  /*32b0*/  ENDCOLLECTIVE ;  /* 0x000000000000791b */ /* 0x001fea0003800000 */
.L_x_249:
[----:B------:R-:W-:Y:S05]  /*32c0*/  BSYNC B0 ;  /* 0x0000000000007941 */ /* 0x000fea0003800000 */
.L_x_248:
[----:B------:R0:W1:Y:S01]  /*32d0*/  LDS R8, [R6] ;  /* 0x0000000006087984 */ /* 0x0000620000000800 */
[C---:B------:R-:W-:Y:S01]  /*32e0*/  IMAD.SHL.U32 R13, R14.reuse, 0x8, RZ ;  /* 0x000000080e0d7824 */ /* 0x040fe200078e00ff */
[----:B------:R-:W-:Y:S01]  /*32f0*/  BSSY B0, `(.L_x_250) ;  /* 0x0000011000007945 */ /* 0x000fe20003800000 */
[----:B------:R-:W-:Y:S01]  /*3300*/  IMAD R15, R14, 0x9, RZ ;  /* 0x000000090e0f7824 */ /* 0x000fe200078e02ff */
[----:B------:R0:W2:Y:S01]  /*3310*/  LDS R27, [R6+0x4] ;  /* 0x00000400061b7984 */ /* 0x0000a20000000800 */
[----:B------:R-:W-:Y:S01]  /*3320*/  IMAD.IADD R7, R9, 0x1, R13 ;  /* 0x0000000109077824 */ /* 0x000fe200078e020d */
[C-C-:B------:R-:W-:Y:S02]  /*3330*/  LOP3.LUT R9, R13.reuse, 0x2, R14.reuse, 0xfe, !PT ;  /* 0x000000020d097812 */ /* 0x140fe400078efe0e */
[----:B------:R0:W3:Y:S01]  /*3340*/  LDS R18, [R6+0x8] ;  /* 0x0000080006127984 */ /* 0x0000e20000000800 */
[C-C-:B------:R-:W-:Y:S02]  /*3350*/  LOP3.LUT R11, R13.reuse, 0x4, R14.reuse, 0xfe, !PT ;  /* 0x000000040d0b7812 */ /* 0x140fe400078efe0e */
[----:B------:R-:W-:Y:S01]  /*3360*/  LOP3.LUT R13, R13, 0x6, R14, 0xfe, !PT ;  /* 0x000000060d0d7812 */ /* 0x000fe200078efe0e */
[----:B------:R0:W4:Y:S04]  /*3370*/  LDS R20, [R6+0xc] ;  /* 0x00000c0006147984 */ /* 0x0001280000000800 */
[----:B------:R0:W0:Y:S04]  /*3380*/  LDS R22, [R6+0x10] ;  /* 0x0000100006167984 */ /* 0x0000280000000800 */
[----:B------:R0:W0:Y:S04]  /*3390*/  LDS R16, [R6+0x14] ;  /* 0x0000140006107984 */ /* 0x0000280000000800 */
[----:B------:R0:W0:Y:S04]  /*33a0*/  LDS R10, [R6+0x18] ;  /* 0x00001800060a7984 */ /* 0x0000280000000800 */
[----:B------:R0:W0:Y:S04]  /*33b0*/  LDS R12, [R6+0x1c] ;  /* 0x00001c00060c7984 */ /* 0x0000280000000800 */
[----:B------:R0:W0:Y:S02]  /*33c0*/  LDS R25, [R6+0x20] ;  /* 0x0000200006197984 */ /* 0x0000240000000800 */
[----:B01234-:R-:W-:Y:S05]  /*33d0*/  WARPSYNC.COLLECTIVE R4, `(.L_x_251) ;  /* 0x0000000004087348 */ /* 0x01ffea0003c00000 */
[----:B------:R-:W-:Y:S01]  /*33e0*/  NOP ;  /* 0x0000000000007918 */ /* 0x000fe20000000000 */
[----:B01234-:R-:W-:Y:S05]  /*33f0*/  ENDCOLLECTIVE ;  /* 0x000000000000791b */ /* 0x01ffea0003800000 */
.L_x_251:
[----:B------:R-:W-:Y:S05]  /*3400*/  BSYNC B0 ;  /* 0x0000000000007941 */ /* 0x000fea0003800000 */
.L_x_250:
[----:B------:R-:W-:Y:S02]  /*3410*/  VIADD R17, R15, 0x1 ;  /* 0x000000010f117836 */ /* 0x000fe40000000000 */
[----:B------:R-:W-:Y:S02]  /*3420*/  VIADD R19, R9, 0x1 ;  /* 0x0000000109137836 */ /* 0x000fe40000000000 */
[----:B------:R-:W-:Y:S02]  /*3430*/  VIADD R21, R11, 0x1 ;  /* 0x000000010b157836 */ /* 0x000fe40000000000 */
[----:B------:R-:W-:Y:S01]  /*3440*/  VIADD R23, R13, 0x1 ;  /* 0x000000010d177836 */ /* 0x000fe20000000000 */
[----:B------:R-:W-:Y:S06]  /*3450*/  BRA `(.L_x_252) ;  /* 0xffffffe8004c7947 */ /* 0x000fec000383ffff */
.L_x_230:
[----:B------:R-:W-:Y:S01]  /*3460*/  BSSY B0, `(.L_x_253) ;  /* 0x0000004000007945 */ /* 0x000fe20003800000 */
[----:B-1----:R-:W-:Y:S05]  /*3470*/  WARPSYNC.COLLECTIVE R4, `(.L_x_254) ;  /* 0x0000000004087348 */ /* 0x002fea0003c00000 */
[----:B------:R-:W-:Y:S01]  /*3480*/  NOP ;  /* 0x0000000000007918 */ /* 0x000fe20000000000 */
[----:B-1----:R-:W-:Y:S05]  /*3490*/  ENDCOLLECTIVE ;  /* 0x000000000000791b */ /* 0x002fea0003800000 */
.L_x_254:
[----:B------:R-:W-:Y:S05]  /*34a0*/  BSYNC B0 ;  /* 0x0000000000007941 */ /* 0x000fea0003800000 */
.L_x_253:
[----:B------:R0:W-:Y:S01]  /*34b0*/  STS [R6], R8 ;  /* 0x0000000806007388 */ /* 0x0001e20000000800 */
[----:B------:R-:W-:Y:S03]  /*34c0*/  BSSY B0, `(.L_x_255) ;  /* 0x000000c000007945 */ /* 0x000fe60003800000 */
[----:B------:R0:W-:Y:S04]  /*34d0*/  STS [R6+0x4], R27 ;  /* 0x0000041b06007388 */ /* 0x0001e80000000800 */
[----:B------:R0:W-:Y:S04]  /*34e0*/  STS [R6+0x8], R18 ;  /* 0x0000081206007388 */ /* 0x0001e80000000800 */
        /* <DEDUP_REMOVED lines=9> */
.L_x_256:
[----:B------:R-:W-:Y:S05]  /*3580*/  BSYNC B0 ;  /* 0x0000000000007941 */ /* 0x000fea0003800000 */
.L_x_255:
[----:B------:R-:W-:Y:S05]  /*3590*/  BRA `(.L_x_257) ;  /* 0xffffffec00bc7947 */ /* 0x000fea000383ffff */
.L_x_234:
[----:B------:R-:W-:Y:S01]  /*35a0*/  BSSY B0, `(.L_x_258) ;  /* 0x0000005000007945 */ /* 0x000fe20003800000 */
[----:B------:R-:W-:-:S07]  /*35b0*/  IMAD.MOV.U32 R4, RZ, RZ, R12 ;  /* 0x000000ffff047224 */ /* 0x000fce00078e000c */
[----:B------:R-:W-:Y:S05]  /*35c0*/  WARPSYNC.COLLECTIVE R4, `(.L_x_259) ;  /* 0x0000000004087348 */ /* 0x000fea0003c00000 */
[----:B------:R-:W-:Y:S01]  /*35d0*/  NOP ;  /* 0x0000000000007918 */ /* 0x000fe20000000000 */
[----:B------:R-:W-:Y:S05]  /*35e0*/  ENDCOLLECTIVE ;  /* 0x000000000000791b */ /* 0x000fea0003800000 */
.L_x_259:
[----:B------:R-:W-:Y:S05]  /*35f0*/  BSYNC B0 ;  /* 0x0000000000007941 */ /* 0x000fea0003800000 */
.L_x_258:
[----:B------:R-:W-:Y:S05]  /*3600*/  BRA `(.L_x_260) ;  /* 0xfffffff400f87947 */ /* 0x000fea000383ffff */
.L_x_261:
        /* <DEDUP_REMOVED lines=15> */
.L_x_1398:


//--------------------- .text._ZN3cub18CUB_300001_SM_10006detail14segmented_sort30DeviceSegmentedSortKernelLargeILNS0_9SortOrderE0ENS2_10policy_hubIjNS0_8NullTypeEE9Policy860EjS6_PjS9_lEEvPKjPKT1_PSC_NS1_20device_double_bufferISC_EEPKT2_PSI_NSG_ISI_EET3_T4_ --------------------------
	.section	.text._ZN3cub18CUB_300001_SM_10006detail14segmented_sort30DeviceSegmentedSortKernelLargeILNS0_9SortOrderE0ENS2_10policy_hubIjNS0_8NullTypeEE9Policy860EjS6_PjS9_lEEvPKjPKT1_PSC_NS1_20device_double_bufferISC_EEPKT2_PSI_NSG_ISI_EET3_T4_,"ax",@progbits
	.align	128
        .global         _ZN3cub18CUB_300001_SM_10006detail14segmented_sort30DeviceSegmentedSortKernelLargeILNS0_9SortOrderE0ENS2_10policy_hubIjNS0_8NullTypeEE9Policy860EjS6_PjS9_lEEvPKjPKT1_PSC_NS1_20device_double_bufferISC_EEPKT2_PSI_NSG_ISI_EET3_T4_
        .type           _ZN3cub18CUB_300001_SM_10006detail14segmented_sort30DeviceSegmentedSortKernelLargeILNS0_9SortOrderE0ENS2_10policy_hubIjNS0_8NullTypeEE9Policy860EjS6_PjS9_lEEvPKjPKT1_PSC_NS1_20device_double_bufferISC_EEPKT2_PSI_NSG_ISI_EET3_T4_,@function
        .size           _ZN3cub18CUB_300001_SM_10006detail14segmented_sort30DeviceSegmentedSortKernelLargeILNS0_9SortOrderE0ENS2_10policy_hubIjNS0_8NullTypeEE9Policy860EjS6_PjS9_lEEvPKjPKT1_PSC_NS1_20device_double_bufferISC_EEPKT2_PSI_NSG_ISI_EET3_T4_,(.L_x_1399 - _ZN3cub18CUB_300001_SM_10006detail14segmented_sort30DeviceSegmentedSortKernelLargeILNS0_9SortOrderE0ENS2_10policy_hubIjNS0_8NullTypeEE9Policy860EjS6_PjS9_lEEvPKjPKT1_PSC_NS1_20device_double_bufferISC_EEPKT2_PSI_NSG_ISI_EET3_T4_)
        .other          _ZN3cub18CUB_300001_SM_10006detail14segmented_sort30DeviceSegmentedSortKernelLargeILNS0_9SortOrderE0ENS2_10policy_hubIjNS0_8NullTypeEE9Policy860EjS6_PjS9_lEEvPKjPKT1_PSC_NS1_20device_double_bufferISC_EEPKT2_PSI_NSG_ISI_EET3_T4_,@"STO_CUDA_ENTRY STV_DEFAULT"
_ZN3cub18CUB_300001_SM_10006detail14segmented_sort30DeviceSegmentedSortKernelLargeILNS0_9SortOrderE0ENS2_10policy_hubIjNS0_8NullTypeEE9Policy860EjS6_PjS9_lEEvPKjPKT1_PSC_NS1_20device_double_bufferISC_EEPKT2_PSI_NSG_ISI_EET3_T4_:
.text._ZN3cub18CUB_300001_SM_10006detail14segmented_sort30DeviceSegmentedSortKernelLargeILNS0_9SortOrderE0ENS2_10policy_hubIjNS0_8NullTypeEE9Policy860EjS6_PjS9_lEEvPKjPKT1_PSC_NS1_20device_double_bufferISC_EEPKT2_PSI_NSG_ISI_EET3_T4_:
[----:B------:R-:W-:Y:S01]  /*0000*/  LDC R1, c[0x0][0x37c] ;  /* 0x0000df00ff017b82 */ /* 0x000fe20000000800 */
[----:B------:R-:W0:Y:S07]  /*0010*/  S2R R3, SR_CTAID.X ;  /* 0x0000000000037919 */ /* 0x000e2e0000002500 */
[----:B------:R-:W0:Y:S01]  /*0020*/  LDC.64 R4, c[0x0][0x380] ;  /* 0x0000e000ff047b82 */ /* 0x000e220000000a00 */
[----:B------:R-:W1:Y:S07]  /*0030*/  LDCU.64 UR8, c[0x0][0x358] ;  /* 0x00006b00ff0877ac */ /* 0x000e6e0008000a00 */
[----:B------:R-:W2:Y:S08]  /*0040*/  LDC.64 R6, c[0x0][0x3c8] ;  /* 0x0000f200ff067b82 */ /* 0x000eb00000000a00 */
[----:B------:R-:W3:Y:S08]  /*0050*/  LDC.64 R8, c[0x0][0x3d0] ;  /* 0x0000f400ff087b82 */ /* 0x000ef00000000a00 */
[----:B------:R-:W4:Y:S01]  /*0060*/  LDC.64 R10, c[0x0][0x388] ;  /* 0x0000e200ff0a7b82 */ /* 0x000f220000000a00 */
[----:B0-----:R-:W-:-:S06]  /*0070*/  IMAD.WIDE.U32 R4, R3, 0x4, R4 ;  /* 0x0000000403047825 */ /* 0x001fcc00078e0004 */
[----:B-1----:R-:W2:Y:S02]  /*0080*/  LDG.E R5, desc[UR8][R4.64] ;  /* 0x0000000804057981 */ /* 0x002ea4000c1e1900 */
[----:B--2---:R-:W-:-:S04]  /*0090*/  IMAD.WIDE.U32 R6, R5, 0x4, R6 ;  /* 0x0000000405067825 */ /* 0x004fc800078e0006 */
[----:B---3--:R-:W-:Y:S01]  /*00a0*/  IMAD.WIDE.U32 R8, R5, 0x4, R8 ;  /* 0x0000000405087825 */ /* 0x008fe200078e0008 */
[----:B------:R-:W4:Y:S04]  /*00b0*/  LDG.E R2, desc[UR8][R6.64] ;  /* 0x0000000806027981 */ /* 0x000f28000c1e1900 */
[----:B------:R-:W2:Y:S01]  /*00c0*/  LDG.E R3, desc[UR8][R8.64] ;  /* 0x0000000808037981 */ /* 0x000ea2000c1e1900 */
[C---:B----4-:R-:W-:Y:S01]  /*00d0*/  IMAD.WIDE.U32 R4, R2.reuse, 0x4, R10 ;  /* 0x0000000402047825 */ /* 0x050fe200078e000a */
[----:B--2---:R-:W-:-:S04]  /*00e0*/  IADD3 R3, P1, PT, -R2, R3, RZ ;  /* 0x0000000302037210 */ /* 0x004fc80007f3e1ff */
[----:B------:R-:W-:Y:S01]  /*00f0*/  ISETP.GT.U32.AND P0, PT, R3, 0x16ff, PT ;  /* 0x000016ff0300780c */ /* 0x000fe20003f04070 */
[----:B------:R-:W-:-:S05]  /*0100*/  IMAD.X R0, RZ, RZ, -0x1, P1 ;  /* 0xffffffffff007424 */ /* 0x000fca00008e06ff */
[----:B------:R-:W-:-:S13]  /*0110*/  ISETP.GT.AND.EX P0, PT, R0, RZ, PT, P0 ;  /* 0x000000ff0000720c */ /* 0x000fda0003f04300 */
[----:B------:R-:W-:Y:S05]  /*0120*/  @P0 BRA `(.L_x_262) ;  /* 0x0000003400c40947 */ /* 0x000fea0003800000 */
[----:B------:R-:W0:Y:S01]  /*0130*/  S2R R0, SR_TID.X ;  /* 0x0000000000007919 */ /* 0x000e220000002100 */
[----:B------:R-:W-:Y:S02]  /*0140*/  IMAD.MOV.U32 R12, RZ, RZ, -0x1 ;  /* 0xffffffffff0c7424 */ /* 0x000fe400078e00ff */
[C---:B0-----:R-:W-:Y:S01]  /*0150*/  VIADD R6, R0.reuse, 0x100 ;  /* 0x0000010000067836 */ /* 0x041fe20000000000 */
[CC--:B------:R-:W-:Y:S01]  /*0160*/  ISETP.GE.AND P6, PT, R0.reuse, R3.reuse, PT ;  /* 0x000000030000720c */ /* 0x0c0fe20003fc6270 */
[C---:B------:R-:W-:Y:S01]  /*0170*/  VIADD R8, R0.reuse, 0x200 ;  /* 0x0000020000087836 */ /* 0x040fe20000000000 */
[C---:B------:R-:W-:Y:S01]  /*0180*/  LOP3.LUT R10, R0.reuse, 0x400, RZ, 0xfc, !PT ;  /* 0x00000400000a7812 */ /* 0x040fe200078efcff */
[----:B------:R-:W-:Y:S01]  /*0190*/  IMAD.SHL.U32 R7, R0, 0x4, RZ ;  /* 0x0000000400077824 */ /* 0x000fe200078e00ff */
[-C--:B------:R-:W-:Y:S01]  /*01a0*/  ISETP.GE.AND P0, PT, R6, R3.reuse, PT ;  /* 0x000000030600720c */ /* 0x080fe20003f06270 */
[----:B------:R-:W-:Y:S01]  /*01b0*/  VIADD R6, R0, 0x300 ;  /* 0x0000030000067836 */ /* 0x000fe20000000000 */
[----:B------:R-:W-:Y:S01]  /*01c0*/  ISETP.GE.AND P1, PT, R8, R3, PT ;  /* 0x000000030800720c */ /* 0x000fe20003f26270 */
[----:B------:R-:W-:Y:S01]  /*01d0*/  VIADD R8, R0, 0x500 ;  /* 0x0000050000087836 */ /* 0x000fe20000000000 */
[----:B------:R-:W-:-:S02]  /*01e0*/  IADD3 R4, P4, PT, R4, R7, RZ ;  /* 0x0000000704047210 */ /* 0x000fc40007f9e0ff */
[-C--:B------:R-:W-:Y:S01]  /*01f0*/  ISETP.GE.AND P2, PT, R6, R3.reuse, PT ;  /* 0x000000030600720c */ /* 0x080fe20003f46270 */
[----:B------:R-:W-:Y:S01]  /*0200*/  IMAD.MOV.U32 R6, RZ, RZ, -0x1 ;  /* 0xffffffffff067424 */ /* 0x000fe200078e00ff */
[----:B------:R-:W-:Y:S01]  /*0210*/  LOP3.LUT R14, R0, 0x800, RZ, 0xfc, !PT ;  /* 0x00000800000e7812 */ /* 0x000fe200078efcff */
[----:B------:R-:W-:Y:S01]  /*0220*/  IMAD.X R5, RZ, RZ, R5, P4 ;  /* 0x000000ffff057224 */ /* 0x000fe200020e0605 */
[-C--:B------:R-:W-:Y:S01]  /*0230*/  ISETP.GE.AND P4, PT, R8, R3.reuse, PT ;  /* 0x000000030800720c */ /* 0x080fe20003f86270 */
[----:B------:R-:W-:Y:S01]  /*0240*/  VIADD R8, R0, 0x700 ;  /* 0x0000070000087836 */ /* 0x000fe20000000000 */
[-C--:B------:R-:W-:Y:S01]  /*0250*/  ISETP.GE.AND P3, PT, R10, R3.reuse, PT ;  /* 0x000000030a00720c */ /* 0x080fe20003f66270 */
[----:B------:R-:W-:Y:S01]  /*0260*/  VIADD R10, R0, 0x600 ;  /* 0x00000600000a7836 */ /* 0x000fe20000000000 */
[----:B------:R-:W2:Y:S02]  /*0270*/  @!P6 LDG.E R6, desc[UR8][R4.64] ;  /* 0x000000080406e981 */ /* 0x000ea4000c1e1900 */
[-C--:B------:R-:W-:Y:S01]  /*0280*/  ISETP.GE.AND P6, PT, R8, R3.reuse, PT ;  /* 0x000000030800720c */ /* 0x080fe20003fc6270 */
[----:B------:R-:W-:Y:S01]  /*0290*/  IMAD.MOV.U32 R8, RZ, RZ, -0x1 ;  /* 0xffffffffff087424 */ /* 0x000fe200078e00ff */
[-C--:B------:R-:W-:Y:S01]  /*02a0*/  ISETP.GE.AND P5, PT, R10, R3.reuse, PT ;  /* 0x000000030a00720c */ /* 0x080fe20003fa6270 */
[----:B------:R-:W3:Y:S04]  /*02b0*/  @!P2 LDG.E R12, desc[UR8][R4.64+0xc00] ;  /* 0x000c0008040ca981 */ /* 0x000ee8000c1e1900 */
[----:B------:R-:W4:Y:S01]  /*02c0*/  @!P0 LDG.E R8, desc[UR8][R4.64+0x400] ;  /* 0x0004000804088981 */ /* 0x000f22000c1e1900 */
[----:B------:R-:W-:Y:S01]  /*02d0*/  ISETP.GE.AND P0, PT, R14, R3, PT ;  /* 0x000000030e00720c */ /* 0x000fe20003f06270 */
[----:B------:R-:W-:-:S02]  /*02e0*/  VIADD R14, R0, 0xa00 ;  /* 0x00000a00000e7836 */ /* 0x000fc40000000000 */
[----:B------:R-:W-:-:S03]  /*02f0*/  VIADD R20, R0, 0xb00 ;  /* 0x00000b0000147836 */ /* 0x000fc60000000000 */
[-C--:B------:R-:W-:Y:S01]  /*0300*/  ISETP.GE.AND P2, PT, R14, R3.reuse, PT ;  /* 0x000000030e00720c */ /* 0x080fe20003f46270 */
[----:B------:R-:W-:Y:S02]  /*0310*/  IMAD.MOV.U32 R14, RZ, RZ, -0x1 ;  /* 0xffffffffff0e7424 */ /* 0x000fe400078e00ff */
[----:B------:R-:W-:Y:S02]  /*0320*/  IMAD.MOV.U32 R10, RZ, RZ, -0x1 ;  /* 0xffffffffff0a7424 */ /* 0x000fe400078e00ff */
[----:B------:R-:W-:Y:S02]  /*0330*/  IMAD.MOV.U32 R18, RZ, RZ, -0x1 ;  /* 0xffffffffff127424 */ /* 0x000fe400078e00ff */
[----:B------:R-:W5:Y:S01]  /*0340*/  @!P3 LDG.E R14, desc[UR8][R4.64+0x1000] ;  /* 0x00100008040eb981 */ /* 0x000f62000c1e1900 */
[----:B------:R-:W-:Y:S01]  /*0350*/  VIADD R16, R0, 0x900 ;  /* 0x0000090000107836 */ /* 0x000fe20000000000 */
[-C--:B------:R-:W-:Y:S01]  /*0360*/  ISETP.GE.AND P3, PT, R20, R3.reuse, PT ;  /* 0x000000031400720c */ /* 0x080fe20003f66270 */
[----:B------:R-:W-:Y:S01]  /*0370*/  VIADD R20, R0, 0xd00 ;  /* 0x00000d0000147836 */ /* 0x000fe20000000000 */
[----:B------:R-:W5:Y:S02]  /*0380*/  @!P1 LDG.E R10, desc[UR8][R4.64+0x800] ;  /* 0x00080008040a9981 */ /* 0x000f64000c1e1900 */
[----:B------:R-:W-:-:S02]  /*0390*/  ISETP.GE.AND P1, PT, R16, R3, PT ;  /* 0x000000031000720c */ /* 0x000fc40003f26270 */
[----:B------:R-:W5:Y:S01]  /*03a0*/  @!P5 LDG.E R18, desc[UR8][R4.64+0x1800] ;  /* 0x001800080412d981 */ /* 0x000f62000c1e1900 */
[-C--:B------:R-:W-:Y:S01]  /*03b0*/  ISETP.GE.AND P5, PT, R20, R3.reuse, PT ;  /* 0x000000031400720c */ /* 0x080fe20003fa6270 */
[----:B------:R-:W-:Y:S02]  /*03c0*/  IMAD.MOV.U32 R20, RZ, RZ, -0x1 ;  /* 0xffffffffff147424 */ /* 0x000fe400078e00ff */
[----:B------:R-:W-:Y:S02]  /*03d0*/  VIADD R26, R0, 0xe00 ;  /* 0x00000e00001a7836 */ /* 0x000fe40000000000 */
[----:B------:R-:W-:Y:S02]  /*03e0*/  IMAD.MOV.U32 R16, RZ, RZ, -0x1 ;  /* 0xffffffffff107424 */ /* 0x000fe400078e00ff */
[----:B------:R-:W-:Y:S01]  /*03f0*/  IMAD.MOV.U32 R24, RZ, RZ, -0x1 ;  /* 0xffffffffff187424 */ /* 0x000fe200078e00ff */
[----:B------:R-:W5:Y:S01]  /*0400*/  @!P6 LDG.E R20, desc[UR8][R4.64+0x1c00] ;  /* 0x001c00080414e981 */ /* 0x000f62000c1e1900 */
[----:B------:R-:W-:-:S02]  /*0410*/  ISETP.GE.AND P6, PT, R26, R3, PT ;  /* 0x000000031a00720c */ /* 0x000fc40003fc6270 */
[C---:B------:R-:W-:Y:S01]  /*0420*/  LOP3.LUT R22, R0.reuse, 0xc00, RZ, 0xfc, !PT ;  /* 0x00000c0000167812 */ /* 0x040fe200078efcff */
[----:B------:R-:W5:Y:S01]  /*0430*/  @!P4 LDG.E R16, desc[UR8][R4.64+0x1400] ;  /* 0x001400080410c981 */ /* 0x000f62000c1e1900 */
[----:B------:R-:W-:Y:S02]  /*0440*/  LOP3.LUT R26, R0, 0x1000, RZ, 0xfc, !PT ;  /* 0x00001000001a7812 */ /* 0x000fe400078efcff */
[-C--:B------:R-:W-:Y:S01]  /*0450*/  ISETP.GE.AND P4, PT, R22, R3.reuse, PT ;  /* 0x000000031600720c */ /* 0x080fe20003f86270 */
[----:B------:R-:W5:Y:S01]  /*0460*/  @!P1 LDG.E R24, desc[UR8][R4.64+0x2400] ;  /* 0x0024000804189981 */ /* 0x000f62000c1e1900 */
[----:B------:R-:W-:Y:S01]  /*0470*/  ISETP.GE.AND P1, PT, R26, R3, PT ;  /* 0x000000031a00720c */ /* 0x000fe20003f26270 */
[----:B------:R-:W-:Y:S02]  /*0480*/  IMAD.MOV.U32 R26, RZ, RZ, -0x1 ;  /* 0xffffffffff1a7424 */ /* 0x000fe400078e00ff */
[----:B------:R-:W-:Y:S02]  /*0490*/  VIADD R32, R0, 0x1100 ;  /* 0x0000110000207836 */ /* 0x000fe40000000000 */
[----:B------:R-:W-:-:S02]  /*04a0*/  IMAD.MOV.U32 R22, RZ, RZ, -0x1 ;  /* 0xffffffffff167424 */ /* 0x000fc400078e00ff */
[----:B------:R-:W-:Y:S01]  /*04b0*/  VIADD R28, R0, 0xf00 ;  /* 0x00000f00001c7836 */ /* 0x000fe20000000000 */
[----:B------:R-:W5:Y:S01]  /*04c0*/  @!P2 LDG.E R26, desc[UR8][R4.64+0x2800] ;  /* 0x00280008041aa981 */ /* 0x000f62000c1e1900 */
[----:B------:R-:W-:Y:S01]  /*04d0*/  IMAD.MOV.U32 R30, RZ, RZ, -0x1 ;  /* 0xffffffffff1e7424 */ /* 0x000fe200078e00ff */
[-C--:B------:R-:W-:Y:S01]  /*04e0*/  ISETP.GE.AND P2, PT, R32, R3.reuse, PT ;  /* 0x000000032000720c */ /* 0x080fe20003f46270 */
[----:B------:R-:W-:Y:S01]  /*04f0*/  VIADD R32, R0, 0x1300 ;  /* 0x0000130000207836 */ /* 0x000fe20000000000 */
[----:B------:R-:W5:Y:S01]  /*0500*/  @!P0 LDG.E R22, desc[UR8][R4.64+0x2000] ;  /* 0x0020000804168981 */ /* 0x000f62000c1e1900 */
[-C--:B------:R-:W-:Y:S01]  /*0510*/  ISETP.GE.AND P0, PT, R28, R3.reuse, PT ;  /* 0x000000031c00720c */ /* 0x080fe20003f06270 */
[----:B------:R-:W-:Y:S02]  /*0520*/  IMAD.MOV.U32 R28, RZ, RZ, -0x1 ;  /* 0xffffffffff1c7424 */ /* 0x000fe400078e00ff */
[----:B------:R-:W5:Y:S01]  /*0530*/  @!P4 LDG.E R30, desc[UR8][R4.64+0x3000] ;  /* 0x00300008041ec981 */ /* 0x000f62000c1e1900 */
[----:B------:R-:W-:Y:S01]  /*0540*/  ISETP.GE.AND P4, PT, R32, R3, PT ;  /* 0x000000032000720c */ /* 0x000fe20003f86270 */
[----:B------:R-:W-:-:S02]  /*0550*/  VIADD R34, R0, 0x1200 ;  /* 0x0000120000227836 */ /* 0x000fc40000000000 */
[----:B------:R-:W-:Y:S01]  /*0560*/  IMAD.MOV.U32 R32, RZ, RZ, -0x1 ;  /* 0xffffffffff207424 */ /* 0x000fe200078e00ff */
[----:B------:R-:W-:Y:S01]  /*0570*/  LOP3.LUT R38, R0, 0x1400, RZ, 0xfc, !PT ;  /* 0x0000140000267812 */ /* 0x000fe200078efcff */
[----:B------:R-:W5:Y:S01]  /*0580*/  @!P3 LDG.E R28, desc[UR8][R4.64+0x2c00] ;  /* 0x002c0008041cb981 */ /* 0x000f62000c1e1900 */
[-C--:B------:R-:W-:Y:S01]  /*0590*/  ISETP.GE.AND P3, PT, R34, R3.reuse, PT ;  /* 0x000000032200720c */ /* 0x080fe20003f66270 */
[----:B------:R-:W-:Y:S02]  /*05a0*/  IMAD.MOV.U32 R34, RZ, RZ, -0x1 ;  /* 0xffffffffff227424 */ /* 0x000fe400078e00ff */
[----:B------:R-:W-:Y:S01]  /*05b0*/  IMAD.MOV.U32 R36, RZ, RZ, -0x1 ;  /* 0xffffffffff247424 */ /* 0x000fe200078e00ff */
[----:B------:R-:W5:Y:S01]  /*05c0*/  @!P5 LDG.E R32, desc[UR8][R4.64+0x3400] ;  /* 0x003400080420d981 */ /* 0x000f62000c1e1900 */
[-C--:B------:R-:W-:Y:S01]  /*05d0*/  ISETP.GE.AND P5, PT, R38, R3.reuse, PT ;  /* 0x000000032600720c */ /* 0x080fe20003fa6270 */
[C---:B------:R-:W-:Y:S02]  /*05e0*/  VIADD R40, R0.reuse, 0x1500 ;  /* 0x0000150000287836 */ /* 0x040fe40000000000 */
[----:B------:R-:W-:Y:S01]  /*05f0*/  VIADD R38, R0, 0x1600 ;  /* 0x0000160000267836 */ /* 0x000fe20000000000 */
[----:B------:R-:W5:Y:S02]  /*0600*/  @!P6 LDG.E R34, desc[UR8][R4.64+0x3800] ;  /* 0x003800080422e981 */ /* 0x000f64000c1e1900 */
[----:B------:R-:W-:-:S02]  /*0610*/  ISETP.GE.AND P6, PT, R40, R3, PT ;  /* 0x000000032800720c */ /* 0x000fc40003fc6270 */
[----:B------:R-:W5:Y:S01]  /*0620*/  @!P0 LDG.E R36, desc[UR8][R4.64+0x3c00] ;  /* 0x003c000804248981 */ /* 0x000f62000c1e1900 */
[----:B------:R-:W-:Y:S01]  /*0630*/  ISETP.GE.AND P0, PT, R38, R3, PT ;  /* 0x000000032600720c */ /* 0x000fe20003f06270 */
        /* <DEDUP_REMOVED lines=17> */
[----:B0-----:R-:W-:Y:S01]  /*0750*/  VIADD R5, R7, UR5 ;  /* 0x0000000507057c36 */ /* 0x001fe20008000000 */
[----:B------:R-:W0:Y:S01]  /*0760*/  S2R R35, SR_LANEID ;  /* 0x0000000000237919 */ /* 0x000e220000000000 */
[----:B------:R-:W-:Y:S01]  /*0770*/  UMOV UR4, URZ ;  /* 0x000000ff00047c82 */ /* 0x000fe20008000000 */
[----:B--2---:R1:W-:Y:S04]  /*0780*/  STS [R7+UR5], R6 ;  /* 0x0000000607007988 */ /* 0x0043e80008000805 */
        /* <DEDUP_REMOVED lines=22> */
[C---:B-1----:R-:W-:Y:S01]  /*08f0*/  IMAD R6, R0.reuse, 0x58, R5 ;  /* 0x0000005800067824 */ /* 0x042fe200078e0205 */
[----:B------:R-:W-:Y:S01]  /*0900*/  BAR.SYNC.DEFER_BLOCKING 0x0 ;  /* 0x0000000000007b1d */ /* 0x000fe20000010000 */
[----:B------:R-:W-:-:S05]  /*0910*/  LEA R5, R0, UR5, 0x2 ;  /* 0x0000000500057c11 */ /* 0x000fca000f8e10ff */
[C---:B------:R-:W-:Y:S01]  /*0920*/  IMAD R5, R0.reuse, 0x58, R5 ;  /* 0x0000005800057824 */ /* 0x040fe200078e0205 */
[----:B------:R3:W1:Y:S04]  /*0930*/  LDS R12, [R6] ;  /* 0x00000000060c7984 */ /* 0x0006680000000800 */
        /* <DEDUP_REMOVED lines=22> */
[----:B------:R-:W-:-:S02]  /*0aa0*/  IMAD R5, R0, -0x58, R5 ;  /* 0xffffffa800057824 */ /* 0x000fc400078e0205 */
[----:B--2---:R-:W-:Y:S02]  /*0ab0*/  IMAD.MOV.U32 R36, RZ, RZ, RZ ;  /* 0x000000ffff247224 */ /* 0x004fe400078e00ff */
[----:B------:R-:W-:Y:S01]  /*0ac0*/  IMAD R4, R0, 0x80, R5 ;  /* 0x0000008000047824 */ /* 0x000fe200078e0205 */
[----:B-1--4-:R-:W-:Y:S06]  /*0ad0*/  BAR.SYNC.DEFER_BLOCKING 0x0 ;  /* 0x0000000000007b1d */ /* 0x012fec0000010000 */
.L_x_264:
[----:B--23--:R-:W-:Y:S01]  /*0ae0*/  IMAD.MOV.U32 R7, RZ, RZ, 0x20 ;  /* 0x00000020ff077424 */ /* 0x00cfe200078e00ff */
[----:B------:R-:W-:Y:S01]  /*0af0*/  STS [R5], RZ ;  /* 0x000000ff05007388 */ /* 0x000fe20000000800 */
[----:B0-----:R-:W-:Y:S01]  /*0b00*/  ISETP.NE.AND P1, PT, R35, 0x1f, PT ;  /* 0x0000001f2300780c */ /* 0x001fe20003f25270 */
[----:B------:R-:W0:Y:S01]  /*0b10*/  S2UR UR7, SR_CgaCtaId ;  /* 0x00000000000779c3 */ /* 0x000e220000008800 */
[----:B------:R-:W-:Y:S01]  /*0b20*/  UMOV UR6, 0x400 ;  /* 0x0000040000067882 */ /* 0x000fe20000000000 */
[----:B------:R-:W-:Y:S01]  /*0b30*/  VIADDMNMX.U32 R6, R36, R7, 0x6, PT ;  /* 0x0000000624067446 */ /* 0x000fe20003800007 */
        /* <DEDUP_REMOVED lines=552> */
[----:B------:R2:W3:Y:S04]  /*2dc0*/  LDS R15, [R147+0xc] ;  /* 0x00000c00930f7984 */ /* 0x0004e80000000800 */
        /* <DEDUP_REMOVED lines=21> */
.L_x_263:
        /* <DEDUP_REMOVED lines=34> */
[----:B------:R-:W-:-:S02]  /*3140*/  LEA R79, R79, UR5, 0x2 ;  /* 0x000000054f4f7c11 */ /* 0x000fc4000f8e10ff */
[-C--:B------:R-:W-:Y:S01]  /*3150*/  ISETP.GE.AND P6, PT, R0, R3.reuse, PT ;  /* 0x000000030000720c */ /* 0x080fe20003fc6270 */
[----:B------:R0:W-:Y:S01]  /*3160*/  STS [R5], R22 ;  /* 0x0000001605007388 */ /* 0x0001e20000000800 */
[----:B------:R-:W-:Y:S01]  /*3170*/  IADD3 R0, P0, PT, R2, R0, RZ ;  /* 0x0000000002007210 */ /* 0x000fe20007f1e0ff */
[----:B------:R-:W-:Y:S01]  /*3180*/  VIADD R2, R6, 0x100 ;  /* 0x0000010006027836 */ /* 0x000fe20000000000 */
[-C--:B------:R-:W-:Y:S01]  /*3190*/  ISETP.GE.AND P1, PT, R8, R3.reuse, PT ;  /* 0x000000030800720c */ /* 0x080fe20003f26270 */
[----:B------:R-:W-:Y:S01]  /*31a0*/  STS [R60], R23 ;  /* 0x000000173c007388 */ /* 0x000fe20000000800 */
[----:B------:R-:W-:Y:S02]  /*31b0*/  VIADD R8, R6, 0x600 ;  /* 0x0000060006087836 */ /* 0x000fe40000000000 */
[-C--:B------:R-:W-:Y:S01]  /*31c0*/  ISETP.GE.AND P5, PT, R2, R3.reuse, PT ;  /* 0x000000030200720c */ /* 0x080fe20003fa6270 */
[----:B------:R-:W-:Y:S01]  /*31d0*/  STS [R9], R24 ;  /* 0x0000001809007388 */ /* 0x000fe20000000800 */
[----:B------:R-:W-:Y:S01]  /*31e0*/  VIADD R2, R6, 0x500 ;  /* 0x0000050006027836 */ /* 0x000fe20000000000 */
[----:B0-----:R-:W-:Y:S01]  /*31f0*/  LEA R5, R74, UR5, 0x2 ;  /* 0x000000054a057c11 */ /* 0x001fe2000f8e10ff */
[----:B------:R-:W0:Y:S01]  /*3200*/  LDCU.64 UR4, c[0x0][0x390] ;  /* 0x00007200ff0477ac */ /* 0x000e220008000a00 */
[----:B------:R-:W-:Y:S01]  /*3210*/  STS [R64], R25 ;  /* 0x0000001940007388 */ /* 0x000fe20000000800 */
[----:B------:R-:W-:-:S02]  /*3220*/  ISETP.GE.AND P2, PT, R8, R3, PT ;  /* 0x000000030800720c */ /* 0x000fc40003f46270 */
[----:B------:R-:W-:Y:S01]  /*3230*/  ISETP.GE.AND P3, PT, R2, R3, PT ;  /* 0x000000030200720c */ /* 0x000fe20003f66270 */
[----:B------:R-:W-:Y:S01]  /*3240*/  STS [R11], R26 ;  /* 0x0000001a0b007388 */ /* 0x000fe20000000800 */
[----:B------:R-:W-:-:S03]  /*3250*/  VIADD R2, R6, 0x900 ;  /* 0x0000090006027836 */ /* 0x000fc60000000000 */
[----:B------:R-:W-:Y:S04]  /*3260*/  STS [R68], R27 ;  /* 0x0000001b44007388 */ /* 0x000fe80000000800 */
[----:B------:R-:W-:Y:S04]  /*3270*/  STS [R13], R28 ;  /* 0x0000001c0d007388 */ /* 0x000fe80000000800 */
[----:B------:R-:W-:Y:S04]  /*3280*/  STS [R72], R29 ;  /* 0x0000001d48007388 */ /* 0x000fe80000000800 */
[----:B------:R1:W-:Y:S04]  /*3290*/  STS [R5], R30 ;  /* 0x0000001e05007388 */ /* 0x0003e80000000800 */
[----:B------:R-:W-:Y:S04]  /*32a0*/  STS [R76], R31 ;  /* 0x0000001f4c007388 */ /* 0x000fe80000000800 */
[----:B------:R-:W-:Y:S01]  /*32b0*/  STS [R77], R32 ;  /* 0x000000204d007388 */ /* 0x000fe20000000800 */
[----:B-1----:R-:W-:Y:S01]  /*32c0*/  IMAD.X R5, RZ, RZ, RZ, P0 ;  /* 0x000000ffff057224 */ /* 0x002fe200000e06ff */
[----:B0-----:R-:W-:-:S02]  /*32d0*/  LEA R4, P0, R0, UR4, 0x2 ;  /* 0x0000000400047c11 */ /* 0x001fc4000f8010ff */
[----:B------:R-:W-:Y:S02]  /*32e0*/  STS [R78], R33 ;  /* 0x000000214e007388 */ /* 0x000fe40000000800 */
[----:B------:R-:W-:Y:S02]  /*32f0*/  LEA.HI.X R5, R0, UR5, R5, 0x2, P0 ;  /* 0x0000000500057c11 */ /* 0x000fe400080f1405 */
[----:B------:R-:W-:Y:S01]  /*3300*/  STS [R79], R34 ;  /* 0x000000224f007388 */ /* 0x000fe20000000800 */
[----:B------:R-:W-:Y:S01]  /*3310*/  LOP3.LUT R0, R6, 0x400, RZ, 0xfc, !PT ;  /* 0x0000040006007812 */ /* 0x000fe200078efcff */
[----:B------:R-:W-:Y:S03]  /*3320*/  BAR.SYNC.DEFER_BLOCKING 0x0 ;  /* 0x0000000000007b1d */ /* 0x000fe60000010000 */
[-C--:B------:R-:W-:Y:S01]  /*3330*/  ISETP.GE.AND P4, PT, R0, R3.reuse, PT ;  /* 0x000000030000720c */ /* 0x080fe20003f86270 */
[----:B------:R-:W-:Y:S01]  /*3340*/  VIADD R0, R6, 0x700 ;  /* 0x0000070006007836 */ /* 0x000fe20000000000 */
[-C--:B------:R-:W-:Y:S01]  /*3350*/  ISETP.GE.AND P0, PT, R10, R3.reuse, PT ;  /* 0x000000030a00720c */ /* 0x080fe20003f06270 */
        /* <DEDUP_REMOVED lines=14> */
[----:B------:R-:W-:-:S02]  /*3440*/  ISETP.GE.AND P6, PT, R0, R3, PT ;  /* 0x000000030000720c */ /* 0x000fc40003fc6270 */
[----:B------:R-:W-:Y:S01]  /*3450*/  LOP3.LUT R0, R6, 0x800, RZ, 0xfc, !PT ;  /* 0x0000080006007812 */ /* 0x000fe200078efcff */
[----:B-1----:R-:W-:Y:S03]  /*3460*/  @!P5 STG.E desc[UR8][R4.64+0x400], R9 ;  /* 0x000400090400d986 */ /* 0x002fe6000c101908 */
[----:B------:R-:W-:Y:S01]  /*3470*/  ISETP.GE.AND P5, PT, R0, R3, PT ;  /* 0x000000030000720c */ /* 0x000fe20003fa6270 */
[----:B------:R-:W0:Y:S01]  /*3480*/  LDS R33, [R7+0x3400] ;  /* 0x0034000007217984 */ /* 0x000e220000000800 */
[----:B------:R-:W-:-:S03]  /*3490*/  VIADD R0, R6, 0xa00 ;  /* 0x00000a0006007836 */ /* 0x000fc60000000000 */
[----:B------:R-:W1:Y:S04]  /*34a0*/  LDS R35, [R7+0x3800] ;  /* 0x0038000007237984 */ /* 0x000e680000000800 */
[----:B------:R-:W1:Y:S04]  /*34b0*/  LDS R9, [R7+0x3c00] ;  /* 0x003c000007097984 */ /* 0x000e680000000800 */
[----:B--2---:R-:W-:Y:S01]  /*34c0*/  @!P1 STG.E desc[UR8][R4.64+0x800], R11 ;  /* 0x0008000b04009986 */ /* 0x004fe2000c101908 */
[----:B------:R-:W-:Y:S01]  /*34d0*/  ISETP.GE.AND P1, PT, R2, R3, PT ;  /* 0x000000030200720c */ /* 0x000fe20003f26270 */
[----:B------:R-:W-:-:S02]  /*34e0*/  VIADD R2, R6, 0xb00 ;  /* 0x00000b0006027836 */ /* 0x000fc40000000000 */
[----:B---3--:R-:W-:Y:S03]  /*34f0*/  @!P4 STG.E desc[UR8][R4.64+0x1000], R15 ;  /* 0x0010000f0400c986 */ /* 0x008fe6000c101908 */
[-C--:B------:R-:W-:Y:S01]  /*3500*/  ISETP.GE.AND P4, PT, R2, R3.reuse, PT ;  /* 0x000000030200720c */ /* 0x080fe20003f86270 */
[----:B----4-:R-:W-:Y:S01]  /*3510*/  @!P0 STG.E desc[UR8][R4.64+0xc00], R13 ;  /* 0x000c000d04008986 */ /* 0x010fe2000c101908 */
[----:B------:R-:W-:Y:S01]  /*3520*/  VIADD R2, R6, 0xd00 ;  /* 0x00000d0006027836 */ /* 0x000fe20000000000 */
[-C--:B------:R-:W-:Y:S02]  /*3530*/  ISETP.GE.AND P0, PT, R0, R3.reuse, PT ;  /* 0x000000030000720c */ /* 0x080fe40003f06270 */
        /* <DEDUP_REMOVED lines=8> */
[----:B------:R-:W-:Y:S01]  /*35c0*/  ISETP.GE.AND P2, PT, R2, R3, PT ;  /* 0x000000030200720c */ /* 0x000fe20003f46270 */
[----:B------:R-:W-:-:S02]  /*35d0*/  VIADD R2, R6, 0xf00 ;  /* 0x00000f0006027836 */ /* 0x000fc40000000000 */
[----:B------:R0:W-:Y:S01]  /*35e0*/  @!P3 STG.E desc[UR8][R4.64+0x1400], R17 ;  /* 0x001400110400b986 */ /* 0x0001e2000c101908 */
[-C--:B------:R-:W-:Y:S01]  /*35f0*/  ISETP.GE.AND P3, PT, R0, R3.reuse, PT ;  /* 0x000000030000720c */ /* 0x080fe20003f66270 */
[----:B------:R-:W-:Y:S02]  /*3600*/  VIADD R0, R6, 0xe00 ;  /* 0x00000e0006007836 */ /* 0x000fe40000000000 */
[----:B------:R0:W-:Y:S01]  /*3610*/  @!P5 STG.E desc[UR8][R4.64+0x2000], R23 ;  /* 0x002000170400d986 */ /* 0x0001e2000c101908 */
[-C--:B------:R-:W-:Y:S01]  /*3620*/  ISETP.GE.AND P5, PT, R2, R3.reuse, PT ;  /* 0x000000030200720c */ /* 0x080fe20003fa6270 */
[----:B------:R-:W-:Y:S02]  /*3630*/  VIADD R2, R6, 0x1100 ;  /* 0x0000110006027836 */ /* 0x000fe40000000000 */
[----:B------:R0:W-:Y:S01]  /*3640*/  @!P6 STG.E desc[UR8][R4.64+0x1c00], R21 ;  /* 0x001c00150400e986 */ /* 0x0001e2000c101908 */
[-C--:B------:R-:W-:Y:S02]  /*3650*/  ISETP.GE.AND P6, PT, R0, R3.reuse, PT ;  /* 0x000000030000720c */ /* 0x080fe40003fc6270 */
[----:B------:R-:W-:Y:S01]  /*3660*/  LOP3.LUT R0, R6, 0x1000, RZ, 0xfc, !PT ;  /* 0x0000100006007812 */ /* 0x000fe200078efcff */
[----:B------:R0:W-:Y:S03]  /*3670*/  @!P1 STG.E desc[UR8][R4.64+0x2400], R25 ;  /* 0x0024001904009986 */ /* 0x0001e6000c101908 */
[-C--:B------:R-:W-:Y:S01]  /*3680*/  ISETP.GE.AND P1, PT, R0, R3.reuse, PT ;  /* 0x000000030000720c */ /* 0x080fe20003f26270 */
[----:B------:R0:W-:Y:S01]  /*3690*/  @!P0 STG.E desc[UR8][R4.64+0x2800], R27 ;  /* 0x0028001b04008986 */ /* 0x0001e2000c101908 */
[----:B------:R-:W-:Y:S01]  /*36a0*/  ISETP.GE.AND P0, PT, R2, R3, PT ;  /* 0x000000030200720c */ /* 0x000fe20003f06270 */
[----:B------:R-:W-:-:S02]  /*36b0*/  VIADD R0, R6, 0x1200 ;  /* 0x0000120006007836 */ /* 0x000fc40000000000 */
[----:B------:R-:W-:Y:S01]  /*36c0*/  VIADD R2, R6, 0x1300 ;  /* 0x0000130006027836 */ /* 0x000fe20000000000 */
[----:B------:R1:W-:Y:S02]  /*36d0*/  @!P4 STG.E desc[UR8][R4.64+0x2c00], R29 ;  /* 0x002c001d0400c986 */ /* 0x0003e4000c101908 */
[-C--:B------:R-:W-:Y:S02]  /*36e0*/  ISETP.GE.AND P4, PT, R0, R3.reuse, PT ;  /* 0x000000030000720c */ /* 0x080fe40003f86270 */
[----:B------:R2:W-:Y:S01]  /*36f0*/  @!P3 STG.E desc[UR8][R4.64+0x3000], R31 ;  /* 0x0030001f0400b986 */ /* 0x0005e2000c101908 */
[-C--:B------:R-:W-:Y:S01]  /*3700*/  ISETP.GE.AND P3, PT, R2, R3.reuse, PT ;  /* 0x000000030200720c */ /* 0x080fe20003f66270 */
[C---:B------:R-:W-:Y:S01]  /*3710*/  VIADD R2, R6.reuse, 0x1500 ;  /* 0x0000150006027836 */ /* 0x040fe20000000000 */
[C---:B------:R-:W-:Y:S01]  /*3720*/  LOP3.LUT R0, R6.reuse, 0x1400, RZ, 0xfc, !PT ;  /* 0x0000140006007812 */ /* 0x040fe200078efcff */
[----:B------:R-:W-:Y:S01]  /*3730*/  VIADD R6, R6, 0x1600 ;  /* 0x0000160006067836 */ /* 0x000fe20000000000 */
[----:B0-----:R0:W-:Y:S02]  /*3740*/  @!P2 STG.E desc[UR8][R4.64+0x3400], R33 ;  /* 0x003400210400a986 */ /* 0x0011e4000c101908 */
[----:B------:R-:W-:-:S02]  /*3750*/  ISETP.GE.AND P2, PT, R0, R3, PT ;  /* 0x000000030000720c */ /* 0x000fc40003f46270 */
[----:B-1----:R0:W-:Y:S01]  /*3760*/  @!P6 STG.E desc[UR8][R4.64+0x3800], R35 ;  /* 0x003800230400e986 */ /* 0x0021e2000c101908 */
[----:B------:R-:W-:-:S03]  /*3770*/  ISETP.GE.AND P6, PT, R2, R3, PT ;  /* 0x000000030200720c */ /* 0x000fc60003fc6270 */
[----:B------:R0:W-:Y:S01]  /*3780*/  @!P5 STG.E desc[UR8][R4.64+0x3c00], R9 ;  /* 0x003c00090400d986 */ /* 0x0001e2000c101908 */
[----:B------:R-:W-:-:S03]  /*3790*/  ISETP.GE.AND P5, PT, R6, R3, PT ;  /* 0x000000030600720c */ /* 0x000fc60003fa6270 */
        /* <DEDUP_REMOVED lines=10> */
.L_x_262:
[----:B------:R-:W0:Y:S01]  /*3840*/  S2R R7, SR_CgaCtaId ;  /* 0x0000000000077919 */ /* 0x000e220000008800 */
[----:B------:R-:W-:Y:S01]  /*3850*/  MOV R6, 0x400 ;  /* 0x0000040000067802 */ /* 0x000fe20000000f00 */
[----:B------:R-:W-:Y:S01]  /*3860*/  UMOV UR5, URZ ;  /* 0x000000ff00057c82 */ /* 0x000fe20008000000 */
[----:B------:R-:W-:Y:S01]  /*3870*/  ISETP.GE.U32.AND P0, PT, R3, 0xfd00, PT ;  /* 0x0000fd000300780c */ /* 0x000fe20003f06070 */
[----:B------:R-:W1:Y:S01]  /*3880*/  S2R R13, SR_TID.X ;  /* 0x00000000000d7919 */ /* 0x000e620000002100 */
[----:B------:R-:W-:Y:S01]  /*3890*/  UMOV UR6, URZ ;  /* 0x000000ff00067c82 */ /* 0x000fe20008000000 */
[----:B------:R-:W-:Y:S02]  /*38a0*/  CS2R R14, SRZ ;  /* 0x00000000000e7805 */ /* 0x000fe4000001ff00 */
[----:B------:R-:W-:Y:S01]  /*38b0*/  ISETP.GE.U32.AND.EX P0, PT, R0, RZ, PT, P0 ;  /* 0x000000ff0000720c */ /* 0x000fe20003f06100 */
[----:B------:R-:W-:Y:S01]  /*38c0*/  IMAD.MOV.U32 R16, RZ, RZ, RZ ;  /* 0x000000ffff107224 */ /* 0x000fe200078e00ff */
[----:B------:R-:W-:Y:S01]  /*38d0*/  CS2R R8, SRZ ;  /* 0x0000000000087805 */ /* 0x000fe2000001ff00 */
[----:B------:R-:W-:Y:S01]  /*38e0*/  IMAD.MOV.U32 R12, RZ, RZ, RZ ;  /* 0x000000ffff0c7224 */ /* 0x000fe200078e00ff */
[----:B------:R-:W-:Y:S01]  /*38f0*/  CS2R R22, SRZ ;  /* 0x0000000000167805 */ /* 0x000fe2000001ff00 */
[----:B------:R-:W-:Y:S01]  /*3900*/  IMAD.MOV.U32 R11, RZ, RZ, RZ ;  /* 0x000000ffff0b7224 */ /* 0x000fe200078e00ff */
[----:B------:R-:W-:Y:S01]  /*3910*/  CS2R R24, SRZ ;  /* 0x0000000000187805 */ /* 0x000fe2000001ff00 */
[----:B------:R-:W-:Y:S01]  /*3920*/  IMAD.MOV.U32 R19, RZ, RZ, RZ ;  /* 0x000000ffff137224 */ /* 0x000fe200078e00ff */
        /* <DEDUP_REMOVED lines=26> */
[----:B------:R-:W-:-:S05]  /*3ad0*/  LOP3.LUT R15, R15, 0x7c00, RZ, 0xc0, !PT ;  /* 0x00007c000f0f7812 */ /* 0x000fca00078ec0ff */
[----:B------:R-:W-:Y:S02]  /*3ae0*/  IMAD.IADD R18, R6, 0x1, R15 ;  /* 0x0000000106127824 */ /* 0x000fe400078e020f */
[----:B------:R-:W-:Y:S02]  /*3af0*/  IMAD.MOV.U32 R15, RZ, RZ, RZ ;  /* 0x000000ffff0f7224 */ /* 0x000fe400078e00ff */
[----:B-1----:R-:W-:Y:S01]  /*3b00*/  IMAD R18, R17, 0x4, R18 ;  /* 0x0000000411127824 */ /* 0x002fe200078e0212 */
[----:B------:R-:W-:-:S07]  /*3b10*/  IADD3.X R17, PT, PT, R0, -0x1, RZ, P0, !PT ;  /* 0xffffffff00117810 */ /* 0x000fce00007fe4ff */
.L_x_271:
[----:B-12---:R-:W-:-:S05]  /*3b20*/  UMOV UR4, URZ ;  /* 0x000000ff00047c82 */ /* 0x006fca0008000000 */
.L_x_266:
        /* <DEDUP_REMOVED lines=327> */
.L_x_268:
[----:B------:R-:W-:Y:S05]  /*4fa0*/  BSYNC.RECONVERGENT B0 ;  /* 0x0000000000007941 */ /* 0x000fea0003800200 */
.L_x_267:
        /* <DEDUP_REMOVED lines=21> */
[----:B------:R-:W-:Y:S02]  /*5100*/  IADD3 R31, P0, P1, R31, R14, R8 ;  /* 0x0000000e1f1f7210 */ /* 0x000fe4000791e008 */
[----:B------:R-:W-:Y:S02]  /*5110*/  PRMT R27, R27, 0x7773, RZ ;  /* 0x000077731b1b7816 */ /* 0x000fe400000000ff */
[----:B------:R-:W-:Y:S02]  /*5120*/  PRMT R29, R29, 0x7773, RZ ;  /* 0x000077731d1d7816 */ /* 0x000fe400000000ff */
[----:B------:R-:W-:Y:S02]  /*5130*/  IADD3 R28, P2, P3, R28, R11, R37 ;  /* 0x0000000b1c1c7210 */ /* 0x000fe40007b5e025 */
[----:B--2---:R-:W-:Y:S02]  /*5140*/  PRMT R8, R32, 0x7770, RZ ;  /* 0x0000777020087816 */ /* 0x004fe400000000ff */
[----:B---3--:R-:W-:-:S02]  /*5150*/  PRMT R11, R33, 0x7770, RZ ;  /* 0x00007770210b7816 */ /* 0x008fc400000000ff */
[----:B------:R-:W-:Y:S02]  /*5160*/  LOP3.LUT R27, R27, 0xff, RZ, 0xc0, !PT ;  /* 0x000000ff1b1b7812 */ /* 0x000fe400078ec0ff */
[----:B------:R-:W-:Y:S02]  /*5170*/  LOP3.LUT R30, R29, 0xff, RZ, 0xc0, !PT ;  /* 0x000000ff1d1e7812 */ /* 0x000fe400078ec0ff */
[----:B------:R-:W-:Y:S02]  /*5180*/  LOP3.LUT R14, R8, 0xff, RZ, 0xc0, !PT ;  /* 0x000000ff080e7812 */ /* 0x000fe400078ec0ff */
[----:B------:R-:W-:Y:S02]  /*5190*/  LOP3.LUT R11, R11, 0xff, RZ, 0xc0, !PT ;  /* 0x000000ff0b0b7812 */ /* 0x000fe400078ec0ff */
[----:B------:R-:W-:Y:S02]  /*51a0*/  IADD3.X R38, PT, PT, RZ, R7, RZ, P4, P5 ;  /* 0x00000007ff267210 */ /* 0x000fe400027ea4ff */
[----:B------:R-:W-:-:S02]  /*51b0*/  IADD3 R30, P4, P5, R30, R15, R27 ;  /* 0x0000000f1e1e7210 */ /* 0x000fc40007d9e01b */
[----:B------:R-:W-:Y:S01]  /*51c0*/  IADD3.X R37, PT, PT, RZ, R9, RZ, P2, P3 ;  /* 0x00000009ff257210 */ /* 0x000fe200017e64ff */
[----:B------:R-:W-:Y:S01]  /*51d0*/  LDS R15, [R18+0x2380] ;  /* 0x00238000120f7984 */ /* 0x000fe20000000800 */
[----:B------:R-:W-:Y:S02]  /*51e0*/  IADD3 R27, P2, P3, R11, R36, R14 ;  /* 0x000000240b1b7210 */ /* 0x000fe40007b5e00e */
[----:B------:R-:W-:Y:S01]  /*51f0*/  PRMT R7, R32, 0x7771, RZ ;  /* 0x0000777120077816 */ /* 0x000fe200000000ff */
[----:B------:R-:W0:Y:S01]  /*5200*/  LDS R14, [R18+0x2300] ;  /* 0x00230000120e7984 */ /* 0x000e220000000800 */
[----:B------:R-:W-:Y:S02]  /*5210*/  PRMT R8, R33, 0x7771, RZ ;  /* 0x0000777121087816 */ /* 0x000fe400000000ff */
[----:B------:R-:W-:Y:S02]  /*5220*/  LOP3.LUT R7, R7, 0xff, RZ, 0xc0, !PT ;  /* 0x000000ff07077812 */ /* 0x000fe400078ec0ff */
[----:B------:R-:W-:-:S02]  /*5230*/  LOP3.LUT R8, R8, 0xff, RZ, 0xc0, !PT ;  /* 0x000000ff08087812 */ /* 0x000fc400078ec0ff */
        /* <DEDUP_REMOVED lines=9> */
[----:B------:R-:W-:Y:S02]  /*52d0*/  IADD3.X R33, PT, PT, RZ, R16, RZ, P4, P5 ;  /* 0x00000010ff217210 */ /* 0x000fe400027ea4ff */
[----:B------:R-:W-:Y:S02]  /*52e0*/  LOP3.LUT R7, R32, 0xff, RZ, 0xc0, !PT ;  /* 0x000000ff20077812 */ /* 0x000fe400078ec0ff */
[----:B------:R-:W-:-:S02]  /*52f0*/  IADD3 R29, P4, P5, R8, R31, R29 ;  /* 0x0000001f081d7210 */ /* 0x000fc40007d9e01d */
[----:B----4-:R-:W-:Y:S02]  /*5300*/  PRMT R8, R34, 0x7771, RZ ;  /* 0x0000777122087816 */ /* 0x010fe400000000ff */
[----:B-----5:R-:W-:Y:S02]  /*5310*/  PRMT R11, R35, 0x7771, RZ ;  /* 0x00007771230b7816 */ /* 0x020fe400000000ff */
        /* <DEDUP_REMOVED lines=17> */
[----:B------:R-:W-:Y:S02]  /*5430*/  IADD3.X R33, PT, PT, RZ, R33, RZ, P2, P3 ;  /* 0x00000021ff217210 */ /* 0x000fe400017e64ff */
[----:B------:R-:W-:Y:S02]  /*5440*/  IADD3 R30, P1, P0, R9, R27, R30 ;  /* 0x0000001b091e7210 */ /* 0x000fe4000783e01e */
[----:B------:R-:W-:Y:S02]  /*5450*/  IADD3 R29, P2, P3, R8, R29, R7 ;  /* 0x0000001d081d7210 */ /* 0x000fe40007b5e007 */
[----:B0-----:R-:W-:Y:S02]  /*5460*/  PRMT R7, R14, 0x7770, RZ ;  /* 0x000077700e077816 */ /* 0x001fe400000000ff */
[----:B------:R-:W-:-:S02]  /*5470*/  PRMT R9, R15, 0x7770, RZ ;  /* 0x000077700f097816 */ /* 0x000fc400000000ff */
[----:B------:R-:W-:Y:S02]  /*5480*/  LOP3.LUT R34, R34, 0xff, RZ, 0xc0, !PT ;  /* 0x000000ff22227812 */ /* 0x000fe400078ec0ff */
[----:B------:R-:W-:Y:S02]  /*5490*/  LOP3.LUT R27, R35, 0xff, RZ, 0xc0, !PT ;  /* 0x000000ff231b7812 */ /* 0x000fe400078ec0ff */
[----:B------:R-:W-:Y:S02]  /*54a0*/  PRMT R8, R14, 0x7771, RZ ;  /* 0x000077710e087816 */ /* 0x000fe400000000ff */
[----:B------:R-:W-:Y:S02]  /*54b0*/  LOP3.LUT R16, R7, 0xff, RZ, 0xc0, !PT ;  /* 0x000000ff07107812 */ /* 0x000fe400078ec0ff */
[----:B------:R-:W-:Y:S02]  /*54c0*/  LOP3.LUT R9, R9, 0xff, RZ, 0xc0, !PT ;  /* 0x000000ff09097812 */ /* 0x000fe400078ec0ff */
[----:B------:R-:W-:-:S02]  /*54d0*/  IADD3.X R32, PT, PT, RZ, R32, RZ, P1, P0 ;  /* 0x00000020ff207210 */ /* 0x000fc40000fe04ff */
[----:B------:R-:W-:Y:S02]  /*54e0*/  PRMT R11, R15, 0x7771, RZ ;  /* 0x000077710f0b7816 */ /* 0x000fe400000000ff */
[----:B------:R-:W-:Y:S02]  /*54f0*/  IADD3 R27, P0, P1, R27, R12, R34 ;  /* 0x0000000c1b1b7210 */ /* 0x000fe4000791e022 */
[----:B------:R-:W-:Y:S02]  /*5500*/  LOP3.LUT R12, R8, 0xff, RZ, 0xc0, !PT ;  /* 0x000000ff080c7812 */ /* 0x000fe400078ec0ff */
        /* <DEDUP_REMOVED lines=18> */
[----:B------:R-:W-:Y:S02]  /*5630*/  IADD3.X R12, PT, PT, RZ, R30, RZ, P0, P1 ;  /* 0x0000001eff0c7210 */ /* 0x000fe400007e24ff */
[----:B------:R-:W-:-:S07]  /*5640*/  IADD3.X R16, PT, PT, RZ, R28, RZ, P4, P5 ;  /* 0x0000001cff107210 */ /* 0x000fce00027ea4ff */
.L_x_270:
[----:B------:R-:W-:Y:S05]  /*5650*/  BSYNC.RECONVERGENT B0 ;  /* 0x0000000000007941 */ /* 0x000fea0003800200 */
.L_x_269:
        /* <DEDUP_REMOVED lines=21> */
.L_x_265:
[----:B------:R-:W-:Y:S01]  /*57b0*/  IADD3 R36, P1, PT, R3, -UR5, RZ ;  /* 0x8000000503247c10 */ /* 0x000fe2000ff3e0ff */
[----:B------:R-:W-:-:S03]  /*57c0*/  IMAD.MOV.U32 R17, RZ, RZ, R12 ;  /* 0x000000ffff117224 */ /* 0x000fc600078e000c */
[----:B------:R-:W-:Y:S02]  /*57d0*/  ISETP.GE.U32.AND P0, PT, R36, 0x1700, PT ;  /* 0x000017002400780c */ /* 0x000fe40003f06070 */
[----:B-1----:R-:W-:-:S04]  /*57e0*/  IADD3.X R27, PT, PT, R0, ~UR6, RZ, P1, !PT ;  /* 0x80000006001b7c10 */ /* 0x002fc80008ffe4ff */
[----:B------:R-:W-:-:S13]  /*57f0*/  ISETP.GE.AND.EX P0, PT, R27, RZ, PT, P0 ;  /* 0x000000ff1b00720c */ /* 0x000fda0003f06300 */
[----:B------:R-:W-:Y:S05]  /*5800*/  @!P0 BRA `(.L_x_272) ;  /* 0x0000000c00788947 */ /* 0x000fea0003800000 */
.L_x_273:
        /* <DEDUP_REMOVED lines=212> */
[----:B------:R-:W-:Y:S01]  /*6550*/  UIADD3.X UR6, UPT, UPT, URZ, UR6, URZ, UP0, !UPT ;  /* 0x00000006ff067290 */ /* 0x000fe200087fe4ff */
[----:B0-----:R-:W-:Y:S01]  /*6560*/  VIADD R31, R12, 0x1 ;  /* 0x000000010c1f7836 */ /* 0x001fe20000000000 */
[----:B------:R-:W-:-:S04]  /*6570*/  IADD3 R12, P1, PT, R3, -UR5, RZ ;  /* 0x80000005030c7c10 */ /* 0x000fc8000ff3e0ff */
[----:B------:R1:W-:Y:S01]  /*6580*/  STS.U8 [R18], R31 ;  /* 0x0000001f12007388 */ /* 0x0003e20000000000 */
[----:B------:R-:W-:Y:S02]  /*6590*/  ISETP.GT.U32.AND P0, PT, R12, 0x16ff, PT ;  /* 0x000016ff0c00780c */ /* 0x000fe40003f04070 */
[----:B------:R-:W-:-:S04]  /*65a0*/  IADD3.X R28, PT, PT, R0, ~UR6, RZ, P1, !PT ;  /* 0x80000006001c7c10 */ /* 0x000fc80008ffe4ff */
[----:B------:R-:W-:-:S13]  /*65b0*/  ISETP.GT.AND.EX P0, PT, R28, RZ, PT, P0 ;  /* 0x000000ff1c00720c */ /* 0x000fda0003f04300 */
[----:B-1----:R-:W-:Y:S05]  /*65c0*/  @P0 BRA `(.L_x_273) ;  /* 0xfffffff000900947 */ /* 0x002fea000383ffff */
[----:B------:R-:W-:Y:S02]  /*65d0*/  IMAD.MOV.U32 R36, RZ, RZ, R12 ;  /* 0x000000ffff247224 */ /* 0x000fe400078e000c */
[----:B------:R-:W-:-:S07]  /*65e0*/  IMAD.MOV.U32 R27, RZ, RZ, R28 ;  /* 0x000000ffff1b7224 */ /* 0x000fce00078e001c */
.L_x_272:
        /* <DEDUP_REMOVED lines=26> */
[----:B------:R-:W-:Y:S02]  /*6790*/  SHF.R.U64 R7, R7, 0x8, R12 ;  /* 0x0000000807077819 */ /* 0x000fe4000000120c */
[----:B------:R-:W-:Y:S01]  /*67a0*/  CS2R R20, SRZ ;  /* 0x0000000000147805 */ /* 0x000fe2000001ff00 */
[----:B------:R-:W-:Y:S02]  /*67b0*/  IMAD.MOV.U32 R25, RZ, RZ, R13 ;  /* 0x000000ffff197224 */ /* 0x000fe400078e000d */
[----:B------:R-:W-:Y:S02]  /*67c0*/  IMAD.MOV.U32 R26, RZ, RZ, RZ ;  /* 0x000000ffff1a7224 */ /* 0x000fe400078e00ff */
[----:B------:R-:W-:-:S05]  /*67d0*/  VIADD R7, R7, 0x1 ;  /* 0x0000000107077836 */ /* 0x000fca0000000000 */
[----:B------:R-:W-:-:S07]  /*67e0*/  LOP3.LUT R23, R7, 0x3, RZ, 0xc0, !PT ;  /* 0x0000000307177812 */ /* 0x000fce00078ec0ff */
.L_x_278:
        /* <DEDUP_REMOVED lines=20> */
.L_x_277:
[----:B------:R-:W-:Y:S05]  /*6930*/  BSYNC.RECONVERGENT B1 ;  /* 0x0000000000017941 */ /* 0x000fea0003800200 */
.L_x_276:
[----:B------:R-:W-:Y:S05]  /*6940*/  @!P0 BRA `(.L_x_275) ;  /* 0x0000000000b48947 */ /* 0x000fea0003800000 */
.L_x_279:
        /* <DEDUP_REMOVED lines=16> */
[C---:B------:R-:W-:Y:S01]  /*6a50*/  LOP3.LUT R21, R20.reuse, 0x3, RZ, 0xc0, !PT ;  /* 0x0000000314157812 */ /* 0x040fe200078ec0ff */
[----:B------:R-:W-:Y:S01]  /*6a60*/  IMAD.SHL.U32 R22, R20, 0x100, RZ ;  /* 0x0000010014167824 */ /* 0x000fe200078e00ff */
[----:B------:R-:W-:Y:S02]  /*6a70*/  LOP3.LUT R12, R12, 0xfffffc00, RZ, 0xc0, !PT ;  /* 0xfffffc000c0c7812 */ /* 0x000fe400078ec0ff */
[----:B-----5:R-:W-:Y:S02]  /*6a80*/  LOP3.LUT R23, R29, R23, RZ, 0xc0, !PT ;  /* 0x000000171d177212 */ /* 0x020fe400078ec0ff */
[-C--:B------:R-:W-:Y:S02]  /*6a90*/  IADD3 R7, PT, PT, R7, R10.reuse, R12 ;  /* 0x0000000a07077210 */ /* 0x080fe40007ffe00c */
[----:B------:R-:W-:Y:S01]  /*6aa0*/  LOP3.LUT R22, R22, 0xfffffc00, RZ, 0xc0, !PT ;  /* 0xfffffc0016167812 */ /* 0x000fe200078ec0ff */
[C---:B-1----:R-:W-:Y:S01]  /*6ab0*/  IMAD.SHL.U32 R19, R23.reuse, 0x100, RZ ;  /* 0x0000010017137824 */ /* 0x042fe200078e00ff */
[----:B------:R-:W-:Y:S01]  /*6ac0*/  LOP3.LUT R23, R23, 0x3, RZ, 0xc0, !PT ;  /* 0x0000000317177812 */ /* 0x000fe200078ec0ff */
[----:B------:R-:W1:Y:S01]  /*6ad0*/  LDS.U8 R12, [R7] ;  /* 0x00000000070c7984 */ /* 0x000e620000000000 */
[----:B------:R-:W-:-:S02]  /*6ae0*/  IADD3 R21, PT, PT, R21, R10, R22 ;  /* 0x0000000a15157210 */ /* 0x000fc40007ffe016 */
        /* <DEDUP_REMOVED lines=19> */
.L_x_275:
[----:B------:R-:W-:Y:S05]  /*6c20*/  BSYNC.RECONVERGENT B0 ;  /* 0x0000000000007941 */ /* 0x000fea0003800200 */
.L_x_274:
[----:B-1-3--:R-:W1:Y:S01]  /*6c30*/  S2R R12, SR_LANEID ;  /* 0x00000000000c7919 */ /* 0x00ae620000000000 */
[----:B------:R-:W-:Y:S01]  /*6c40*/  BAR.SYNC.DEFER_BLOCKING 0x0 ;  /* 0x0000000000007b1d */ /* 0x000fe20000010000 */
[C---:B------:R-:W-:Y:S02]  /*6c50*/  ISETP.GT.U32.AND P0, PT, R13.reuse, 0x1ff, PT ;  /* 0x000001ff0d00780c */ /* 0x040fe40003f04070 */
[C---:B------:R-:W-:Y:S02]  /*6c60*/  ISETP.GT.U32.AND P1, PT, R13.reuse, 0xff, PT ;  /* 0x000000ff0d00780c */ /* 0x040fe40003f24070 */
[----:B------:R-:W-:Y:S01]  /*6c70*/  SHF.R.U32.HI R45, RZ, 0x5, R13 ;  /* 0x00000005ff2d7819 */ /* 0x000fe2000001160d */
[----:B------:R-:W-:Y:S08]  /*6c80*/  BSSY.RECONVERGENT B0, `(.L_x_280) ;  /* 0x0000071000007945 */ /* 0x000ff00003800200 */
[----:B------:R-:W-:-:S02]  /*6c90*/  @!P0 LOP3.LUT R18, R13, 0x1e0, RZ, 0xc0, !PT ;  /* 0x000001e00d128812 */ /* 0x000fc400078ec0ff */
[----:B------:R-:W-:Y:S01]  /*6ca0*/  @!P1 LOP3.LUT R20, R13, 0xe0, RZ, 0xc0, !PT ;  /* 0x000000e00d149812 */ /* 0x000fe200078ec0ff */
[----:B-1----:R-:W-:-:S04]  /*6cb0*/  IMAD R7, R12, 0x200, R6 ;  /* 0x000002000c077824 */ /* 0x002fc800078e0206 */
        /* <DEDUP_REMOVED lines=18> */
[C---:B------:R-:W-:Y:S02]  /*6de0*/  PRMT R19, R18.reuse, 0x7772, RZ ;  /* 0x0000777212137816 */ /* 0x040fe400000000ff */
[----:B------:R-:W-:Y:S02]  /*6df0*/  PRMT R20, R21, 0x7772, RZ ;  /* 0x0000777215147816 */ /* 0x000fe400000000ff */
[----:B------:R-:W-:Y:S02]  /*6e00*/  LOP3.LUT R23, R23, 0xff, RZ, 0xc0, !PT ;  /* 0x000000ff17177812 */ /* 0x000fe400078ec0ff */
[----:B------:R-:W-:Y:S02]  /*6e10*/  PRMT R21, R21, 0x7773, RZ ;  /* 0x0000777315157816 */ /* 0x000fe400000000ff */
[----:B------:R-:W-:Y:S02]  /*6e20*/  PRMT R18, R18, 0x7773, RZ ;  /* 0x0000777312127816 */ /* 0x000fe400000000ff */
[----:B------:R-:W-:-:S02]  /*6e30*/  IADD3 R34, P4, P5, R43, R34, R38 ;  /* 0x000000222b227210 */ /* 0x000fc40007d9e026 */
[----:B------:R-:W-:Y:S02]  /*6e40*/  LOP3.LUT R22, R19, 0xff, RZ, 0xc0, !PT ;  /* 0x000000ff13167812 */ /* 0x000fe400078ec0ff */
[----:B------:R-:W-:Y:S02]  /*6e50*/  IADD3 R32, P2, P3, R23, R32, R36 ;  /* 0x0000002017207210 */ /* 0x000fe40007b5e024 */
[----:B------:R-:W-:Y:S02]  /*6e60*/  LOP3.LUT R19, R20, 0xff, RZ, 0xc0, !PT ;  /* 0x000000ff14137812 */ /* 0x000fe400078ec0ff */
[----:B------:R-:W-:Y:S02]  /*6e70*/  LOP3.LUT R21, R21, 0xff, RZ, 0xc0, !PT ;  /* 0x000000ff15157812 */ /* 0x000fe400078ec0ff */
[----:B------:R-:W-:Y:S02]  /*6e80*/  LOP3.LUT R20, R18, 0xff, RZ, 0xc0, !PT ;  /* 0x000000ff12147812 */ /* 0x000fe400078ec0ff */
[----:B------:R-:W-:-:S02]  /*6e90*/  IADD3.X R41, PT, PT, RZ, R41, RZ, P4, P5 ;  /* 0x00000029ff297210 */ /* 0x000fc400027ea4ff */
[----:B------:R-:W-:Y:S02]  /*6ea0*/  IADD3 R30, P4, P5, R19, R30, R22 ;  /* 0x0000001e131e7210 */ /* 0x000fe40007d9e016 */
[----:B------:R-:W-:Y:S01]  /*6eb0*/  IADD3.X R39, PT, PT, RZ, R39, RZ, P2, P3 ;  /* 0x00000027ff277210 */ /* 0x000fe200017e64ff */
[----:B------:R-:W-:Y:S01]  /*6ec0*/  LDS R22, [R7+0x380] ;  /* 0x0003800007167984 */ /* 0x000fe20000000800 */
[----:B----4-:R-:W-:Y:S02]  /*6ed0*/  PRMT R18, R24, 0x7770, RZ ;  /* 0x0000777018127816 */ /* 0x010fe400000000ff */
[----:B-----5:R-:W-:Y:S02]  /*6ee0*/  PRMT R19, R25, 0x7770, RZ ;  /* 0x0000777019137816 */ /* 0x020fe400000000ff */
[----:B------:R-:W-:Y:S02]  /*6ef0*/  IADD3 R28, P2, P3, R21, R28, R20 ;  /* 0x0000001c151c7210 */ /* 0x000fe40007b5e014 */
[----:B------:R0:W1:Y:S01]  /*6f00*/  LDS R21, [R7+0x300] ;  /* 0x0003000007157984 */ /* 0x0000620000000800 */
        /* <DEDUP_REMOVED lines=8> */
[C---:B------:R-:W-:Y:S02]  /*6f90*/  PRMT R18, R24.reuse, 0x7772, RZ ;  /* 0x0000777218127816 */ /* 0x040fe400000000ff */
[----:B------:R-:W-:Y:S02]  /*6fa0*/  PRMT R19, R25, 0x7772, RZ ;  /* 0x0000777219137816 */ /* 0x000fe400000000ff */
[----:B------:R-:W-:Y:S02]  /*6fb0*/  IADD3.X R37, PT, PT, RZ, R37, RZ, P4, P5 ;  /* 0x00000025ff257210 */ /* 0x000fe400027ea4ff */
[----:B------:R-:W-:Y:S02]  /*6fc0*/  IADD3 R23, P4, P5, R23, R34, R20 ;  /* 0x0000002217177210 */ /* 0x000fe40007d9e014 */
        /* <DEDUP_REMOVED lines=34> */
[----:B------:R-:W-:Y:S02]  /*71f0*/  PRMT R20, R22, 0x7771, RZ ;  /* 0x0000777116147816 */ /* 0x000fe400000000ff */
        /* <DEDUP_REMOVED lines=25> */
.L_x_281:
[----:B------:R-:W-:Y:S05]  /*7390*/  BSYNC.RECONVERGENT B0 ;  /* 0x0000000000007941 */ /* 0x000fea0003800200 */
.L_x_280:
[----:B------:R-:W-:Y:S04]  /*73a0*/  BSSY.RECONVERGENT B0, `(.L_x_282) ;  /* 0x000006c000007945 */ /* 0x000fe80003800200 */
[----:B------:R-:W-:Y:S05]  /*73b0*/  @P1 BRA `(.L_x_283) ;  /* 0x0000000400a81947 */ /* 0x000fea0003800000 */
        /* <DEDUP_REMOVED lines=16> */
[C---:B------:R-:W-:Y:S02]  /*74c0*/  PRMT R18, R7.reuse, 0x7772, RZ ;  /* 0x0000777207127816 */ /* 0x040fe400000000ff */
[----:B------:R-:W-:Y:S02]  /*74d0*/  PRMT R19, R20, 0x7772, RZ ;  /* 0x0000777214137816 */ /* 0x000fe400000000ff */
[----:B------:R-:W-:Y:S02]  /*74e0*/  PRMT R7, R7, 0x7773, RZ ;  /* 0x0000777307077816 */ /* 0x000fe400000000ff */
[----:B------:R-:W-:Y:S02]  /*74f0*/  IADD3 R38, P4, P5, R21, R8, R38 ;  /* 0x0000000815267210 */ /* 0x000fe40007d9e026 */
[----:B------:R-:W-:-:S02]  /*7500*/  IADD3 R22, P2, P3, R22, R11, R27 ;  /* 0x0000000b16167210 */ /* 0x000fc40007b5e01b */
[----:B------:R-:W-:Y:S02]  /*7510*/  LOP3.LUT R18, R18, 0xff, RZ, 0xc0, !PT ;  /* 0x000000ff12127812 */ /* 0x000fe400078ec0ff */
[----:B------:R-:W-:Y:S02]  /*7520*/  LOP3.LUT R19, R19, 0xff, RZ, 0xc0, !PT ;  /* 0x000000ff13137812 */ /* 0x000fe400078ec0ff */
[----:B------:R-:W-:Y:S02]  /*7530*/  LOP3.LUT R11, R7, 0xff, RZ, 0xc0, !PT ;  /* 0x000000ff070b7812 */ /* 0x000fe400078ec0ff */
[----:B----4-:R-:W-:Y:S02]  /*7540*/  PRMT R7, R23, 0x7770, RZ ;  /* 0x0000777017077816 */ /* 0x010fe400000000ff */
[----:B------:R-:W-:Y:S02]  /*7550*/  PRMT R20, R20, 0x7773, RZ ;  /* 0x0000777314147816 */ /* 0x000fe400000000ff */
[----:B-----5:R-:W-:-:S02]  /*7560*/  PRMT R8, R24, 0x7770, RZ ;  /* 0x0000777018087816 */ /* 0x020fc400000000ff */
[----:B------:R-:W-:Y:S02]  /*7570*/  IADD3.X R33, PT, PT, RZ, R33, RZ, P4, P5 ;  /* 0x00000021ff217210 */ /* 0x000fe400027ea4ff */
[----:B------:R-:W-:Y:S02]  /*7580*/  IADD3 R21, P4, P5, R19, R14, R18 ;  /* 0x0000000e13157210 */ /* 0x000fe40007d9e012 */
[----:B------:R-:W-:Y:S02]  /*7590*/  LOP3.LUT R14, R7, 0xff, RZ, 0xc0, !PT ;  /* 0x000000ff070e7812 */ /* 0x000fe400078ec0ff */
[----:B------:R-:W-:Y:S02]  /*75a0*/  LOP3.LUT R20, R20, 0xff, RZ, 0xc0, !PT ;  /* 0x000000ff14147812 */ /* 0x000fe400078ec0ff */
[----:B------:R-:W-:Y:S02]  /*75b0*/  LOP3.LUT R19, R8, 0xff, RZ, 0xc0, !PT ;  /* 0x000000ff08137812 */ /* 0x000fe400078ec0ff */
[----:B------:R-:W-:-:S02]  /*75c0*/  IADD3.X R36, PT, PT, RZ, R9, RZ, P2, P3 ;  /* 0x00000009ff247210 */ /* 0x000fc400017e64ff */
[----:B------:R-:W-:Y:S02]  /*75d0*/  IADD3.X R27, PT, PT, RZ, R17, RZ, P4, P5 ;  /* 0x00000011ff1b7210 */ /* 0x000fe400027ea4ff */
[----:B------:R-:W-:Y:S02]  /*75e0*/  IADD3 R11, P2, P3, R20, R15, R11 ;  /* 0x0000000f140b7210 */ /* 0x000fe40007b5e00b */
[----:B------:R-:W-:Y:S01]  /*75f0*/  IADD3 R19, P4, P5, R19, R38, R14 ;  /* 0x0000002613137210 */ /* 0x000fe20007d9e00e */
[----:B------:R-:W-:Y:S01]  /*7600*/  LDS R15, [R45+0x2380] ;  /* 0x002380002d0f7984 */ /* 0x000fe20000000800 */
[----:B------:R-:W-:Y:S02]  /*7610*/  PRMT R7, R23, 0x7771, RZ ;  /* 0x0000777117077816 */ /* 0x000fe400000000ff */
[----:B------:R-:W-:Y:S01]  /*7620*/  PRMT R8, R24, 0x7771, RZ ;  /* 0x0000777118087816 */ /* 0x000fe200000000ff */
[----:B------:R-:W1:Y:S01]  /*7630*/  LDS R14, [R45+0x2300] ;  /* 0x002300002d0e7984 */ /* 0x000e620000000800 */
        /* <DEDUP_REMOVED lines=16> */
[C---:B0-----:R-:W-:Y:S02]  /*7740*/  PRMT R8, R25.reuse, 0x7771, RZ ;  /* 0x0000777119087816 */ /* 0x041fe400000000ff */
[----:B--2---:R-:W-:Y:S02]  /*7750*/  PRMT R11, R26, 0x7771, RZ ;  /* 0x000077711a0b7816 */ /* 0x004fe400000000ff */
[----:B------:R-:W-:-:S02]  /*7760*/  PRMT R7, R25, 0x7770, RZ ;  /* 0x0000777019077816 */ /* 0x000fc400000000ff */
[----:B------:R-:W-:Y:S02]  /*7770*/  PRMT R9, R26, 0x7770, RZ ;  /* 0x000077701a097816 */ /* 0x000fe400000000ff */
[----:B------:R-:W-:Y:S02]  /*7780*/  LOP3.LUT R8, R8, 0xff, RZ, 0xc0, !PT ;  /* 0x000000ff08087812 */ /* 0x000fe400078ec0ff */
[----:B------:R-:W-:Y:S02]  /*7790*/  LOP3.LUT R11, R11, 0xff, RZ, 0xc0, !PT ;  /* 0x000000ff0b0b7812 */ /* 0x000fe400078ec0ff */
[----:B------:R-:W-:Y:S02]  /*77a0*/  IADD3.X R24, PT, PT, RZ, R17, RZ, P2, P3 ;  /* 0x00000011ff187210 */ /* 0x000fe400017e64ff */
[----:B------:R-:W-:Y:S02]  /*77b0*/  LOP3.LUT R16, R7, 0xff, RZ, 0xc0, !PT ;  /* 0x000000ff07107812 */ /* 0x000fe400078ec0ff */
[----:B------:R-:W-:-:S02]  /*77c0*/  LOP3.LUT R9, R9, 0xff, RZ, 0xc0, !PT ;  /* 0x000000ff09097812 */ /* 0x000fc400078ec0ff */
[----:B------:R-:W-:Y:S02]  /*77d0*/  IADD3 R22, P2, P3, R11, R22, R8 ;  /* 0x000000160b167210 */ /* 0x000fe40007b5e008 */
[----:B------:R-:W-:Y:S02]  /*77e0*/  PRMT R7, R25, 0x7772, RZ ;  /* 0x0000777219077816 */ /* 0x000fe400000000ff */
[----:B------:R-:W-:Y:S02]  /*77f0*/  PRMT R8, R26, 0x7772, RZ ;  /* 0x000077721a087816 */ /* 0x000fe400000000ff */
[----:B------:R-:W-:Y:S02]  /*7800*/  IADD3.X R21, PT, PT, RZ, R27, RZ, P4, P5 ;  /* 0x0000001bff157210 */ /* 0x000fe400027ea4ff */
[----:B------:R-:W-:Y:S02]  /*7810*/  IADD3 R19, P5, P4, R9, R19, R16 ;  /* 0x0000001309137210 */ /* 0x000fe40007cbe010 */
        /* <DEDUP_REMOVED lines=8> */
[C---:B-1----:R-:W-:Y:S02]  /*78a0*/  PRMT R7, R14.reuse, 0x7770, RZ ;  /* 0x000077700e077816 */ /* 0x042fe400000000ff */
[----:B------:R-:W-:Y:S02]  /*78b0*/  PRMT R9, R15, 0x7770, RZ ;  /* 0x000077700f097816 */ /* 0x000fe400000000ff */
[----:B------:R-:W-:Y:S02]  /*78c0*/  IADD3.X R23, PT, PT, RZ, R23, RZ, P2, P3 ;  /* 0x00000017ff177210 */ /* 0x000fe400017e64ff */
[----:B------:R-:W-:Y:S02]  /*78d0*/  IADD3 R17, P2, P3, R17, R18, R16 ;  /* 0x0000001211117210 */ /* 0x000fe40007b5e010 */
[----:B------:R-:W-:-:S02]  /*78e0*/  PRMT R8, R14, 0x7771, RZ ;  /* 0x000077710e087816 */ /* 0x000fc400000000ff */
[----:B------:R-:W-:Y:S02]  /*78f0*/  LOP3.LUT R18, R7, 0xff, RZ, 0xc0, !PT ;  /* 0x000000ff07127812 */ /* 0x000fe400078ec0ff */
[----:B------:R-:W-:Y:S02]  /*7900*/  LOP3.LUT R9, R9, 0xff, RZ, 0xc0, !PT ;  /* 0x000000ff09097812 */ /* 0x000fe400078ec0ff */
[----:B------:R-:W-:Y:S02]  /*7910*/  PRMT R11, R15, 0x7771, RZ ;  /* 0x000077710f0b7816 */ /* 0x000fe400000000ff */
[----:B------:R-:W-:Y:S02]  /*7920*/  LOP3.LUT R16, R8, 0xff, RZ, 0xc0, !PT ;  /* 0x000000ff08107812 */ /* 0x000fe400078ec0ff */
[----:B------:R-:W-:Y:S02]  /*7930*/  IADD3.X R21, PT, PT, RZ, R21, RZ, P5, P4 ;  /* 0x00000015ff157210 */ /* 0x000fe40002fe84ff */
[----:B------:R-:W-:-:S02]  /*7940*/  IADD3 R8, P5, P4, R9, R19, R18 ;  /* 0x0000001309087210 */ /* 0x000fc40007cbe012 */
[C---:B------:R-:W-:Y:S02]  /*7950*/  PRMT R7, R14.reuse, 0x7772, RZ ;  /* 0x000077720e077816 */ /* 0x040fe400000000ff */
[----:B------:R-:W-:Y:S02]  /*7960*/  PRMT R9, R15, 0x7772, RZ ;  /* 0x000077720f097816 */ /* 0x000fe400000000ff */
[----:B------:R-:W-:Y:S02]  /*7970*/  LOP3.LUT R11, R11, 0xff, RZ, 0xc0, !PT ;  /* 0x000000ff0b0b7812 */ /* 0x000fe400078ec0ff */
[----:B------:R-:W-:Y:S02]  /*7980*/  PRMT R14, R14, 0x7773, RZ ;  /* 0x000077730e0e7816 */ /* 0x000fe400000000ff */
[----:B------:R-:W-:Y:S02]  /*7990*/  PRMT R15, R15, 0x7773, RZ ;  /* 0x000077730f0f7816 */ /* 0x000fe400000000ff */
[----:B------:R-:W-:-:S02]  /*79a0*/  IADD3.X R19, PT, PT, RZ, R24, RZ, P2, P3 ;  /* 0x00000018ff137210 */ /* 0x000fc400017e64ff */
[----:B------:R-:W-:Y:S02]  /*79b0*/  LOP3.LUT R18, R7, 0xff, RZ, 0xc0, !PT ;  /* 0x000000ff07127812 */ /* 0x000fe400078ec0ff */
[----:B------:R-:W-:Y:S02]  /*79c0*/  LOP3.LUT R9, R9, 0xff, RZ, 0xc0, !PT ;  /* 0x000000ff09097812 */ /* 0x000fe400078ec0ff */
[----:B------:R-:W-:Y:S02]  /*79d0*/  IADD3 R11, P2, P3, R11, R22, R16 ;  /* 0x000000160b0b7210 */ /* 0x000fe40007b5e010 */
[----:B------:R-:W-:Y:S02]  /*79e0*/  LOP3.LUT R16, R14, 0xff, RZ, 0xc0, !PT ;  /* 0x000000ff0e107812 */ /* 0x000fe400078ec0ff */
[----:B------:R-:W-:Y:S02]  /*79f0*/  LOP3.LUT R15, R15, 0xff, RZ, 0xc0, !PT ;  /* 0x000000ff0f0f7812 */ /* 0x000fe400078ec0ff */
[----:B------:R-:W-:-:S02]  /*7a00*/  IADD3.X R33, PT, PT, RZ, R33, RZ, P5, P4 ;  /* 0x00000021ff217210 */ /* 0x000fc40002fe84ff */
[----:B------:R-:W-:Y:S02]  /*7a10*/  IADD3 R14, P5, P4, R9, R20, R18 ;  /* 0x00000014090e7210 */ /* 0x000fe40007cbe012 */
[----:B------:R-:W-:Y:S02]  /*7a20*/  IADD3.X R9, PT, PT, RZ, R23, RZ, P2, P3 ;  /* 0x00000017ff097210 */ /* 0x000fe400017e64ff */
[----:B------:R-:W-:Y:S02]  /*7a30*/  IADD3 R15, P2, P3, R15, R17, R16 ;  /* 0x000000110f0f7210 */ /* 0x000fe40007b5e010 */
[----:B------:R-:W-:Y:S02]  /*7a40*/  IADD3.X R17, PT, PT, RZ, R21, RZ, P5, P4 ;  /* 0x00000015ff117210 */ /* 0x000fe40002fe84ff */
[----:B------:R-:W-:-:S09]  /*7a50*/  IADD3.X R16, PT, PT, RZ, R19, RZ, P2, P3 ;  /* 0x00000013ff107210 */ /* 0x000fd200017e64ff */
.L_x_283:
[----:B------:R-:W-:Y:S05]  /*7a60*/  BSYNC.RECONVERGENT B0 ;  /* 0x0000000000007941 */ /* 0x000fea0003800200 */
.L_x_282:
[----:B------:R-:W-:Y:S01]  /*7a70*/  BAR.SYNC.DEFER_BLOCKING 0x0 ;  /* 0x0000000000007b1d */ /* 0x000fe20000010000 */
[----:B------:R-:W-:Y:S01]  /*7a80*/  IMAD.MOV.U32 R22, RZ, RZ, R28 ;  /* 0x000000ffff167224 */ /* 0x000fe200078e001c */
[----:B------:R-:W-:Y:S01]  /*7a90*/  LEA.HI R7, R13, R13, RZ, 0x1d ;  /* 0x0000000d0d077211 */ /* 0x000fe200078fe8ff */
[----:B------:R-:W-:Y:S02]  /*7aa0*/  IMAD.MOV.U32 R23, RZ, RZ, R35 ;  /* 0x000000ffff177224 */ /* 0x000fe400078e0023 */
[----:B------:R-:W-:Y:S01]  /*7ab0*/  IMAD.MOV.U32 R26, RZ, RZ, R32 ;  /* 0x000000ffff1a7224 */ /* 0x000fe200078e0020 */
[----:B------:R-:W-:Y:S01]  /*7ac0*/  BSSY.RECONVERGENT B0, `(.L_x_284) ;  /* 0x0000057000007945 */ /* 0x000fe20003800200 */
[----:B------:R-:W-:Y:S02]  /*7ad0*/  IMAD.MOV.U32 R27, RZ, RZ, R39 ;  /* 0x000000ffff1b7224 */ /* 0x000fe400078e0027 */
[----:B------:R-:W-:Y:S02]  /*7ae0*/  IMAD.MOV.U32 R24, RZ, RZ, R34 ;  /* 0x000000ffff187224 */ /* 0x000fe400078e0022 */
[----:B------:R-:W-:-:S02]  /*7af0*/  IMAD.MOV.U32 R25, RZ, RZ, R41 ;  /* 0x000000ffff197224 */ /* 0x000fc400078e0029 */
[----:B------:R-:W-:Y:S02]  /*7b00*/  IMAD.MOV.U32 R20, RZ, RZ, R30 ;  /* 0x000000ffff147224 */ /* 0x000fe400078e001e */
[----:B------:R-:W-:Y:S01]  /*7b10*/  IMAD.MOV.U32 R21, RZ, RZ, R37 ;  /* 0x000000ffff157224 */ /* 0x000fe200078e0025 */
[----:B------:R-:W-:Y:S04]  /*7b20*/  @!P0 STS.128 [R29], R24 ;  /* 0x000000181d008388 */ /* 0x000fe80000000c00 */
[----:B------:R1:W-:Y:S01]  /*7b30*/  @!P0 STS.128 [R29+0x10], R20 ;  /* 0x000010141d008388 */ /* 0x0003e20000000c00 */
[----:B------:R-:W-:Y:S01]  /*7b40*/  ISETP.GT.U32.AND P0, PT, R13, 0x3f, PT ;  /* 0x0000003f0d00780c */ /* 0x000fe20003f04070 */
[----:B-1----:R-:W-:Y:S02]  /*7b50*/  IMAD.MOV.U32 R22, RZ, RZ, R11 ;  /* 0x000000ffff167224 */ /* 0x002fe400078e000b */
[----:B------:R-:W-:-:S02]  /*7b60*/  IMAD.MOV.U32 R23, RZ, RZ, R9 ;  /* 0x000000ffff177224 */ /* 0x000fc400078e0009 */
[----:B------:R-:W-:Y:S02]  /*7b70*/  IMAD.MOV.U32 R20, RZ, RZ, R8 ;  /* 0x000000ffff147224 */ /* 0x000fe400078e0008 */
[----:B------:R-:W-:-:S05]  /*7b80*/  IMAD.MOV.U32 R21, RZ, RZ, R33 ;  /* 0x000000ffff157224 */ /* 0x000fca00078e0021 */
[----:B------:R1:W-:Y:S02]  /*7b90*/  @!P1 STS.128 [R31+0x100], R20 ;  /* 0x000100141f009388 */ /* 0x0003e40000000c00 */
[----:B-1----:R-:W-:Y:S02]  /*7ba0*/  IMAD.MOV.U32 R22, RZ, RZ, R15 ;  /* 0x000000ffff167224 */ /* 0x002fe400078e000f */
[----:B------:R-:W-:Y:S02]  /*7bb0*/  IMAD.MOV.U32 R23, RZ, RZ, R16 ;  /* 0x000000ffff177224 */ /* 0x000fe400078e0010 */
[----:B------:R-:W-:Y:S02]  /*7bc0*/  IMAD.MOV.U32 R20, RZ, RZ, R14 ;  /* 0x000000ffff147224 */ /* 0x000fe400078e000e */
[----:B------:R-:W-:Y:S02]  /*7bd0*/  IMAD.MOV.U32 R21, RZ, RZ, R17 ;  /* 0x000000ffff157224 */ /* 0x000fe400078e0011 */
[----:B------:R-:W-:-:S02]  /*7be0*/  IMAD R16, R13, 0x4, R10 ;  /* 0x000000040d107824 */ /* 0x000fc400078e020a */
[----:B------:R-:W-:Y:S01]  /*7bf0*/  IMAD R17, R7, 0x8, R6 ;  /* 0x0000000807117824 */ /* 0x000fe200078e0206 */
[----:B------:R1:W-:Y:S01]  /*7c00*/  @!P1 STS.128 [R31+0x110], R20 ;  /* 0x000110141f009388 */ /* 0x0003e20000000c00 */
[----:B------:R-:W-:Y:S06]  /*7c10*/  BAR.SYNC.DEFER_BLOCKING 0x0 ;  /* 0x0000000000007b1d */ /* 0x000fec0000010000 */
[----:B------:R-:W-:Y:S05]  /*7c20*/  @P0 BRA `(.L_x_285) ;  /* 0x0000000400000947 */ /* 0x000fea0003800000 */
[----:B------:R-:W-:Y:S04]  /*7c30*/  LDS.64 R8, [R16] ;  /* 0x0000000010087984 */ /* 0x000fe80000000a00 */
[----:B------:R-:W-:Y:S04]  /*7c40*/  LDS.64 R14, [R16+0x200] ;  /* 0x00020000100e7984 */ /* 0x000fe80000000a00 */
[----:B------:R-:W3:Y:S04]  /*7c50*/  LDS.64 R18, [R16+0x400] ;  /* 0x0004000010127984 */ /* 0x000ee80000000a00 */
[----:B-1----:R-:W-:Y:S04]  /*7c60*/  LDS.64 R20, [R16+0x600] ;  /* 0x0006000010147984 */ /* 0x002fe80000000a00 */
[----:B------:R-:W1:Y:S04]  /*7c70*/  LDS.64 R22, [R16+0x800] ;  /* 0x0008000010167984 */ /* 0x000e680000000a00 */
        /* <DEDUP_REMOVED lines=8> */
[----:B---3--:R-:W-:-:S03]  /*7d00*/  IADD3 R11, P0, P1, R18, R14, R8 ;  /* 0x0000000e120b7210 */ /* 0x008fc6000791e008 */
[----:B------:R-:W-:Y:S01]  /*7d10*/  LDS.64 R40, [R16+0x1a00] ;  /* 0x001a000010287984 */ /* 0x000fe20000000a00 */
[----:B------:R-:W-:-:S03]  /*7d20*/  IADD3.X R19, PT, PT, R19, R15, R9, P0, P1 ;  /* 0x0000000f13137210 */ /* 0x000fc600007e2409 */
[----:B------:R-:W3:Y:S01]  /*7d30*/  LDS.64 R42, [R16+0x1c00] ;  /* 0x001c0000102a7984 */ /* 0x000ee20000000a00 */
[----:B-1----:R-:W-:-:S03]  /*7d40*/  IADD3 R11, P2, P3, R22, R20, R11 ;  /* 0x00000014160b7210 */ /* 0x002fc60007b5e00b */
[----:B------:R-:W-:Y:S01]  /*7d50*/  LDS.64 R44, [R16+0x1e00] ;  /* 0x001e0000102c7984 */ /* 0x000fe20000000a00 */
[----:B------:R-:W-:-:S03]  /*7d60*/  IADD3.X R23, PT, PT, R23, R21, R19, P2, P3 ;  /* 0x0000001517177210 */ /* 0x000fc600017e6413 */
[----:B------:R-:W1:Y:S01]  /*7d70*/  LDS.64 R46, [R16+0x2000] ;  /* 0x00200000102e7984 */ /* 0x000e620000000a00 */
        /* <DEDUP_REMOVED lines=35> */
[----:B---3--:R-:W-:-:S04]  /*7fb0*/  IADD3 R11, P0, P1, R14, R8, R11 ;  /* 0x000000080e0b7210 */ /* 0x008fc8000791e00b */
[----:B------:R-:W-:Y:S02]  /*7fc0*/  IADD3.X R15, PT, PT, R15, R9, R61, P0, P1 ;  /* 0x000000090f0f7210 */ /* 0x000fe400007e243d */
[----:B-1----:R-:W-:-:S04]  /*7fd0*/  IADD3 R11, P2, P3, R20, R18, R11 ;  /* 0x00000012140b7210 */ /* 0x002fc80007b5e00b */
[----:B------:R-:W-:Y:S02]  /*7fe0*/  IADD3.X R19, PT, PT, R21, R19, R15, P2, P3 ;  /* 0x0000001315137210 */ /* 0x000fe400017e640f */
[----:B----4-:R-:W-:-:S04]  /*7ff0*/  IADD3 R9, P0, P1, R24, R22, R11 ;  /* 0x0000001618097210 */ /* 0x010fc8000791e00b */
[----:B-----5:R-:W-:Y:S02]  /*8000*/  IADD3 R8, P2, PT, R26, R9, RZ ;  /* 0x000000091a087210 */ /* 0x020fe40007f5e0ff */
[----:B------:R-:W-:-:S05]  /*8010*/  IADD3.X R9, PT, PT, R25, R23, R19, P0, P1 ;  /* 0x0000001719097210 */ /* 0x000fca00007e2413 */
[----:B------:R-:W-:-:S07]  /*8020*/  IMAD.X R9, R27, 0x1, R9, P2 ;  /* 0x000000011b097824 */ /* 0x000fce00010e0609 */
.L_x_285:
[----:B------:R-:W-:Y:S05]  /*8030*/  BSYNC.RECONVERGENT B0 ;  /* 0x0000000000007941 */ /* 0x000fea0003800200 */
.L_x_284:
        /* <DEDUP_REMOVED lines=9> */
[----:B------:R-:W-:Y:S04]  /*80d0*/  LDS.64 R6, [R17] ;  /* 0x0000000011067984 */ /* 0x000fe80000000a00 */
[----:B------:R-:W-:Y:S04]  /*80e0*/  LDS.64 R8, [R17+0x8] ;  /* 0x0000080011087984 */ /* 0x000fe80000000a00 */
[----:B------:R-:W3:Y:S04]  /*80f0*/  LDS.64 R14, [R17+0x10] ;  /* 0x00001000110e7984 */ /* 0x000ee80000000a00 */
[----:B------:R-:W-:Y:S04]  /*8100*/  LDS.64 R18, [R17+0x18] ;  /* 0x0000180011127984 */ /* 0x000fe80000000a00 */
[----:B-1----:R-:W1:Y:S04]  /*8110*/  LDS.64 R20, [R17+0x20] ;  /* 0x0000200011147984 */ /* 0x002e680000000a00 */
[----:B------:R-:W-:Y:S04]  /*8120*/  LDS.64 R22, [R17+0x28] ;  /* 0x0000280011167984 */ /* 0x000fe80000000a00 */
[----:B------:R-:W4:Y:S04]  /*8130*/  LDS.64 R24, [R17+0x30] ;  /* 0x0000300011187984 */ /* 0x000f280000000a00 */
[----:B------:R-:W5:Y:S01]  /*8140*/  LDS.64 R26, [R17+0x38] ;  /* 0x00003800111a7984 */ /* 0x000f620000000a00 */
[----:B---3--:R-:W-:-:S04]  /*8150*/  IADD3 R33, P0, P1, R14, R8, R6 ;  /* 0x000000080e217210 */ /* 0x008fc8000791e006 */
[----:B------:R-:W-:Y:S02]  /*8160*/  IADD3.X R29, PT, PT, R15, R9, R7, P0, P1 ;  /* 0x000000090f1d7210 */ /* 0x000fe400007e2407 */
[----:B-1----:R-:W-:-:S04]  /*8170*/  IADD3 R33, P2, P3, R20, R33, R18 ;  /* 0x0000002114217210 */ /* 0x002fc80007b5e012 */
        /* <DEDUP_REMOVED lines=36> */
.L_x_424:
        /* <DEDUP_REMOVED lines=27> */
.L_x_286:
[----:B------:R-:W-:Y:S05]  /*8570*/  WARPSYNC.ALL ;  /* 0x0000000000007948 */ /* 0x000fea0003800000 */
[----:B------:R-:W-:Y:S06]  /*8580*/  BAR.SYNC.DEFER_BLOCKING 0x0 ;  /* 0x0000000000007b1d */ /* 0x000fec0000010000 */
[----:B------:R-:W-:Y:S01]  /*8590*/  BSSY B0, `(.L_x_288) ;  /* 0x000082c000007945 */ /* 0x000fe20003800000 */
[----:B----4-:R-:W4:Y:S01]  /*85a0*/  LDS.64 R18, [R11] ;  /* 0x000000000b127984 */ /* 0x010f220000000a00 */
[----:B------:R-:W-:Y:S01]  /*85b0*/  BAR.SYNC.DEFER_BLOCKING 0x0 ;  /* 0x0000000000007b1d */ /* 0x000fe20000010000 */
[----:B----4-:R-:W-:-:S02]  /*85c0*/  ISETP.NE.U32.AND P0, PT, R18, R3, PT ;  /* 0x000000031200720c */ /* 0x010fc40003f05070 */
[----:B------:R-:W-:Y:S02]  /*85d0*/  ISETP.EQ.U32.AND P1, PT, R18, RZ, PT ;  /* 0x000000ff1200720c */ /* 0x000fe40003f22070 */
[----:B------:R-:W-:-:S04]  /*85e0*/  ISETP.NE.AND.EX P0, PT, R19, R0, PT, P0 ;  /* 0x000000001300720c */ /* 0x000fc80003f05300 */
[----:B------:R-:W-:-:S04]  /*85f0*/  ISETP.EQ.OR.EX P0, PT, R19, RZ, !P0, P1 ;  /* 0x000000ff1300720c */ /* 0x000fc80004702710 */
[----:B------:R-:W-:-:S13]  /*8600*/  ISETP.GT.U32.OR P0, PT, R13, 0x3f, P0 ;  /* 0x0000003f0d00780c */ /* 0x000fda0000704470 */
[----:B------:R-:W-:Y:S06]  /*8610*/  BAR.RED.AND.DEFER_BLOCKING 0x0, P0 ;  /* 0x0000000000007b1d */ /* 0x000fec0000014400 */
[----:B------:R-:W4:Y:S02]  /*8620*/  B2R.RESULT RZ, P0 ;  /* 0x0000000000ff731c */ /* 0x000f240000004000 */
[----:B----4-:R-:W-:Y:S05]  /*8630*/  @P0 BRA `(.L_x_289) ;  /* 0x0000007000f40947 */ /* 0x010fea0003800000 */
[----:B---3--:R-:W-:Y:S01]  /*8640*/  IMAD.MOV.U32 R17, RZ, RZ, R19 ;  /* 0x000000ffff117224 */ /* 0x008fe200078e0013 */
[----:B------:R-:W-:Y:S01]  /*8650*/  CS2R R24, SRZ ;  /* 0x0000000000187805 */ /* 0x000fe2000001ff00 */
[----:B-1----:R-:W-:-:S07]  /*8660*/  IMAD R21, R13, 0x54, R16 ;  /* 0x000000540d157824 */ /* 0x002fce00078e0210 */
.L_x_290:
[----:B------:R-:W1:Y:S01]  /*8670*/  LDC.64 R4, c[0x0][0x388] ;  /* 0x0000e200ff047b82 */ /* 0x000e620000000a00 */
[----:B------:R-:W-:-:S05]  /*8680*/  IADD3 R7, P0, PT, R13, R24, RZ ;  /* 0x000000180d077210 */ /* 0x000fca0007f1e0ff */
[----:B------:R-:W-:Y:S02]  /*8690*/  IMAD.X R6, RZ, RZ, R25, P0 ;  /* 0x000000ffff067224 */ /* 0x000fe400000e0619 */
[----:B-1----:R-:W-:-:S03]  /*86a0*/  IMAD.WIDE.U32 R4, R2, 0x4, R4 ;  /* 0x0000000402047825 */ /* 0x002fc600078e0004 */
[----:B------:R-:W-:-:S04]  /*86b0*/  LEA R14, P0, R7, R4, 0x2 ;  /* 0x00000004070e7211 */ /* 0x000fc800078010ff */
[----:B------:R-:W-:-:S05]  /*86c0*/  LEA.HI.X R15, R7, R5, R6, 0x2, P0 ;  /* 0x00000005070f7211 */ /* 0x000fca00000f1406 */
        /* <DEDUP_REMOVED lines=23> */
[----:B------:R-:W-:Y:S01]  /*8840*/  ISETP.NE.AND P1, PT, R12, 0x1f, PT ;  /* 0x0000001f0c00780c */ /* 0x000fe20003f25270 */
[----:B------:R-:W-:Y:S05]  /*8850*/  WARPSYNC.ALL ;  /* 0x0000000000007948 */ /* 0x000fea0003800000 */
[----:B------:R-:W-:-:S07]  /*8860*/  LOP3.LUT R94, R94, 0xfffffffb, RZ, 0xc0, !PT ;  /* 0xfffffffb5e5e7812 */ /* 0x000fce00078ec0ff */
[----:B------:R-:W-:Y:S01]  /*8870*/  @P1 LOP3.LUT R94, R94, 0x4, RZ, 0xfc, !PT ;  /* 0x000000045e5e1812 */ /* 0x000fe200078efcff */
[----:B---3--:R-:W-:Y:S04]  /*8880*/  STS [R10], R5 ;  /* 0x000000050a007388 */ /* 0x008fe80000000800 */
[----:B----4-:R-:W-:Y:S04]  /*8890*/  STS [R10+0x400], R7 ;  /* 0x000400070a007388 */ /* 0x010fe80000000800 */
[----:B-----5:R-:W-:Y:S04]  /*88a0*/  STS [R10+0x800], R9 ;  /* 0x000800090a007388 */ /* 0x020fe80000000800 */
[----:B--2---:R-:W-:Y:S04]  /*88b0*/  STS [R10+0xc00], R11 ;  /* 0x000c000b0a007388 */ /* 0x004fe80000000800 */
[----:B------:R1:W-:Y:S04]  /*88c0*/  STS [R10+0x1000], R19 ;  /* 0x001000130a007388 */ /* 0x0003e80000000800 */
        /* <DEDUP_REMOVED lines=18> */
[----:B------:R-:W-:Y:S01]  /*89f0*/  BAR.SYNC.DEFER_BLOCKING 0x0 ;  /* 0x0000000000007b1d */ /* 0x000fe20000010000 */
[----:B------:R-:W-:Y:S01]  /*8a00*/  UBMSK UR7, URZ, 0x6 ;  /* 0x00000006ff07789b */ /* 0x000fe20008000000 */
[----:B-1----:R-:W-:Y:S01]  /*8a10*/  IMAD R19, R13, 0x7c, R16 ;  /* 0x0000007c0d137824 */ /* 0x002fe200078e0210 */
[----:B------:R-:W-:-:S02]  /*8a20*/  ISETP.NE.AND P4, PT, R12, RZ, PT ;  /* 0x000000ff0c00720c */ /* 0x000fc40003f85270 */
[----:B------:R-:W-:-:S03]  /*8a30*/  LOP3.LUT R94, R94, 0xfffffff7, RZ, 0xc0, !PT ;  /* 0xfffffff75e5e7812 */ /* 0x000fc600078ec0ff */
[----:B------:R-:W1:Y:S01]  /*8a40*/  S2UR UR5, SR_CgaCtaId ;  /* 0x00000000000579c3 */ /* 0x000e620000008800 */
[----:B------:R-:W-:-:S07]  /*8a50*/  UMOV UR4, 0x400 ;  /* 0x0000040000047882 */ /* 0x000fce0000000000 */
[----:B------:R-:W-:-:S04]  /*8a60*/  @P4 LOP3.LUT R94, R94, 0x8, RZ, 0xfc, !PT ;  /* 0x000000085e5e4812 */ /* 0x000fc800078efcff */
[----:B------:R-:W-:Y:S01]  /*8a70*/  LOP3.LUT R94, R94, 0xfffffffe, RZ, 0xc0, !PT ;  /* 0xfffffffe5e5e7812 */ /* 0x000fe200078ec0ff */
[----:B------:R-:W2:Y:S04]  /*8a80*/  LDS R48, [R21] ;  /* 0x0000000015307984 */ /* 0x000ea80000000800 */
[----:B------:R-:W-:Y:S01]  /*8a90*/  LDS R28, [R21+0x58] ;  /* 0x00005800151c7984 */ /* 0x000fe20000000800 */
[----:B-1----:R-:W-:-:S03]  /*8aa0*/  ULEA UR4, UR5, UR4, 0x18 ;  /* 0x0000000405047291 */ /* 0x002fc6000f8ec0ff */
[----:B------:R-:W1:Y:S04]  /*8ab0*/  LDS R47, [R21+0x4] ;  /* 0x00000400152f7984 */ /* 0x000e680000000800 */
        /* <DEDUP_REMOVED lines=8> */
[----:B--2---:R-:W-:-:S03]  /*8b40*/  LOP3.LUT R4, R48, UR7, RZ, 0xc0, !PT ;  /* 0x0000000730047c12 */ /* 0x004fc6000f8ec0ff */
        /* <DEDUP_REMOVED lines=259> */
[----:B0-----:R-:W0:Y:S04]  /*9b80*/  LDS R10, [R19+0x18] ;  /* 0x00001800130a7984 */ /* 0x001e280000000800 */
        /* <DEDUP_REMOVED lines=53> */
[----:B0-----:R-:W-:-:S04]  /*9ee0*/  IMAD.IADD R124, R10, 0x1, R123 ;  /* 0x000000010a7c7824 */ /* 0x001fc800078e027b */
[----:B------:R-:W-:-:S04]  /*9ef0*/  IMAD.IADD R126, R11, 0x1, R124 ;  /* 0x000000010b7e7824 */ /* 0x000fc800078e027c */
[----:B------:R-:W-:Y:S02]  /*9f00*/  IMAD.IADD R128, R13, 0x1, R126 ;  /* 0x000000010d807824 */ /* 0x000fe400078e027e */
[----:B------:R-:W0:Y:S02]  /*9f10*/  S2R R13, SR_TID.X ;  /* 0x00000000000d7919 */ /* 0x000e240000002100 */
[----:B------:R-:W-:-:S04]  /*9f20*/  IMAD.IADD R125, R5, 0x1, R128 ;  /* 0x00000001057d7824 */ /* 0x000fc800078e0280 */
[----:B------:R-:W-:-:S05]  /*9f30*/  IMAD.IADD R127, R20, 0x1, R125 ;  /* 0x00000001147f7824 */ /* 0x000fca00078e027d */
[----:B------:R-:W1:Y:S01]  /*9f40*/  SHFL.UP P0, R4, R127, 0x1, RZ ;  /* 0x042000007f047989 */ /* 0x000e6200000000ff */
[--C-:B0-----:R-:W-:Y:S02]  /*9f50*/  @!P1 SHF.R.U32.HI R7, RZ, 0x3, R13.reuse ;  /* 0x00000003ff079819 */ /* 0x101fe4000001160d */
[----:B------:R-:W-:Y:S01]  /*9f60*/  SHF.R.U32.HI R20, RZ, 0x5, R13 ;  /* 0x00000005ff147819 */ /* 0x000fe2000001160d */
[----:B-1----:R-:W-:Y:S01]  /*9f70*/  @P0 IMAD.IADD R4, R127, 0x1, R4 ;  /* 0x000000017f040824 */ /* 0x002fe200078e0204 */
[----:B------:R-:W-:Y:S02]  /*9f80*/  @!P1 LOP3.LUT R131, R7, 0x7c, RZ, 0xc0, !PT ;  /* 0x0000007c07839812 */ /* 0x000fe400078ec0ff */
[C---:B------:R-:W-:Y:S02]  /*9f90*/  ISETP.NE.AND P5, PT, R20.reuse, 0x6, PT ;  /* 0x000000061400780c */ /* 0x040fe40003fa5270 */
[----:B------:R-:W0:Y:S01]  /*9fa0*/  SHFL.UP P0, R5, R4, 0x2, RZ ;  /* 0x0440000004057989 */ /* 0x000e2200000000ff */
[----:B------:R-:W-:-:S02]  /*9fb0*/  ISETP.NE.AND P2, PT, R20, 0x4, PT ;  /* 0x000000041400780c */ /* 0x000fc40003f45270 */
[----:B------:R-:W-:Y:S02]  /*9fc0*/  ISETP.NE.AND P3, PT, R20, 0x5, PT ;  /* 0x000000051400780c */ /* 0x000fe40003f65270 */
[----:B------:R-:W-:-:S06]  /*9fd0*/  ISETP.NE.AND P6, PT, R13, RZ, PT ;  /* 0x000000ff0d00720c */ /* 0x000fcc0003fc5270 */
[----:B------:R-:W-:-:S04]  /*9fe0*/  @P5 LOP3.LUT R94, R94, 0x1, RZ, 0xfc, !PT ;  /* 0x000000015e5e5812 */ /* 0x000fc800078efcff */
[----:B------:R-:W-:Y:S01]  /*9ff0*/  LOP3.LUT R94, R94, 0xfffffffd, RZ, 0xc0, !PT ;  /* 0xfffffffd5e5e7812 */ /* 0x000fe200078ec0ff */
        /* <DEDUP_REMOVED lines=10> */
[----:B------:R-:W-:Y:S01]  /*a0a0*/  BAR.SYNC.DEFER_BLOCKING 0x0 ;  /* 0x0000000000007b1d */ /* 0x000fe20000010000 */
[----:B------:R-:W-:-:S05]  /*a0b0*/  ISETP.NE.AND P1, PT, R20, 0x3, PT ;  /* 0x000000031400780c */ /* 0x000fca0003f25270 */
[----:B------:R-:W0:Y:S04]  /*a0c0*/  LDS.128 R4, [UR4+0x8400] ;  /* 0x00840004ff047984 */ /* 0x000e280008000c00 */
[----:B------:R-:W1:Y:S01]  /*a0d0*/  LDS.128 R8, [UR4+0x8410] ;  /* 0x00841004ff087984 */ /* 0x000e620008000c00 */
[C---:B0-----:R-:W-:Y:S01]  /*a0e0*/  SEL R27, R4.reuse, R27, !P0 ;  /* 0x0000001b041b7207 */ /* 0x041fe20004000000 */
[----:B------:R-:W-:Y:S01]  /*a0f0*/  IMAD.IADD R5, R4, 0x1, R5 ;  /* 0x0000000104057824 */ /* 0x000fe200078e0205 */
[----:B------:R-:W-:Y:S02]  /*a100*/  ISETP.NE.AND P0, PT, R20, 0x2, PT ;  /* 0x000000021400780c */ /* 0x000fe40003f05270 */
[----:B------:R-:W-:Y:S01]  /*a110*/  SEL R4, R127, RZ, P4 ;  /* 0x000000ff7f047207 */ /* 0x000fe20002000000 */
[----:B------:R-:W-:Y:S01]  /*a120*/  IMAD.IADD R6, R6, 0x1, R5 ;  /* 0x0000000106067824 */ /* 0x000fe200078e0205 */
[----:B------:R-:W-:-:S02]  /*a130*/  SEL R27, R5, R27, !P0 ;  /* 0x0000001b051b7207 */ /* 0x000fc40004000000 */
[----:B------:R-:W-:Y:S01]  /*a140*/  ISETP.GT.U32.OR P4, PT, R13, 0x1f, P4 ;  /* 0x0000001f0d00780c */ /* 0x000fe20002784470 */
[----:B------:R-:W-:Y:S01]  /*a150*/  IMAD.IADD R7, R7, 0x1, R6 ;  /* 0x0000000107077824 */ /* 0x000fe200078e0206 */
[----:B------:R-:W-:-:S03]  /*a160*/  SEL R27, R6, R27, !P1 ;  /* 0x0000001b061b7207 */ /* 0x000fc60004800000 */
[C---:B-1----:R-:W-:Y:S01]  /*a170*/  IMAD.IADD R8, R7.reuse, 0x1, R8 ;  /* 0x0000000107087824 */ /* 0x042fe200078e0208 */
[----:B------:R-:W-:-:S03]  /*a180*/  SEL R27, R7, R27, !P2 ;  /* 0x0000001b071b7207 */ /* 0x000fc60005000000 */
[----:B------:R-:W-:Y:S01]  /*a190*/  IMAD.IADD R9, R9, 0x1, R8 ;  /* 0x0000000109097824 */ /* 0x000fe200078e0208 */
[----:B------:R-:W-:-:S03]  /*a1a0*/  SEL R27, R8, R27, !P3 ;  /* 0x0000001b081b7207 */ /* 0x000fc60005800000 */
[----:B------:R-:W-:Y:S01]  /*a1b0*/  IMAD.IADD R10, R10, 0x1, R9 ;  /* 0x000000010a0a7824 */ /* 0x000fe200078e0209 */
[----:B------:R-:W-:Y:S02]  /*a1c0*/  SEL R27, R9, R27, !P5 ;  /* 0x0000001b091b7207 */ /* 0x000fe40006800000 */
[----:B------:R-:W-:Y:S01]  /*a1d0*/  ISETP.NE.AND P5, PT, R20, 0x7, PT ;  /* 0x000000071400780c */ /* 0x000fe20003fa5270 */
[----:B------:R-:W-:-:S03]  /*a1e0*/  IMAD.IADD R11, R11, 0x1, R10 ;  /* 0x000000010b0b7824 */ /* 0x000fc600078e020a */
[----:B------:R-:W-:-:S09]  /*a1f0*/  SEL R27, R10, R27, !P5 ;  /* 0x0000001b0a1b7207 */ /* 0x000fd20006800000 */
[----:B------:R-:W-:Y:S02]  /*a200*/  @P5 LOP3.LUT R94, R94, 0x2, RZ, 0xfc, !PT ;  /* 0x000000025e5e5812 */ /* 0x000fe400078efcff */
[----:B------:R-:W-:Y:S02]  /*a210*/  ISETP.GT.U32.AND P5, PT, R13, 0x1f, PT ;  /* 0x0000001f0d00780c */ /* 0x000fe40003fa4070 */
[----:B------:R-:W-:-:S11]  /*a220*/  LOP3.LUT R94, R94, 0xffffffdf, RZ, 0xc0, !PT ;  /* 0xffffffdf5e5e7812 */ /* 0x000fd600078ec0ff */
[----:B------:R-:W-:Y:S01]  /*a230*/  @P5 IMAD.IADD R127, R27, 0x1, R4 ;  /* 0x000000011b7f5824 */ /* 0x000fe200078e0204 */
[----:B------:R-:W-:Y:S01]  /*a240*/  @P5 LOP3.LUT R94, R94, 0x20, RZ, 0xfc, !PT ;  /* 0x000000205e5e5812 */ /* 0x000fe200078efcff */
[----:B------:R-:W-:Y:S01]  /*a250*/  @!P4 IMAD.U32 R127, R11, 0x10000, RZ ;  /* 0x000100000b7fc824 */ /* 0x000fe200078e00ff */
[C---:B------:R-:W-:Y:S02]  /*a260*/  ISETP.GT.U32.AND P5, PT, R13.reuse, 0x3f, PT ;  /* 0x0000003f0d00780c */ /* 0x040fe40003fa4070 */
[----:B------:R-:W-:Y:S02]  /*a270*/  LOP3.LUT R94, R94, 0xffffffef, RZ, 0xc0, !PT ;  /* 0xffffffef5e5e7812 */ /* 0x000fe400078ec0ff */
[----:B------:R-:W-:Y:S02]  /*a280*/  @!P4 STS [UR4+0x8428], R127 ;  /* 0x0084287fff00c988 */ /* 0x000fe40008000804 */
[----:B------:R-:W-:Y:S01]  /*a290*/  @P6 LOP3.LUT R94, R94, 0x10, RZ, 0xfc, !PT ;  /* 0x000000105e5e6812 */ /* 0x000fe200078efcff */
[----:B------:R-:W-:Y:S06]  /*a2a0*/  BAR.SYNC.DEFER_BLOCKING 0x0 ;  /* 0x0000000000007b1d */ /* 0x000fec0000010000 */
[----:B------:R-:W-:Y:S01]  /*a2b0*/  @!P5 IMAD.SHL.U32 R5, R13, 0x400, RZ ;  /* 0x000004000d05d824 */ /* 0x000fe200078e00ff */
[----:B------:R-:W-:Y:S01]  /*a2c0*/  @!P5 SHF.R.U32.HI R7, RZ, 0x4, R13 ;  /* 0x00000004ff07d819 */ /* 0x000fe2000001160d */
[----:B------:R-:W-:-:S03]  /*a2d0*/  @!P5 IMAD.MOV.U32 R26, RZ, RZ, 0x1700 ;  /* 0x00001700ff1ad424 */ /* 0x000fc600078e00ff */
[----:B------:R-:W-:Y:S02]  /*a2e0*/  @!P5 LOP3.LUT R6, R5, 0x7c00, RZ, 0xc0, !PT ;  /* 0x00007c000506d812 */ /* 0x000fe400078ec0ff */
[----:B------:R-:W-:-:S04]  /*a2f0*/  @!P5 LOP3.LUT R7, R7, 0x3e, RZ, 0xc0, !PT ;  /* 0x0000003e0707d812 */ /* 0x000fc800078ec0ff */
[----:B------:R-:W-:Y:S01]  /*a300*/  @!P5 IADD3 R7, PT, PT, R7, UR4, R6 ;  /* 0x000000040707dc10 */ /* 0x000fe2000fffe006 */
[----:B------:R-:W0:Y:S02]  /*a310*/  LDS R4, [UR4+0x8428] ;  /* 0x00842804ff047984 */ /* 0x000e240008000800 */
[----:B0-----:R-:W-:Y:S02]  /*a320*/  SEL R4, R4, RZ, P6 ;  /* 0x000000ff04047207 */ /* 0x001fe40003000000 */
        /* <DEDUP_REMOVED lines=21> */
[----:B------:R0:W-:Y:S01]  /*a480*/  STS [R19+0x18], R10 ;  /* 0x0000180a13007388 */ /* 0x0001e20000000800 */
[--C-:B------:R-:W-:Y:S02]  /*a490*/  IMAD.IADD R134, R111, 0x1, R5.reuse ;  /* 0x000000016f867824 */ /* 0x100fe400078e0205 */
[--C-:B------:R-:W-:Y:S01]  /*a4a0*/  IMAD.IADD R110, R110, 0x1, R5.reuse ;  /* 0x000000016e6e7824 */ /* 0x100fe200078e0205 */
[----:B------:R-:W-:Y:S01]  /*a4b0*/  STS [R19+0x1c], R100 ;  /* 0x00001c6413007388 */ /* 0x000fe20000000800 */
[--C-:B------:R-:W-:Y:S02]  /*a4c0*/  IMAD.IADD R136, R113, 0x1, R5.reuse ;  /* 0x0000000171887824 */ /* 0x100fe400078e0205 */
[--C-:B------:R-:W-:Y:S01]  /*a4d0*/  IMAD.IADD R138, R115, 0x1, R5.reuse ;  /* 0x00000001738a7824 */ /* 0x100fe200078e0205 */
[----:B------:R-:W-:Y:S01]  /*a4e0*/  STS [R19+0x20], R102 ;  /* 0x0000206613007388 */ /* 0x000fe20000000800 */
[--C-:B------:R-:W-:Y:S01]  /*a4f0*/  IMAD.IADD R112, R112, 0x1, R5.reuse ;  /* 0x0000000170707824 */ /* 0x100fe200078e0205 */
[----:B0-----:R-:W-:Y:S01]  /*a500*/  LEA R10, R13, UR4, 0x2 ;  /* 0x000000040d0a7c11 */ /* 0x001fe2000f8e10ff */
        /* <DEDUP_REMOVED lines=21> */
[----:B------:R-:W-:Y:S01]  /*a660*/  IMAD R16, R13, 0x4, R10 ;  /* 0x000000040d107824 */ /* 0x000fe200078e020a */
        /* <DEDUP_REMOVED lines=18> */
[----:B------:R-:W0:Y:S04]  /*a790*/  @!P5 LDS.U16 R22, [R7] ;  /* 0x000000000716d984 */ /* 0x000e280000000400 */
[----:B------:R0:W1:Y:S04]  /*a7a0*/  LDS.U16 R6, [R23] ;  /* 0x0000000017067984 */ /* 0x0000680000000400 */
        /* <DEDUP_REMOVED lines=9> */
[----:B0-----:R-:W-:-:S03]  /*a840*/  @!P5 SHF.R.S32.HI R23, RZ, 0x1f, R22 ;  /* 0x0000001fff17d819 */ /* 0x001fc60000011416 */
[----:B------:R-:W0:Y:S01]  /*a850*/  LDS.U16 R71, [R71] ;  /* 0x0000000047477984 */ /* 0x000e220000000400 */
[----:B-1----:R-:W-:-:S03]  /*a860*/  IMAD.IADD R6, R51, 0x1, R6 ;  /* 0x0000000133067824 */ /* 0x002fc600078e0206 */
[----:B------:R-:W1:Y:S01]  /*a870*/  LDS.U16 R73, [R73] ;  /* 0x0000000049497984 */ /* 0x000e620000000400 */
[----:B--2---:R-:W-:Y:S01]  /*a880*/  IMAD.IADD R53, R52, 0x1, R53 ;  /* 0x0000000134357824 */ /* 0x004fe200078e0235 */
[----:B------:R-:W-:Y:S02]  /*a890*/  LEA R11, R6, UR4, 0x2 ;  /* 0x00000004060b7c11 */ /* 0x000fe4000f8e10ff */
[----:B------:R-:W2:Y:S01]  /*a8a0*/  LDS.U16 R75, [R75] ;  /* 0x000000004b4b7984 */ /* 0x000ea20000000400 */
[----:B---3--:R-:W-:Y:S01]  /*a8b0*/  IMAD.IADD R55, R54, 0x1, R55 ;  /* 0x0000000136377824 */ /* 0x008fe200078e0237 */
[----:B------:R-:W-:Y:S02]  /*a8c0*/  LEA R6, R53, UR4, 0x2 ;  /* 0x0000000435067c11 */ /* 0x000fe4000f8e10ff */
[----:B------:R-:W3:Y:S01]  /*a8d0*/  LDS.U16 R77, [R77] ;  /* 0x000000004d4d7984 */ /* 0x000ee20000000400 */
[----:B----4-:R-:W-:Y:S01]  /*a8e0*/  IMAD.IADD R57, R56, 0x1, R57 ;  /* 0x0000000138397824 */ /* 0x010fe200078e0239 */
[----:B------:R-:W-:-:S02]  /*a8f0*/  LEA R55, R55, UR4, 0x2 ;  /* 0x0000000437377c11 */ /* 0x000fc4000f8e10ff */
[----:B------:R-:W4:Y:S01]  /*a900*/  LDS.U16 R79, [R79] ;  /* 0x000000004f4f7984 */ /* 0x000f220000000400 */
[----:B-----5:R-:W-:Y:S01]  /*a910*/  IMAD.IADD R59, R58, 0x1, R59 ;  /* 0x000000013a3b7824 */ /* 0x020fe200078e023b */
[----:B------:R-:W-:Y:S02]  /*a920*/  LEA R52, R57, UR4, 0x2 ;  /* 0x0000000439347c11 */ /* 0x000fe4000f8e10ff */
[----:B------:R-:W5:Y:S01]  /*a930*/  LDS.U16 R81, [R81] ;  /* 0x0000000051517984 */ /* 0x000f620000000400 */
[----:B------:R-:W-:Y:S01]  /*a940*/  IMAD.IADD R61, R60, 0x1, R61 ;  /* 0x000000013c3d7824 */ /* 0x000fe200078e023d */
[----:B------:R-:W-:Y:S02]  /*a950*/  LEA R59, R59, UR4, 0x2 ;  /* 0x000000043b3b7c11 */ /* 0x000fe4000f8e10ff */
[----:B------:R-:W5:Y:S01]  /*a960*/  LDS.U16 R83, [R83] ;  /* 0x0000000053537984 */ /* 0x000f620000000400 */
[----:B------:R-:W-:Y:S01]  /*a970*/  IMAD.IADD R63, R62, 0x1, R63 ;  /* 0x000000013e3f7824 */ /* 0x000fe200078e023f */
[----:B------:R-:W-:-:S02]  /*a980*/  LEA R54, R61, UR4, 0x2 ;  /* 0x000000043d367c11 */ /* 0x000fc4000f8e10ff */
[----:B------:R-:W5:Y:S01]  /*a990*/  LDS.U16 R85, [R85] ;  /* 0x0000000055557984 */ /* 0x000f620000000400 */
[----:B------:R-:W-:Y:S01]  /*a9a0*/  IMAD.IADD R65, R64, 0x1, R65 ;  /* 0x0000000140417824 */ /* 0x000fe200078e0241 */
[----:B------:R-:W-:Y:S02]  /*a9b0*/  LEA R63, R63, UR4, 0x2 ;  /* 0x000000043f3f7c11 */ /* 0x000fe4000f8e10ff */
[----:B------:R0:W5:Y:S01]  /*a9c0*/  LDS.U16 R7, [R88] ;  /* 0x0000000058077984 */ /* 0x0001620000000400 */
[----:B------:R-:W-:Y:S01]  /*a9d0*/  IMAD.IADD R67, R66, 0x1, R67 ;  /* 0x0000000142437824 */ /* 0x000fe200078e0243 */
[----:B------:R-:W-:Y:S02]  /*a9e0*/  LEA R56, R65, UR4, 0x2 ;  /* 0x0000000441387c11 */ /* 0x000fe4000f8e10ff */
[----:B------:R-:W5:Y:S01]  /*a9f0*/  LDS.U16 R8, [R91] ;  /* 0x000000005b087984 */ /* 0x000f620000000400 */
[----:B------:R-:W-:Y:S01]  /*aa00*/  IMAD.IADD R69, R68, 0x1, R69 ;  /* 0x0000000144457824 */ /* 0x000fe200078e0245 */
[----:B------:R-:W-:-:S02]  /*aa10*/  LEA R67, R67, UR4, 0x2 ;  /* 0x0000000443437c11 */ /* 0x000fc4000f8e10ff */
[----:B------:R-:W5:Y:S01]  /*aa20*/  LDS.U16 R98, [R93] ;  /* 0x000000005d627984 */ /* 0x000f620000000400 */
[----:B0-----:R-:W-:Y:S01]  /*aa30*/  @!P5 SHF.R.S32.HI R88, RZ, 0x1f, R22 ;  /* 0x0000001fff58d819 */ /* 0x001fe20000011416 */
[----:B------:R-:W-:Y:S02]  /*aa40*/  IMAD.IADD R71, R70, 0x1, R71 ;  /* 0x0000000146477824 */ /* 0x000fe400078e0247 */
[----:B------:R-:W0:Y:S01]  /*aa50*/  LDS.U16 R95, [R95] ;  /* 0x000000005f5f7984 */ /* 0x000e220000000400 */
[----:B-1----:R-:W-:Y:S02]  /*aa60*/  IMAD.IADD R73, R72, 0x1, R73 ;  /* 0x0000000148497824 */ /* 0x002fe400078e0249 */
[----:B------:R-:W-:Y:S01]  /*aa70*/  LEA R71, R71, UR4, 0x2 ;  /* 0x0000000447477c11 */ /* 0x000fe2000f8e10ff */
[----:B------:R-:W1:Y:S01]  /*aa80*/  LDS.U16 R9, [R96] ;  /* 0x0000000060097984 */ /* 0x000e620000000400 */
[----:B--2---:R-:W-:Y:S01]  /*aa90*/  IMAD.IADD R75, R74, 0x1, R75 ;  /* 0x000000014a4b7824 */ /* 0x004fe200078e024b */
[----:B------:R-:W-:Y:S01]  /*aaa0*/  BAR.SYNC.DEFER_BLOCKING 0x0 ;  /* 0x0000000000007b1d */ /* 0x000fe20000010000 */
[----:B---3--:R-:W-:-:S03]  /*aab0*/  IMAD.IADD R77, R76, 0x1, R77 ;  /* 0x000000014c4d7824 */ /* 0x008fc600078e024d */
[----:B------:R-:W-:Y:S01]  /*aac0*/  LEA R75, R75, UR4, 0x2 ;  /* 0x000000044b4b7c11 */ /* 0x000fe2000f8e10ff */
[----:B----4-:R-:W-:Y:S02]  /*aad0*/  IMAD.IADD R79, R78, 0x1, R79 ;  /* 0x000000014e4f7824 */ /* 0x010fe400078e024f */
[----:B-----5:R-:W-:-:S03]  /*aae0*/  IMAD.IADD R81, R80, 0x1, R81 ;  /* 0x0000000150517824 */ /* 0x020fc600078e0251 */
[----:B------:R-:W-:Y:S01]  /*aaf0*/  LEA R79, R79, UR4, 0x2 ;  /* 0x000000044f4f7c11 */ /* 0x000fe2000f8e10ff */
[----:B------:R-:W-:Y:S02]  /*ab00*/  IMAD.IADD R83, R82, 0x1, R83 ;  /* 0x0000000152537824 */ /* 0x000fe400078e0253 */
[----:B------:R-:W-:-:S03]  /*ab10*/  IMAD.IADD R85, R84, 0x1, R85 ;  /* 0x0000000154557824 */ /* 0x000fc600078e0255 */
[----:B------:R-:W-:Y:S01]  /*ab20*/  LEA R83, R83, UR4, 0x2 ;  /* 0x0000000453537c11 */ /* 0x000fe2000f8e10ff */
[----:B------:R-:W-:Y:S01]  /*ab30*/  IMAD.IADD R7, R86, 0x1, R7 ;  /* 0x0000000156077824 */ /* 0x000fe200078e0207 */
[----:B------:R-:W-:Y:S01]  /*ab40*/  @!P5 STS.64 [R16], R22 ;  /* 0x000000161000d388 */ /* 0x000fe20000000a00 */
[----:B------:R-:W-:-:S03]  /*ab50*/  IMAD.IADD R8, R87, 0x1, R8 ;  /* 0x0000000157087824 */ /* 0x000fc600078e0208 */
[----:B------:R-:W-:Y:S01]  /*ab60*/  LEA R7, R7, UR4, 0x2 ;  /* 0x0000000407077c11 */ /* 0x000fe2000f8e10ff */
[----:B------:R-:W-:Y:S01]  /*ab70*/  BAR.SYNC.DEFER_BLOCKING 0x0 ;  /* 0x0000000000007b1d */ /* 0x000fe20000010000 */
[----:B------:R-:W-:Y:S01]  /*ab80*/  IMAD.IADD R98, R89, 0x1, R98 ;  /* 0x0000000159627824 */ /* 0x000fe200078e0262 */
[----:B------:R-:W-:Y:S01]  /*ab90*/  LEA R8, R8, UR4, 0x2 ;  /* 0x0000000408087c11 */ /* 0x000fe2000f8e10ff */
[----:B0-----:R-:W-:Y:S02]  /*aba0*/  IMAD.IADD R95, R90, 0x1, R95 ;  /* 0x000000015a5f7824 */ /* 0x001fe400078e025f */
[----:B-1----:R-:W-:-:S05]  /*abb0*/  IMAD.IADD R9, R92, 0x1, R9 ;  /* 0x000000015c097824 */ /* 0x002fca00078e0209 */
[----:B------:R-:W-:Y:S01]  /*abc0*/  LEA R9, R9, UR4, 0x2 ;  /* 0x0000000409097c11 */ /* 0x000fe2000f8e10ff */
[----:B------:R-:W0:Y:S01]  /*abd0*/  @!P6 LDS R26, [R16+0x8] ;  /* 0x00000800101ae984 */ /* 0x000e220000000800 */
[----:B------:R-:W-:Y:S01]  /*abe0*/  BAR.SYNC.DEFER_BLOCKING 0x0 ;  /* 0x0000000000007b1d */ /* 0x000fe20000010000 */
[----:B------:R-:W-:-:S05]  /*abf0*/  @!P5 IADD3 R4, P6, PT, -R22, R18, RZ ;  /* 0x000000121604d210 */ /* 0x000fca0007fde1ff */
[----:B------:R-:W-:-:S05]  /*ac00*/  @!P5 IMAD.X R5, R17, 0x1, ~R88, P6 ;  /* 0x000000011105d824 */ /* 0x000fca00030e0e58 */
[----:B------:R1:W-:Y:S01]  /*ac10*/  @!P5 STS.64 [R16+0x5c00], R4 ;  /* 0x005c00041000d388 */ /* 0x0003e20000000a00 */
[----:B------:R-:W-:Y:S01]  /*ac20*/  BAR.SYNC.DEFER_BLOCKING 0x0 ;  /* 0x0000000000007b1d */ /* 0x000fe20000010000 */
[C---:B0-----:R-:W-:Y:S02]  /*ac30*/  @!P5 IADD3 R18, P6, PT, R26.reuse, R4, RZ ;  /* 0x000000041a12d210 */ /* 0x041fe40007fde0ff */
[----:B-1----:R-:W-:Y:S02]  /*ac40*/  LEA R4, R69, UR4, 0x2 ;  /* 0x0000000445047c11 */ /* 0x002fe4000f8e10ff */
[----:B------:R-:W-:Y:S01]  /*ac50*/  @!P5 LEA.HI.X.SX32 R17, R26, R5, 0x1, P6 ;  /* 0x000000051a11d211 */ /* 0x000fe200030f0eff */
[----:B------:R0:W-:Y:S04]  /*ac60*/  STS [R11], R48 ;  /* 0x000000300b007388 */ /* 0x0001e80000000800 */
[----:B------:R1:W-:Y:S04]  /*ac70*/  STS [R6], R47 ;  /* 0x0000002f06007388 */ /* 0x0003e80000000800 */
[----:B------:R2:W-:Y:S01]  /*ac80*/  STS [R55], R46 ;  /* 0x0000002e37007388 */ /* 0x0005e20000000800 */
[----:B0-----:R-:W-:-:S03]  /*ac90*/  LEA R11, R98, UR4, 0x2 ;  /* 0x00000004620b7c11 */ /* 0x001fc6000f8e10ff */
[----:B------:R-:W-:Y:S01]  /*aca0*/  STS [R52], R45 ;  /* 0x0000002d34007388 */ /* 0x000fe20000000800 */
[----:B-1----:R-:W-:-:S03]  /*acb0*/  LEA R6, R73, UR4, 0x2 ;  /* 0x0000000449067c11 */ /* 0x002fc6000f8e10ff */
[----:B------:R0:W-:Y:S01]  /*acc0*/  STS [R59], R44 ;  /* 0x0000002c3b007388 */ /* 0x0001e20000000800 */
[----:B--2---:R-:W-:-:S03]  /*acd0*/  LEA R46, R85, UR4, 0x2 ;  /* 0x00000004552e7c11 */ /* 0x004fc6000f8e10ff */
        /* <DEDUP_REMOVED lines=8> */
[----:B------:R0:W-:Y:S04]  /*ad60*/  STS [R6], R37 ;  /* 0x0000002506007388 */ /* 0x0001e80000000800 */
[----:B------:R-:W-:Y:S04]  /*ad70*/  STS [R75], R36 ;  /* 0x000000244b007388 */ /* 0x000fe80000000800 */
[----:B------:R-:W-:Y:S01]  /*ad80*/  STS [R42], R35 ;  /* 0x000000232a007388 */ /* 0x000fe20000000800 */
[----:B0-----:R-:W-:-:S03]  /*ad90*/  LEA R6, R95, UR4, 0x2 ;  /* 0x000000045f067c11 */ /* 0x001fc6000f8e10ff */
[----:B------:R-:W-:Y:S04]  /*ada0*/  STS [R79], R34 ;  /* 0x000000224f007388 */ /* 0x000fe80000000800 */
[----:B------:R-:W-:Y:S04]  /*adb0*/  STS [R44], R33 ;  /* 0x000000212c007388 */ /* 0x000fe80000000800 */
[----:B------:R-:W-:Y:S04]  /*adc0*/  STS [R83], R32 ;  /* 0x0000002053007388 */ /* 0x000fe80000000800 */
[----:B------:R-:W-:Y:S04]  /*add0*/  STS [R46], R31 ;  /* 0x0000001f2e007388 */ /* 0x000fe80000000800 */
[----:B------:R-:W-:Y:S04]  /*ade0*/  STS [R7], R30 ;  /* 0x0000001e07007388 */ /* 0x000fe80000000800 */
[----:B------:R-:W-:Y:S04]  /*adf0*/  STS [R8], R29 ;  /* 0x0000001d08007388 */ /* 0x000fe80000000800 */
[----:B------:R-:W-:Y:S04]  /*ae00*/  STS [R11], R50 ;  /* 0x000000320b007388 */ /* 0x000fe80000000800 */
[----:B------:R-:W-:Y:S04]  /*ae10*/  STS [R6], R49 ;  /* 0x0000003106007388 */ /* 0x000fe80000000800 */
[----:B------:R0:W-:Y:S01]  /*ae20*/  STS [R9], R28 ;  /* 0x0000001c09007388 */ /* 0x0001e20000000800 */
[----:B------:R-:W-:Y:S08]  /*ae30*/  BAR.SYNC.DEFER_BLOCKING 0x0 ;  /* 0x0000000000007b1d */ /* 0x000ff00000010000 */
[----:B0-----:R-:W0:Y:S01]  /*ae40*/  LDC.64 R8, c[0x0][0x398] ;  /* 0x0000e600ff087b82 */ /* 0x001e220000000a00 */
[----:B------:R-:W1:Y:S04]  /*ae50*/  LDS R73, [R10] ;  /* 0x000000000a497984 */ /* 0x000e680000000800 */
[----:B------:R-:W-:Y:S01]  /*ae60*/  LDS R75, [R10+0x400] ;  /* 0x000400000a4b7984 */ /* 0x000fe20000000800 */
[----:B0-----:R-:W-:-:S03]  /*ae70*/  IMAD.WIDE.U32 R8, R2, 0x4, R8 ;  /* 0x0000000402087825 */ /* 0x001fc600078e0008 */
        /* <DEDUP_REMOVED lines=9> */
[----:B------:R-:W-:Y:S01]  /*af10*/  LDS R93, [R10+0x2800] ;  /* 0x002800000a5d7984 */ /* 0x000fe20000000800 */
[----:B------:R-:W-:-:S03]  /*af20*/  LEA R31, R4, UR4, 0x3 ;  /* 0x00000004041f7c11 */ /* 0x000fc6000f8e18ff */
[----:B------:R-:W-:Y:S04]  /*af30*/  LDS R95, [R10+0x2c00] ;  /* 0x002c00000a5f7984 */ /* 0x000fe80000000800 */
[----:B------:R-:W0:Y:S04]  /*af40*/  LDS.64 R4, [R31+0x5c00] ;  /* 0x005c00001f047984 */ /* 0x000e280000000a00 */
[----:B------:R-:W-:Y:S04]  /*af50*/  LDS R97, [R10+0x3000] ;  /* 0x003000000a617984 */ /* 0x000fe80000000800 */
        /* <DEDUP_REMOVED lines=8> */
[----:B0-----:R-:W-:-:S03]  /*afe0*/  IADD3 R33, P6, PT, R4, R13, RZ ;  /* 0x0000000d04217210 */ /* 0x001fc60007fde0ff */
[----:B------:R-:W-:Y:S01]  /*aff0*/  LDS R115, [R10+0x5400] ;  /* 0x005400000a737984 */ /* 0x000fe20000000800 */
[----:B------:R-:W-:Y:S01]  /*b000*/  LOP3.LUT R4, R75, UR7, RZ, 0xc0, !PT ;  /* 0x000000074b047c12 */ /* 0x000fe2000f8ec0ff */
[----:B------:R-:W-:-:S03]  /*b010*/  IMAD.X R7, RZ, RZ, R5, P6 ;  /* 0x000000ffff077224 */ /* 0x000fc600030e0605 */
[----:B------:R-:W-:Y:S01]  /*b020*/  LEA R29, R4, UR4, 0x3 ;  /* 0x00000004041d7c11 */ /* 0x000fe2000f8e18ff */
[----:B------:R-:W-:Y:S04]  /*b030*/  LDS R117, [R10+0x5800] ;  /* 0x005800000a757984 */ /* 0x000fe80000000800 */
[----:B------:R-:W0:Y:S02]  /*b040*/  LDS.64 R4, [R29+0x5c00] ;  /* 0x005c00001d047984 */ /* 0x000e240000000a00 */
[----:B0-----:R-:W-:-:S05]  /*b050*/  IADD3 R11, P6, PT, R4, R13, RZ ;  /* 0x0000000d040b7210 */ /* 0x001fca0007fde0ff */
[----:B------:R-:W-:Y:S01]  /*b060*/  IMAD.X R5, RZ, RZ, R5, P6 ;  /* 0x000000ffff057224 */ /* 0x000fe200030e0605 */
[----:B------:R-:W-:-:S04]  /*b070*/  LEA R6, P6, R33, R8, 0x2 ;  /* 0x0000000821067211 */ /* 0x000fc800078c10ff */
[----:B------:R-:W-:Y:S02]  /*b080*/  LEA.HI.X R7, R33, R9, R7, 0x2, P6 ;  /* 0x0000000921077211 */ /* 0x000fe400030f1407 */
[----:B------:R-:W-:-:S03]  /*b090*/  LEA R4, P6, R11, R8, 0x2 ;  /* 0x000000080b047211 */ /* 0x000fc600078c10ff */
[----:B------:R-:W-:Y:S01]  /*b0a0*/  STG.E desc[UR8][R6.64], R73 ;  /* 0x0000004906007986 */ /* 0x000fe2000c101908 */
[----:B------:R-:W-:Y:S02]  /*b0b0*/  LEA.HI.X R5, R11, R9, R5, 0x2, P6 ;  /* 0x000000090b057211 */ /* 0x000fe400030f1405 */
[----:B------:R-:W-:-:S03]  /*b0c0*/  LOP3.LUT R11, R77, UR7, RZ, 0xc0, !PT ;  /* 0x000000074d0b7c12 */ /* 0x000fc6000f8ec0ff */
[----:B------:R-:W-:Y:S01]  /*b0d0*/  STG.E desc[UR8][R4.64+0x400], R75 ;  /* 0x0004004b04007986 */ /* 0x000fe2000c101908 */
[----:B------:R-:W-:-:S05]  /*b0e0*/  LEA R32, R11, UR4, 0x3 ;  /* 0x000000040b207c11 */ /* 0x000fca000f8e18ff */
[----:B------:R-:W0:Y:S02]  /*b0f0*/  LDS.64 R28, [R32+0x5c00] ;  /* 0x005c0000201c7984 */ /* 0x000e240000000a00 */
[----:B0-----:R-:W-:-:S05]  /*b100*/  IADD3 R11, P6, PT, R28, R13, RZ ;  /* 0x0000000d1c0b7210 */ /* 0x001fca0007fde0ff */
[----:B------:R-:W-:Y:S01]  /*b110*/  IMAD.X R28, RZ, RZ, R29, P6 ;  /* 0x000000ffff1c7224 */ /* 0x000fe200030e061d */
[----:B------:R-:W-:-:S04]  /*b120*/  LEA R30, P6, R11, R8, 0x2 ;  /* 0x000000080b1e7211 */ /* 0x000fc800078c10ff */
        /* <DEDUP_REMOVED lines=155> */
[----:B------:R-:W-:-:S06]  /*bae0*/  LEA R29, R11, UR4, 0x3 ;  /* 0x000000040b1d7c11 */ /* 0x000fcc000f8e18ff */
[----:B------:R-:W0:Y:S02]  /*baf0*/  LDS.64 R28, [R29+0x5c00] ;  /* 0x005c00001d1c7984 */ /* 0x000e240000000a00 */
[----:B0-----:R-:W-:-:S05]  /*bb00*/  IADD3 R11, P6, PT, R28, R13, RZ ;  /* 0x0000000d1c0b7210 */ /* 0x001fca0007fde0ff */
[----:B------:R-:W-:Y:S01]  /*bb10*/  IMAD.X R28, RZ, RZ, R29, P6 ;  /* 0x000000ffff1c7224 */ /* 0x000fe200030e061d */
[----:B------:R-:W-:-:S04]  /*bb20*/  LEA R70, P6, R11, R8, 0x2 ;  /* 0x000000080b467211 */ /* 0x000fc800078c10ff */
[----:B------:R-:W-:Y:S02]  /*bb30*/  LEA.HI.X R71, R11, R9, R28, 0x2, P6 ;  /* 0x000000090b477211 */ /* 0x000fe400030f141c */
[----:B------:R-:W-:-:S03]  /*bb40*/  IADD3 R24, P6, PT, R24, 0x1700, RZ ;  /* 0x0000170018187810 */ /* 0x000fc60007fde0ff */
[----:B------:R1:W-:Y:S02]  /*bb50*/  STG.E desc[UR8][R70.64+0x5800], R117 ;  /* 0x0058007546007986 */ /* 0x0003e4000c101908 */
[----:B------:R-:W-:Y:S01]  /*bb60*/  IMAD.X R25, RZ, RZ, R25, P6 ;  /* 0x000000ffff197224 */ /* 0x000fe200030e0619 */
[----:B------:R-:W-:Y:S01]  /*bb70*/  BAR.SYNC.DEFER_BLOCKING 0x0 ;  /* 0x0000000000007b1d */ /* 0x000fe20000010000 */
[----:B------:R-:W-:-:S05]  /*bb80*/  IADD3 R28, P6, PT, -R24, R3, RZ ;  /* 0x00000003181c7210 */ /* 0x000fca0007fde1ff */
[----:B------:R-:W-:Y:S01]  /*bb90*/  IMAD.X R11, R0, 0x1, ~R25, P6 ;  /* 0x00000001000b7824 */ /* 0x000fe200030e0e19 */
[----:B------:R-:W-:-:S04]  /*bba0*/  ISETP.GT.U32.AND P6, PT, R28, 0x16ff, PT ;  /* 0x000016ff1c00780c */ /* 0x000fc80003fc4070 */
[----:B------:R-:W-:-:S13]  /*bbb0*/  ISETP.GT.AND.EX P6, PT, R11, RZ, PT, P6 ;  /* 0x000000ff0b00720c */ /* 0x000fda0003fc4360 */
[----:B-1----:R-:W-:Y:S05]  /*bbc0*/  @P6 BRA `(.L_x_290) ;  /* 0xffffffc800a86947 */ /* 0x002fea000383ffff */
[----:B------:R-:W-:-:S04]  /*bbd0*/  ISETP.GT.U32.AND P6, PT, R3, R24, PT ;  /* 0x000000180300720c */ /* 0x000fc80003fc4070 */
[----:B------:R-:W-:-:S13]  /*bbe0*/  ISETP.GT.AND.EX P6, PT, R0, R25, PT, P6 ;  /* 0x000000190000720c */ /* 0x000fda0003fc4360 */
[----:B------:R-:W-:Y:S05]  /*bbf0*/  @!P6 BRA `(.L_x_291) ;  /* 0x0000004c0014e947 */ /* 0x000fea0003800000 */
[----:B------:R-:W-:-:S03]  /*bc00*/  UMOV UR5, 0xffffffff ;  /* 0xffffffff00057882 */ /* 0x000fc60000000000 */
[----:B------:R-:W-:Y:S05]  /*bc10*/  BRA.DIV UR5, `(.L_x_292) ;  /* 0x0000012e05247947 */ /* 0x000fea000b800000 */
[----:B------:R0:W1:Y:S02]  /*bc20*/  SHFL.IDX PT, R4, R28, RZ, 0x1f ;  /* 0x00001fff1c047589 */ /* 0x00006400000e0000 */
.L_x_426:
[C---:B-1----:R-:W-:Y:S01]  /*bc30*/  ISETP.GE.AND P6, PT, R13.reuse, R4, PT ;  /* 0x000000040d00720c */ /* 0x042fe20003fc6270 */
[----:B------:R-:W-:Y:S02]  /*bc40*/  IMAD.MOV.U32 R5, RZ, RZ, -0x1 ;  /* 0xffffffffff057424 */ /* 0x000fe400078e00ff */
[----:B------:R-:W-:Y:S02]  /*bc50*/  VIADD R61, R13, 0x100 ;  /* 0x000001000d3d7836 */ /* 0x000fe40000000000 */
[----:B------:R-:W-:-:S08]  /*bc60*/  IMAD.MOV.U32 R7, RZ, RZ, -0x1 ;  /* 0xffffffffff077424 */ /* 0x000fd000078e00ff */
[----:B------:R-:W2:Y:S01]  /*bc70*/  @!P6 LDG.E R5, desc[UR8][R14.64+0x5c00] ;  /* 0x005c00080e05e981 */ /* 0x000ea2000c1e1900 */
[----:B------:R-:W-:Y:S01]  /*bc80*/  ISETP.GE.AND P6, PT, R61, R4, PT ;  /* 0x000000043d00720c */ /* 0x000fe20003fc6270 */
[----:B------:R-:W-:Y:S02]  /*bc90*/  VIADD R63, R13, 0x200 ;  /* 0x000002000d3f7836 */ /* 0x000fe40000000000 */
[----:B------:R-:W-:-:S10]  /*bca0*/  IMAD.MOV.U32 R65, RZ, RZ, -0x1 ;  /* 0xffffffffff417424 */ /* 0x000fd400078e00ff */
[----:B------:R-:W3:Y:S01]  /*bcb0*/  @!P6 LDG.E R7, desc[UR8][R14.64+0x6000] ;  /* 0x006000080e07e981 */ /* 0x000ee2000c1e1900 */
[----:B------:R-:W-:Y:S01]  /*bcc0*/  ISETP.GE.AND P6, PT, R63, R4, PT ;  /* 0x000000043f00720c */ /* 0x000fe20003fc6270 */
[----:B------:R-:W-:Y:S02]  /*bcd0*/  VIADD R57, R13, 0x300 ;  /* 0x000003000d397836 */ /* 0x000fe40000000000 */
[----:B------:R-:W-:-:S10]  /*bce0*/  IMAD.MOV.U32 R67, RZ, RZ, -0x1 ;  /* 0xffffffffff437424 */ /* 0x000fd400078e00ff */
[----:B------:R-:W4:Y:S01]  /*bcf0*/  @!P6 LDG.E R65, desc[UR8][R14.64+0x6400] ;  /* 0x006400080e41e981 */ /* 0x000f22000c1e1900 */
[----:B------:R-:W-:Y:S02]  /*bd00*/  ISETP.GE.AND P6, PT, R57, R4, PT ;  /* 0x000000043900720c */ /* 0x000fe40003fc6270 */
[----:B------:R-:W-:Y:S01]  /*bd10*/  LOP3.LUT R59, R13, 0x400, RZ, 0xfc, !PT ;  /* 0x000004000d3b7812 */ /* 0x000fe200078efcff */
[----:B------:R-:W-:-:S10]  /*bd20*/  IMAD.MOV.U32 R69, RZ, RZ, -0x1 ;  /* 0xffffffffff457424 */ /* 0x000fd400078e00ff */
[----:B------:R-:W5:Y:S01]  /*bd30*/  @!P6 LDG.E R67, desc[UR8][R14.64+0x6800] ;  /* 0x006800080e43e981 */ /* 0x000f62000c1e1900 */
[----:B------:R-:W-:Y:S01]  /*bd40*/  ISETP.GE.AND P6, PT, R59, R4, PT ;  /* 0x000000043b00720c */ /* 0x000fe20003fc6270 */
[----:B------:R-:W-:Y:S02]  /*bd50*/  VIADD R53, R13, 0x500 ;  /* 0x000005000d357836 */ /* 0x000fe40000000000 */
        /* <DEDUP_REMOVED lines=70> */
[----:B------:R-:W-:-:S13]  /*c1c0*/  ISETP.GE.AND P6, PT, R21, R4, PT ;  /* 0x000000041500720c */ /* 0x000fda0003fc6270 */
[----:B------:R-:W5:Y:S01]  /*c1d0*/  @!P6 LDG.E R105, desc[UR8][R14.64+0xb400] ;  /* 0x00b400080e69e981 */ /* 0x000f62000c1e1900 */
[----:B------:R-:W-:Y:S01]  /*c1e0*/  UMOV UR5, 0xffffffff ;  /* 0xffffffff00057882 */ /* 0x000fe20000000000 */
[----:B------:R-:W-:Y:S02]  /*c1f0*/  IMAD R6, R13, 0x54, R16 ;  /* 0x000000540d067824 */ /* 0x000fe400078e0210 */
[----:B--2---:R1:W-:Y:S04]  /*c200*/  STS [R10], R5 ;  /* 0x000000050a007388 */ /* 0x0043e80000000800 */
[----:B---3--:R1:W-:Y:S04]  /*c210*/  STS [R10+0x400], R7 ;  /* 0x000400070a007388 */ /* 0x0083e80000000800 */
[----:B----4-:R1:W-:Y:S04]  /*c220*/  STS [R10+0x800], R65 ;  /* 0x000800410a007388 */ /* 0x0103e80000000800 */
[----:B-----5:R1:W-:Y:S04]  /*c230*/  STS [R10+0xc00], R67 ;  /* 0x000c00430a007388 */ /* 0x0203e80000000800 */
        /* <DEDUP_REMOVED lines=20> */
.L_x_429:
[----:B------:R-:W-:Y:S05]  /*c380*/  WARPSYNC.ALL ;  /* 0x0000000000007948 */ /* 0x000fea0003800000 */
[----:B------:R-:W-:Y:S06]  /*c390*/  BAR.SYNC.DEFER_BLOCKING 0x0 ;  /* 0x0000000000007b1d */ /* 0x000fec0000010000 */
[----:B------:R-:W-:Y:S01]  /*c3a0*/  BSSY.RECONVERGENT B1, `(.L_x_294) ;  /* 0x000023a000017945 */ /* 0x000fe20003800200 */
[----:B------:R-:W2:Y:S04]  /*c3b0*/  LDS R60, [R6] ;  /* 0x00000000063c7984 */ /* 0x000ea80000000800 */
[----:B------:R-:W3:Y:S04]  /*c3c0*/  LDS R58, [R6+0x4] ;  /* 0x00000400063a7984 */ /* 0x000ee80000000800 */
[----:B------:R-:W4:Y:S04]  /*c3d0*/  LDS R56, [R6+0x8] ;  /* 0x0000080006387984 */ /* 0x000f280000000800 */
[----:B------:R-:W5:Y:S04]  /*c3e0*/  LDS R54, [R6+0xc] ;  /* 0x00000c0006367984 */ /* 0x000f680000000800 */
        /* <DEDUP_REMOVED lines=9> */
[----:B-1----:R-:W-:Y:S01]  /*c480*/  IMAD.SHL.U32 R5, R4, 0x400, RZ ;  /* 0x0000040004057824 */ /* 0x002fe200078e00ff */
[----:B------:R-:W-:Y:S01]  /*c490*/  SHF.R.U32.HI R4, RZ, 0x4, R4 ;  /* 0x00000004ff047819 */ /* 0x000fe20000011604 */
[----:B------:R-:W-:Y:S03]  /*c4a0*/  LDS R36, [R6+0x30] ;  /* 0x0000300006247984 */ /* 0x000fe60000000800 */
[----:B------:R-:W-:Y:S01]  /*c4b0*/  LOP3.LUT R5, R5, 0x7c00, RZ, 0xc0, !PT ;  /* 0x00007c0005057812 */ /* 0x000fe200078ec0ff */
        /* <DEDUP_REMOVED lines=15> */
[----:B----4-:R-:W-:Y:S01]  /*c5b0*/  LOP3.LUT R4, R56, UR7, RZ, 0xc0, !PT ;  /* 0x0000000738047c12 */ /* 0x010fe2000f8ec0ff */
[----:B------:R-:W-:Y:S04]  /*c5c0*/  LDS R14, [R6+0x50] ;  /* 0x00005000060e7984 */ /* 0x000fe80000000800 */
[----:B------:R-:W-:Y:S04]  /*c5d0*/  LDS R64, [R6+0x54] ;  /* 0x0000540006407984 */ /* 0x000fe80000000800 */
[----:B------:R1:W-:Y:S01]  /*c5e0*/  LDS R62, [R6+0x58] ;  /* 0x00005800063e7984 */ /* 0x0003e20000000800 */
[----:B------:R-:W-:Y:S01]  /*c5f0*/  BAR.SYNC.DEFER_BLOCKING 0x0 ;  /* 0x0000000000007b1d */ /* 0x000fe20000010000 */
[----:B-1----:R-:W-:Y:S01]  /*c600*/  IMAD.SHL.U32 R6, R4, 0x400, RZ ;  /* 0x0000040004067824 */ /* 0x002fe200078e00ff */
[----:B------:R-:W-:-:S04]  /*c610*/  SHF.R.U32.HI R4, RZ, 0x4, R4 ;  /* 0x00000004ff047819 */ /* 0x000fc80000011604 */
[----:B------:R-:W-:Y:S02]  /*c620*/  LOP3.LUT R69, R6, 0x7c00, RZ, 0xc0, !PT ;  /* 0x00007c0006457812 */ /* 0x000fe400078ec0ff */
[----:B------:R-:W-:-:S04]  /*c630*/  LOP3.LUT R4, R4, 0xffffffe, RZ, 0xc0, !PT ;  /* 0x0ffffffe04047812 */ /* 0x000fc800078ec0ff */
[----:B------:R-:W-:Y:S02]  /*c640*/  IADD3 R70, PT, PT, R4, R10, R69 ;  /* 0x0000000a04467210 */ /* 0x000fe40007ffe045 */
[----:B-----5:R-:W-:Y:S01]  /*c650*/  LOP3.LUT R4, R54, UR7, RZ, 0xc0, !PT ;  /* 0x0000000736047c12 */ /* 0x020fe2000f8ec0ff */
        /* <DEDUP_REMOVED lines=49> */
[----:B--2---:R-:W-:-:S05]  /*c970*/  VIADD R7, R67, 0x1 ;  /* 0x0000000143077836 */ /* 0x004fca0000000000 */
[----:B------:R-:W-:Y:S04]  /*c980*/  STS.U16 [R68], R7 ;  /* 0x0000000744007388 */ /* 0x000fe80000000400 */
        /* <DEDUP_REMOVED lines=247> */
[----:B------:R-:W-:-:S10]  /*d900*/  IMAD.IADD R118, R145, 0x1, -R118 ;  /* 0x0000000191767824 */ /* 0x000fd400078e0a76 */
[----:B------:R-:W-:-:S04]  /*d910*/  @!P6 SHF.R.U32.HI R4, RZ, 0x3, R13 ;  /* 0x00000003ff04e819 */ /* 0x000fc8000001160d */
[----:B------:R-:W-:-:S05]  /*d920*/  @!P6 LOP3.LUT R152, R4, 0x7c, RZ, 0xc0, !PT ;  /* 0x0000007c0498e812 */ /* 0x000fca00078ec0ff */
[----:B------:R-:W-:Y:S01]  /*d930*/  @!P6 STS [R152+UR4+0x8400], R145 ;  /* 0x008400919800e988 */ /* 0x000fe20008000804 */
[----:B------:R-:W-:Y:S01]  /*d940*/  BAR.SYNC.DEFER_BLOCKING 0x0 ;  /* 0x0000000000007b1d */ /* 0x000fe20000010000 */
[----:B------:R-:W-:-:S05]  /*d950*/  ISETP.NE.AND P6, PT, R20, 0x6, PT ;  /* 0x000000061400780c */ /* 0x000fca0003fc5270 */
[----:B------:R-:W0:Y:S02]  /*d960*/  LDS.128 R4, [UR4+0x8400] ;  /* 0x00840004ff047984 */ /* 0x000e240008000c00 */
[----:B0-----:R-:W-:-:S04]  /*d970*/  IMAD.IADD R5, R4, 0x1, R5 ;  /* 0x0000000104057824 */ /* 0x001fc800078e0205 */
[----:B------:R-:W-:Y:S01]  /*d980*/  IMAD.IADD R6, R6, 0x1, R5 ;  /* 0x0000000106067824 */ /* 0x000fe200078e0205 */
[----:B------:R-:W-:Y:S02]  /*d990*/  SEL R4, R5, R4, !P0 ;  /* 0x0000000405047207 */ /* 0x000fe40004000000 */
[----:B------:R-:W-:Y:S01]  /*d9a0*/  ISETP.NE.AND P0, PT, R20, 0x7, PT ;  /* 0x000000071400780c */ /* 0x000fe20003f05270 */
[----:B------:R-:W-:Y:S01]  /*d9b0*/  IMAD.IADD R143, R7, 0x1, R6 ;  /* 0x00000001078f7824 */ /* 0x000fe200078e0206 */
[----:B------:R-:W-:Y:S02]  /*d9c0*/  SEL R4, R6, R4, !P1 ;  /* 0x0000000406047207 */ /* 0x000fe40004800000 */
[----:B------:R-:W-:Y:S02]  /*d9d0*/  ISETP.NE.AND P1, PT, R12, RZ, PT ;  /* 0x000000ff0c00720c */ /* 0x000fe40003f25270 */
[C---:B------:R-:W-:Y:S02]  /*d9e0*/  SEL R147, R143.reuse, R4, !P2 ;  /* 0x000000048f937207 */ /* 0x040fe40005000000 */
[----:B------:R-:W0:Y:S01]  /*d9f0*/  LDS.128 R4, [UR4+0x8410] ;  /* 0x00841004ff047984 */ /* 0x000e220008000c00 */
[----:B------:R-:W-:Y:S01]  /*da00*/  ISETP.GT.U32.AND P2, PT, R28, R59, PT ;  /* 0x0000003b1c00720c */ /* 0x000fe20003f44070 */
[----:B0-----:R-:W-:-:S04]  /*da10*/  IMAD.IADD R4, R143, 0x1, R4 ;  /* 0x000000018f047824 */ /* 0x001fc800078e0204 */
[----:B------:R-:W-:Y:S01]  /*da20*/  IMAD.IADD R5, R5, 0x1, R4 ;  /* 0x0000000105057824 */ /* 0x000fe200078e0204 */
[----:B------:R-:W-:Y:S02]  /*da30*/  SEL R147, R4, R147, !P3 ;  /* 0x0000009304937207 */ /* 0x000fe40005800000 */
[----:B------:R-:W-:Y:S01]  /*da40*/  SEL R4, R118, RZ, P1 ;  /* 0x000000ff76047207 */ /* 0x000fe20000800000 */
[----:B------:R-:W-:Y:S01]  /*da50*/  IMAD.IADD R6, R6, 0x1, R5 ;  /* 0x0000000106067824 */ /* 0x000fe200078e0205 */
[----:B------:R-:W-:Y:S02]  /*da60*/  SEL R147, R5, R147, !P6 ;  /* 0x0000009305937207 */ /* 0x000fe40007000000 */
[----:B------:R-:W-:Y:S01]  /*da70*/  ISETP.GT.U32.AND P6, PT, R13, 0x1f, PT ;  /* 0x0000001f0d00780c */ /* 0x000fe20003fc4070 */
[----:B------:R-:W-:Y:S01]  /*da80*/  IMAD.IADD R7, R7, 0x1, R6 ;  /* 0x0000000107077824 */ /* 0x000fe200078e0206 */
[----:B------:R-:W-:Y:S01]  /*da90*/  SEL R147, R6, R147, !P0 ;  /* 0x0000009306937207 */ /* 0x000fe20004000000 */
[----:B------:R-:W-:Y:S01]  /*daa0*/  @!P5 IMAD.SHL.U32 R6, R13, 0x400, RZ ;  /* 0x000004000d06d824 */ /* 0x000fe200078e00ff */
[----:B------:R-:W-:-:S02]  /*dab0*/  ISETP.GT.U32.AND P3, PT, R28, R53, PT ;  /* 0x000000351c00720c */ /* 0x000fc40003f64070 */
[----:B------:R-:W-:Y:S02]  /*dac0*/  ISETP.GT.U32.AND P1, PT, R28, R57, PT ;  /* 0x000000391c00720c */ /* 0x000fe40003f24070 */
[----:B------:R-:W-:Y:S02]  /*dad0*/  @!P5 LOP3.LUT R6, R6, 0x7c00, RZ, 0xc0, !PT ;  /* 0x00007c000606d812 */ /* 0x000fe400078ec0ff */
[----:B------:R-:W-:-:S03]  /*dae0*/  ISETP.GT.U32.AND P0, PT, R28, R63, PT ;  /* 0x0000003f1c00720c */ /* 0x000fc60003f04070 */
[----:B------:R-:W-:Y:S01]  /*daf0*/  @P6 IMAD.IADD R118, R147, 0x1, R4 ;  /* 0x0000000193766824 */ /* 0x000fe200078e0204 */
[----:B------:R-:W-:Y:S01]  /*db00*/  ISETP.NE.AND P6, PT, R13, RZ, PT ;  /* 0x000000ff0d00720c */ /* 0x000fe20003fc5270 */
[----:B------:R-:W-:Y:S01]  /*db10*/  @!P4 IMAD.U32 R118, R7, 0x10000, RZ ;  /* 0x000100000776c824 */ /* 0x000fe200078e00ff */
[----:B------:R-:W-:-:S04]  /*db20*/  @!P5 SHF.R.U32.HI R7, RZ, 0x4, R13 ;  /* 0x00000004ff07d819 */ /* 0x000fc8000001160d */
[----:B------:R-:W-:Y:S01]  /*db30*/  @!P4 STS [UR4+0x8428], R118 ;  /* 0x00842876ff00c988 */ /* 0x000fe20008000804 */
[----:B------:R-:W-:Y:S01]  /*db40*/  @!P5 LOP3.LUT R7, R7, 0x3e, RZ, 0xc0, !PT ;  /* 0x0000003e0707d812 */ /* 0x000fe200078ec0ff */
[----:B------:R-:W-:Y:S03]  /*db50*/  BAR.SYNC.DEFER_BLOCKING 0x0 ;  /* 0x0000000000007b1d */ /* 0x000fe60000010000 */
[----:B------:R-:W-:-:S03]  /*db60*/  @!P5 IADD3 R7, PT, PT, R7, UR4, R6 ;  /* 0x000000040707dc10 */ /* 0x000fc6000fffe006 */
[----:B------:R-:W0:Y:S02]  /*db70*/  LDS R4, [UR4+0x8428] ;  /* 0x00842804ff047984 */ /* 0x000e240008000800 */
[----:B0-----:R-:W-:Y:S02]  /*db80*/  SEL R5, R4, RZ, P6 ;  /* 0x000000ff04057207 */ /* 0x001fe40003000000 */
[----:B------:R-:W-:-:S03]  /*db90*/  ISETP.GT.U32.AND P6, PT, R28, R61, PT ;  /* 0x0000003d1c00720c */ /* 0x000fc60003fc4070 */
[----:B------:R-:W-:Y:S01]  /*dba0*/  IMAD.IADD R5, R5, 0x1, R118 ;  /* 0x0000000105057824 */ /* 0x000fe200078e0276 */
[----:B------:R-:W-:-:S03]  /*dbb0*/  ISETP.GT.AND.EX P6, PT, R11, RZ, PT, P6 ;  /* 0x000000ff0b00720c */ /* 0x000fc60003fc4360 */
[--C-:B------:R-:W-:Y:S01]  /*dbc0*/  IMAD.IADD R112, R112, 0x1, R5.reuse ;  /* 0x0000000170707824 */ /* 0x100fe200078e0205 */
[----:B------:R-:W-:Y:S01]  /*dbd0*/  STS [R19], R5 ;  /* 0x0000000513007388 */ /* 0x000fe20000000800 */
[--C-:B------:R-:W-:Y:S02]  /*dbe0*/  IMAD.IADD R4, R121, 0x1, R5.reuse ;  /* 0x0000000179047824 */ /* 0x100fe400078e0205 */
[--C-:B------:R-:W-:Y:S01]  /*dbf0*/  IMAD.IADD R120, R120, 0x1, R5.reuse ;  /* 0x0000000178787824 */ /* 0x100fe200078e0205 */
[----:B------:R-:W-:Y:S01]  /*dc00*/  STS [R19+0x4], R112 ;  /* 0x0000047013007388 */ /* 0x000fe20000000800 */
[--C-:B------:R-:W-:Y:S02]  /*dc10*/  IMAD.IADD R6, R123, 0x1, R5.reuse ;  /* 0x000000017b067824 */ /* 0x100fe400078e0205 */
[--C-:B------:R-:W-:Y:S01]  /*dc20*/  IMAD.IADD R122, R122, 0x1, R5.reuse ;  /* 0x000000017a7a7824 */ /* 0x100fe200078e0205 */
[----:B------:R0:W-:Y:S01]  /*dc30*/  STS [R19+0x8], R4 ;  /* 0x0000080413007388 */ /* 0x0001e20000000800 */
        /* <DEDUP_REMOVED lines=39> */
[----:B------:R-:W-:Y:S01]  /*deb0*/  IMAD.IADD R168, R141, 0x1, R5 ;  /* 0x000000018da87824 */ /* 0x000fe200078e0205 */
[----:B0-----:R-:W-:Y:S02]  /*dec0*/  CS2R R4, SRZ ;  /* 0x0000000000047805 */ /* 0x001fe4000001ff00 */
[----:B------:R-:W-:Y:S01]  /*ded0*/  STS [R19+0x40], R134 ;  /* 0x0000408613007388 */ /* 0x000fe20000000800 */
[----:B------:R-:W-:-:S03]  /*dee0*/  @!P5 IMAD.MOV.U32 R5, RZ, RZ, RZ ;  /* 0x000000ffff05d224 */ /* 0x000fc600078e00ff */
        /* <DEDUP_REMOVED lines=28> */
[----:B0-----:R-:W-:-:S03]  /*e0b0*/  @!P5 IMAD.MOV.U32 R4, RZ, RZ, R112 ;  /* 0x000000ffff04d224 */ /* 0x001fc600078e0070 */
[----:B------:R-:W0:Y:S01]  /*e0c0*/  LDS.U16 R86, [R86] ;  /* 0x0000000056567984 */ /* 0x000e220000000400 */
[----:B-1----:R-:W-:Y:S01]  /*e0d0*/  IMAD.IADD R66, R65, 0x1, R66 ;  /* 0x0000000141427824 */ /* 0x002fe200078e0242 */
[----:B------:R-:W-:Y:S02]  /*e0e0*/  @!P5 IADD3 R18, P4, PT, -R4, R18, RZ ;  /* 0x000000120412d210 */ /* 0x000fe40007f9e1ff */
[----:B------:R-:W1:Y:S01]  /*e0f0*/  LDS.U16 R88, [R88] ;  /* 0x0000000058587984 */ /* 0x000e620000000400 */
[----:B--2---:R-:W-:Y:S02]  /*e100*/  IMAD.IADD R68, R67, 0x1, R68 ;  /* 0x0000000143447824 */ /* 0x004fe400078e0244 */
[----:B------:R-:W-:Y:S01]  /*e110*/  @!P5 IMAD.X R19, R17, 0x1, ~R5, P4 ;  /* 0x000000011113d824 */ /* 0x000fe200020e0e05 */
[----:B------:R-:W2:Y:S01]  /*e120*/  LDS.U16 R90, [R90] ;  /* 0x000000005a5a7984 */ /* 0x000ea20000000400 */
[----:B---3--:R-:W-:Y:S01]  /*e130*/  IMAD.IADD R70, R69, 0x1, R70 ;  /* 0x0000000145467824 */ /* 0x008fe200078e0246 */
[----:B------:R-:W-:-:S02]  /*e140*/  LEA R17, R66, UR4, 0x2 ;  /* 0x0000000442117c11 */ /* 0x000fc4000f8e10ff */
[----:B------:R-:W3:Y:S01]  /*e150*/  LDS.U16 R92, [R92] ;  /* 0x000000005c5c7984 */ /* 0x000ee20000000400 */
[----:B----4-:R-:W-:Y:S01]  /*e160*/  IMAD.IADD R72, R71, 0x1, R72 ;  /* 0x0000000147487824 */ /* 0x010fe200078e0248 */
[----:B------:R-:W-:Y:S02]  /*e170*/  ISETP.GT.U32.AND P4, PT, R28, R55, PT ;  /* 0x000000371c00720c */ /* 0x000fe40003f84070 */
[----:B------:R-:W4:Y:S01]  /*e180*/  LDS.U16 R6, [R95] ;  /* 0x000000005f067984 */ /* 0x000f220000000400 */
[----:B-----5:R-:W-:Y:S01]  /*e190*/  IMAD.IADD R74, R73, 0x1, R74 ;  /* 0x00000001494a7824 */ /* 0x020fe200078e024a */
[----:B------:R-:W-:Y:S02]  /*e1a0*/  LEA R53, R68, UR4, 0x2 ;  /* 0x0000000444357c11 */ /* 0x000fe4000f8e10ff */
[----:B------:R-:W5:Y:S01]  /*e1b0*/  LDS.U16 R97, [R97] ;  /* 0x0000000061617984 */ /* 0x000f620000000400 */
[----:B------:R-:W-:Y:S01]  /*e1c0*/  IMAD.IADD R76, R75, 0x1, R76 ;  /* 0x000000014b4c7824 */ /* 0x000fe200078e024c */
[----:B------:R-:W-:-:S02]  /*e1d0*/  LEA R55, R70, UR4, 0x2 ;  /* 0x0000000446377c11 */ /* 0x000fc4000f8e10ff */
[----:B------:R-:W5:Y:S01]  /*e1e0*/  LDS.U16 R99, [R99] ;  /* 0x0000000063637984 */ /* 0x000f620000000400 */
[----:B------:R-:W-:Y:S01]  /*e1f0*/  IMAD.IADD R78, R77, 0x1, R78 ;  /* 0x000000014d4e7824 */ /* 0x000fe200078e024e */
        /* <DEDUP_REMOVED lines=20> */
[----:B------:R-:W-:-:S03]  /*e340*/  IMAD.IADD R99, R98, 0x1, R99 ;  /* 0x0000000162637824 */ /* 0x000fc600078e0263 */
[----:B------:R-:W-:Y:S01]  /*e350*/  LEA R97, R97, UR4, 0x2 ;  /* 0x0000000461617c11 */ /* 0x000fe2000f8e10ff */
[----:B------:R-:W-:Y:S01]  /*e360*/  IMAD.IADD R101, R100, 0x1, R101 ;  /* 0x0000000164657824 */ /* 0x000fe200078e0265 */
[----:B------:R-:W-:Y:S01]  /*e370*/  LEA R99, R99, UR4, 0x2 ;  /* 0x0000000463637c11 */ /* 0x000fe2000f8e10ff */
[----:B------:R-:W-:-:S03]  /*e380*/  IMAD.IADD R103, R102, 0x1, R103 ;  /* 0x0000000166677824 */ /* 0x000fc600078e0267 */
[----:B------:R-:W-:Y:S01]  /*e390*/  LEA R101, R101, UR4, 0x2 ;  /* 0x0000000465657c11 */ /* 0x000fe2000f8e10ff */
[----:B------:R2:W-:Y:S01]  /*e3a0*/  @!P5 STS.64 [R16], R4 ;  /* 0x000000041000d388 */ /* 0x0005e20000000a00 */
[----:B------:R-:W-:Y:S01]  /*e3b0*/  IMAD.IADD R105, R104, 0x1, R105 ;  /* 0x0000000168697824 */ /* 0x000fe200078e0269 */
[----:B------:R-:W-:Y:S01]  /*e3c0*/  LEA R103, R103, UR4, 0x2 ;  /* 0x0000000467677c11 */ /* 0x000fe2000f8e10ff */
[----:B------:R-:W-:Y:S02]  /*e3d0*/  IMAD.IADD R107, R106, 0x1, R107 ;  /* 0x000000016a6b7824 */ /* 0x000fe400078e026b */
[----:B0-----:R-:W-:-:S03]  /*e3e0*/  IMAD.IADD R7, R108, 0x1, R7 ;  /* 0x000000016c077824 */ /* 0x001fc600078e0207 */
[----:B------:R-:W-:Y:S02]  /*e3f0*/  LEA R107, R107, UR4, 0x2 ;  /* 0x000000046b6b7c11 */ /* 0x000fe4000f8e10ff */
[----:B--2---:R-:W-:Y:S01]  /*e400*/  LEA R5, R74, UR4, 0x2 ;  /* 0x000000044a057c11 */ /* 0x004fe2000f8e10ff */
[----:B-1----:R-:W-:Y:S01]  /*e410*/  IMAD.IADD R20, R109, 0x1, R20 ;  /* 0x000000016d147824 */ /* 0x002fe200078e0214 */
[----:B------:R-:W-:Y:S02]  /*e420*/  LEA R4, R105, UR4, 0x2 ;  /* 0x0000000469047c11 */ /* 0x000fe4000f8e10ff */
[----:B------:R-:W-:Y:S01]  /*e430*/  LEA R7, R7, UR4, 0x2 ;  /* 0x0000000407077c11 */ /* 0x000fe2000f8e10ff */
[----:B------:R-:W-:Y:S08]  /*e440*/  BAR.SYNC.DEFER_BLOCKING 0x0 ;  /* 0x0000000000007b1d */ /* 0x000ff00000010000 */
[----:B------:R-:W-:Y:S06]  /*e450*/  BAR.SYNC.DEFER_BLOCKING 0x0 ;  /* 0x0000000000007b1d */ /* 0x000fec0000010000 */
[----:B------:R0:W-:Y:S02]  /*e460*/  @!P5 STS.64 [R16+0x5c00], R18 ;  /* 0x005c00121000d388 */ /* 0x0001e40000000a00 */
[----:B------:R-:W-:Y:S01]  /*e470*/  BAR.SYNC.DEFER_BLOCKING 0x0 ;  /* 0x0000000000007b1d */ /* 0x000fe20000010000 */
[----:B------:R-:W-:-:S04]  /*e480*/  ISETP.GT.U32.AND P5, PT, R28, R13, PT ;  /* 0x0000000d1c00720c */ /* 0x000fc80003fa4070 */
[----:B------:R-:W-:Y:S02]  /*e490*/  ISETP.GT.AND.EX P5, PT, R11, RZ, PT, P5 ;  /* 0x000000ff0b00720c */ /* 0x000fe40003fa4350 */
[----:B0-----:R-:W-:Y:S01]  /*e4a0*/  LEA R19, R76, UR4, 0x2 ;  /* 0x000000044c137c11 */ /* 0x001fe2000f8e10ff */
[----:B------:R0:W-:Y:S04]  /*e4b0*/  STS [R17], R60 ;  /* 0x0000003c11007388 */ /* 0x0001e80000000800 */
[----:B------:R1:W-:Y:S04]  /*e4c0*/  STS [R53], R58 ;  /* 0x0000003a35007388 */ /* 0x0003e80000000800 */
[----:B------:R2:W-:Y:S01]  /*e4d0*/  STS [R55], R56 ;  /* 0x0000003837007388 */ /* 0x0005e20000000800 */
[----:B0-----:R-:W-:-:S03]  /*e4e0*/  LEA R17, R84, UR4, 0x2 ;  /* 0x0000000454117c11 */ /* 0x001fc6000f8e10ff */
[----:B------:R0:W-:Y:S01]  /*e4f0*/  STS [R57], R54 ;  /* 0x0000003639007388 */ /* 0x0001e20000000800 */
[----:B-1----:R-:W-:-:S03]  /*e500*/  LEA R53, R86, UR4, 0x2 ;  /* 0x0000000456357c11 */ /* 0x002fc6000f8e10ff */
[----:B------:R1:W-:Y:S01]  /*e510*/  STS [R5], R52 ;  /* 0x0000003405007388 */ /* 0x0003e20000000800 */
[----:B--2---:R-:W-:-:S03]  /*e520*/  LEA R55, R88, UR4, 0x2 ;  /* 0x0000000458377c11 */ /* 0x004fc6000f8e10ff */
[----:B------:R2:W-:Y:S01]  /*e530*/  STS [R19], R50 ;  /* 0x0000003213007388 */ /* 0x0005e20000000800 */
[----:B0-----:R-:W-:-:S03]  /*e540*/  LEA R57, R90, UR4, 0x2 ;  /* 0x000000045a397c11 */ /* 0x001fc6000f8e10ff */
[----:B------:R-:W-:Y:S01]  /*e550*/  STS [R59], R48 ;  /* 0x000000303b007388 */ /* 0x000fe20000000800 */
[----:B-1----:R-:W-:-:S03]  /*e560*/  LEA R5, R92, UR4, 0x2 ;  /* 0x000000045c057c11 */ /* 0x002fc6000f8e10ff */
[----:B------:R-:W-:Y:S01]  /*e570*/  STS [R61], R46 ;  /* 0x0000002e3d007388 */ /* 0x000fe20000000800 */
[----:B--2---:R-:W-:-:S03]  /*e580*/  LEA R19, R6, UR4, 0x2 ;  /* 0x0000000406137c11 */ /* 0x004fc6000f8e10ff */
[----:B------:R-:W-:Y:S04]  /*e590*/  STS [R63], R44 ;  /* 0x0000002c3f007388 */ /* 0x000fe80000000800 */
[----:B------:R-:W-:Y:S04]  /*e5a0*/  STS [R17], R42 ;  /* 0x0000002a11007388 */ /* 0x000fe80000000800 */
[----:B------:R-:W-:Y:S04]  /*e5b0*/  STS [R53], R40 ;  /* 0x0000002835007388 */ /* 0x000fe80000000800 */
[----:B------:R-:W-:Y:S04]  /*e5c0*/  STS [R55], R38 ;  /* 0x0000002637007388 */ /* 0x000fe80000000800 */
[----:B------:R-:W-:Y:S04]  /*e5d0*/  STS [R57], R36 ;  /* 0x0000002439007388 */ /* 0x000fe80000000800 */
[----:B------:R0:W-:Y:S04]  /*e5e0*/  STS [R5], R34 ;  /* 0x0000002205007388 */ /* 0x0001e80000000800 */
[----:B------:R1:W-:Y:S04]  /*e5f0*/  STS [R19], R32 ;  /* 0x0000002013007388 */ /* 0x0003e80000000800 */
[----:B------:R1:W-:Y:S01]  /*e600*/  STS [R97], R30 ;  /* 0x0000001e61007388 */ /* 0x0003e20000000800 */
[----:B0-----:R-:W-:-:S03]  /*e610*/  LEA R5, R20, UR4, 0x2 ;  /* 0x0000000414057c11 */ /* 0x001fc6000f8e10ff */
        /* <DEDUP_REMOVED lines=9> */
[----:B-1----:R-:W0:Y:S02]  /*e6b0*/  LDS R7, [R10] ;  /* 0x000000000a077984 */ /* 0x002e240000000800 */
[----:B0-----:R-:W-:-:S04]  /*e6c0*/  LOP3.LUT R4, R7, UR7, RZ, 0xc0, !PT ;  /* 0x0000000707047c12 */ /* 0x001fc8000f8ec0ff */
[----:B------:R-:W-:-:S05]  /*e6d0*/  LEA R6, R4, UR4, 0x3 ;  /* 0x0000000404067c11 */ /* 0x000fca000f8e18ff */
[----:B------:R-:W0:Y:S02]  /*e6e0*/  LDS.64 R4, [R6+0x5c00] ;  /* 0x005c000006047984 */ /* 0x000e240000000a00 */
[----:B0-----:R-:W-:-:S05]  /*e6f0*/  IADD3 R15, P5, PT, R4, R13, RZ ;  /* 0x0000000d040f7210 */ /* 0x001fca0007fbe0ff */
[----:B------:R-:W-:Y:S01]  /*e700*/  IMAD.X R5, RZ, RZ, R5, P5 ;  /* 0x000000ffff057224 */ /* 0x000fe200028e0605 */
[----:B------:R-:W-:-:S04]  /*e710*/  LEA R4, P5, R15, R8, 0x2 ;  /* 0x000000080f047211 */ /* 0x000fc800078a10ff */
[----:B------:R-:W-:-:S05]  /*e720*/  LEA.HI.X R5, R15, R9, R5, 0x2, P5 ;  /* 0x000000090f057211 */ /* 0x000fca00028f1405 */
[----:B------:R0:W-:Y:S04]  /*e730*/  STG.E desc[UR8][R4.64], R7 ;  /* 0x0000000704007986 */ /* 0x0001e8000c101908 */
.L_x_295:
[----:B------:R-:W-:Y:S05]  /*e740*/  BSYNC.RECONVERGENT B1 ;  /* 0x0000000000017941 */ /* 0x000fea0003800200 */
.L_x_294:
[----:B------:R-:W-:Y:S01]  /*e750*/  BSSY.RECONVERGENT B1, `(.L_x_296) ;  /* 0x000000c000017945 */ /* 0x000fe20003800200 */
[----:B------:R-:W-:-:S03]  /*e760*/  ISETP.GT.U32.AND P5, PT, R28, R51, PT ;  /* 0x000000331c00720c */ /* 0x000fc60003fa4070 */
[----:B------:R-:W-:Y:S10]  /*e770*/  @!P6 BRA `(.L_x_297) ;  /* 0x000000000024e947 */ /* 0x000ff40003800000 */
[----:B01----:R-:W0:Y:S02]  /*e780*/  LDS R7, [R10+0x400] ;  /* 0x000400000a077984 */ /* 0x003e240000000800 */
        /* <DEDUP_REMOVED lines=8> */
.L_x_297:
[----:B------:R-:W-:Y:S05]  /*e810*/  BSYNC.RECONVERGENT B1 ;  /* 0x0000000000017941 */ /* 0x000fea0003800200 */
.L_x_296:
[C---:B------:R-:W-:Y:S01]  /*e820*/  ISETP.GT.AND.EX P0, PT, R11.reuse, RZ, PT, P0 ;  /* 0x000000ff0b00720c */ /* 0x040fe20003f04300 */
[----:B------:R-:W-:Y:S01]  /*e830*/  BSSY.RECONVERGENT B1, `(.L_x_298) ;  /* 0x000000d000017945 */ /* 0x000fe20003800200 */
[----:B------:R-:W-:Y:S02]  /*e840*/  ISETP.GT.U32.AND P6, PT, R28, R49, PT ;  /* 0x000000311c00720c */ /* 0x000fe40003fc4070 */
[----:B------:R-:W-:-:S09]  /*e850*/  ISETP.GT.AND.EX P1, PT, R11, RZ, PT, P1 ;  /* 0x000000ff0b00720c */ /* 0x000fd20003f24310 */
[----:B------:R-:W-:Y:S05]  /*e860*/  @!P0 BRA `(.L_x_299) ;  /* 0x0000000000248947 */ /* 0x000fea0003800000 */
[----:B012---:R-:W0:Y:S02]  /*e870*/  LDS R7, [R10+0x800] ;  /* 0x000800000a077984 */ /* 0x007e240000000800 */
        /* <DEDUP_REMOVED lines=8> */
.L_x_299:
[----:B------:R-:W-:Y:S05]  /*e900*/  BSYNC.RECONVERGENT B1 ;  /* 0x0000000000017941 */ /* 0x000fea0003800200 */
.L_x_298:
[----:B------:R-:W-:Y:S01]  /*e910*/  BSSY.RECONVERGENT B1, `(.L_x_300) ;  /* 0x000000c000017945 */ /* 0x000fe20003800200 */
[----:B------:R-:W-:-:S03]  /*e920*/  ISETP.GT.U32.AND P0, PT, R28, R47, PT ;  /* 0x0000002f1c00720c */ /* 0x000fc60003f04070 */
[----:B------:R-:W-:Y:S10]  /*e930*/  @!P1 BRA `(.L_x_301) ;  /* 0x0000000000249947 */ /* 0x000ff40003800000 */
[----:B0123--:R-:W0:Y:S02]  /*e940*/  LDS R7, [R10+0xc00] ;  /* 0x000c00000a077984 */ /* 0x00fe240000000800 */
        /* <DEDUP_REMOVED lines=8> */
.L_x_301:
[----:B------:R-:W-:Y:S05]  /*e9d0*/  BSYNC.RECONVERGENT B1 ;  /* 0x0000000000017941 */ /* 0x000fea0003800200 */
.L_x_300:
[C---:B------:R-:W-:Y:S01]  /*e9e0*/  ISETP.GT.AND.EX P2, PT, R11.reuse, RZ, PT, P2 ;  /* 0x000000ff0b00720c */ /* 0x040fe20003f44320 */
[----:B------:R-:W-:Y:S01]  /*e9f0*/  BSSY.RECONVERGENT B1, `(.L_x_302) ;  /* 0x000000d000017945 */ /* 0x000fe20003800200 */
[----:B------:R-:W-:Y:S02]  /*ea00*/  ISETP.GT.U32.AND P1, PT, R28, R45, PT ;  /* 0x0000002d1c00720c */ /* 0x000fe40003f24070 */
[----:B------:R-:W-:-:S09]  /*ea10*/  ISETP.GT.AND.EX P3, PT, R11, RZ, PT, P3 ;  /* 0x000000ff0b00720c */ /* 0x000fd20003f64330 */
[----:B------:R-:W-:Y:S05]  /*ea20*/  @!P2 BRA `(.L_x_303) ;  /* 0x000000000024a947 */ /* 0x000fea0003800000 */
[----:B01234-:R-:W0:Y:S02]  /*ea30*/  LDS R7, [R10+0x1000] ;  /* 0x001000000a077984 */ /* 0x01fe240000000800 */
        /* <DEDUP_REMOVED lines=8> */
.L_x_303:
[----:B------:R-:W-:Y:S05]  /*eac0*/  BSYNC.RECONVERGENT B1 ;  /* 0x0000000000017941 */ /* 0x000fea0003800200 */
.L_x_302:
[----:B------:R-:W-:Y:S01]  /*ead0*/  BSSY.RECONVERGENT B1, `(.L_x_304) ;  /* 0x000000c000017945 */ /* 0x000fe20003800200 */
[----:B------:R-:W-:-:S03]  /*eae0*/  ISETP.GT.U32.AND P2, PT, R28, R43, PT ;  /* 0x0000002b1c00720c */ /* 0x000fc60003f44070 */
[----:B------:R-:W-:Y:S10]  /*eaf0*/  @!P3 BRA `(.L_x_305) ;  /* 0x000000000024b947 */ /* 0x000ff40003800000 */
        /* <DEDUP_REMOVED lines=9> */
.L_x_305:
[----:B------:R-:W-:Y:S05]  /*eb90*/  BSYNC.RECONVERGENT B1 ;  /* 0x0000000000017941 */ /* 0x000fea0003800200 */
.L_x_304:
        /* <DEDUP_REMOVED lines=14> */
.L_x_307:
[----:B------:R-:W-:Y:S05]  /*ec80*/  BSYNC.RECONVERGENT B1 ;  /* 0x0000000000017941 */ /* 0x000fea0003800200 */
.L_x_306:
        /* <DEDUP_REMOVED lines=12> */
.L_x_309:
[----:B------:R-:W-:Y:S05]  /*ed50*/  BSYNC.RECONVERGENT B1 ;  /* 0x0000000000017941 */ /* 0x000fea0003800200 */
.L_x_308:
        /* <DEDUP_REMOVED lines=14> */
.L_x_311:
[----:B------:R-:W-:Y:S05]  /*ee40*/  BSYNC.RECONVERGENT B1 ;  /* 0x0000000000017941 */ /* 0x000fea0003800200 */
.L_x_310:
        /* <DEDUP_REMOVED lines=12> */
.L_x_313:
[----:B------:R-:W-:Y:S05]  /*ef10*/  BSYNC.RECONVERGENT B1 ;  /* 0x0000000000017941 */ /* 0x000fea0003800200 */
.L_x_312:
        /* <DEDUP_REMOVED lines=14> */
.L_x_315:
[----:B------:R-:W-:Y:S05]  /*f000*/  BSYNC.RECONVERGENT B1 ;  /* 0x0000000000017941 */ /* 0x000fea0003800200 */
.L_x_314:
        /* <DEDUP_REMOVED lines=12> */
.L_x_317:
[----:B------:R-:W-:Y:S05]  /*f0d0*/  BSYNC.RECONVERGENT B1 ;  /* 0x0000000000017941 */ /* 0x000fea0003800200 */
.L_x_316:
        /* <DEDUP_REMOVED lines=14> */
.L_x_319:
[----:B------:R-:W-:Y:S05]  /*f1c0*/  BSYNC.RECONVERGENT B1 ;  /* 0x0000000000017941 */ /* 0x000fea0003800200 */
.L_x_318:
        /* <DEDUP_REMOVED lines=12> */
.L_x_321:
[----:B------:R-:W-:Y:S05]  /*f290*/  BSYNC.RECONVERGENT B1 ;  /* 0x0000000000017941 */ /* 0x000fea0003800200 */
.L_x_320:
        /* <DEDUP_REMOVED lines=14> */
.L_x_323:
[----:B------:R-:W-:Y:S05]  /*f380*/  BSYNC.RECONVERGENT B1 ;  /* 0x0000000000017941 */ /* 0x000fea0003800200 */
.L_x_322:
        /* <DEDUP_REMOVED lines=12> */
.L_x_325:
[----:B------:R-:W-:Y:S05]  /*f450*/  BSYNC.RECONVERGENT B1 ;  /* 0x0000000000017941 */ /* 0x000fea0003800200 */
.L_x_324:
        /* <DEDUP_REMOVED lines=19> */
.L_x_327:
[----:B------:R-:W-:Y:S05]  /*f590*/  BSYNC.RECONVERGENT B1 ;  /* 0x0000000000017941 */ /* 0x000fea0003800200 */
.L_x_326:
[----:B------:R-:W-:Y:S04]  /*f5a0*/  BSSY.RECONVERGENT B1, `(.L_x_328) ;  /* 0x000000b000017945 */ /* 0x000fe80003800200 */
        /* <DEDUP_REMOVED lines=10> */
.L_x_329:
[----:B------:R-:W-:Y:S05]  /*f650*/  BSYNC.RECONVERGENT B1 ;  /* 0x0000000000017941 */ /* 0x000fea0003800200 */
.L_x_328:
        /* <DEDUP_REMOVED lines=11> */
.L_x_331:
[----:B------:R-:W-:Y:S05]  /*f710*/  BSYNC.RECONVERGENT B1 ;  /* 0x0000000000017941 */ /* 0x000fea0003800200 */
.L_x_330:
        /* <DEDUP_REMOVED lines=11> */
.L_x_333:
[----:B------:R-:W-:Y:S05]  /*f7d0*/  BSYNC.RECONVERGENT B1 ;  /* 0x0000000000017941 */ /* 0x000fea0003800200 */
.L_x_332:
        /* <DEDUP_REMOVED lines=11> */
.L_x_335:
[----:B------:R-:W-:Y:S05]  /*f890*/  BSYNC.RECONVERGENT B1 ;  /* 0x0000000000017941 */ /* 0x000fea0003800200 */
.L_x_334:
        /* <DEDUP_REMOVED lines=11> */
.L_x_337:
[----:B------:R-:W-:Y:S05]  /*f950*/  BSYNC.RECONVERGENT B1 ;  /* 0x0000000000017941 */ /* 0x000fea0003800200 */
.L_x_336:
        /* <DEDUP_REMOVED lines=9> */
[----:B------:R0:W-:Y:S01]  /*f9f0*/  STG.E desc[UR8][R4.64+0x5800], R7 ;  /* 0x0058000704007986 */ /* 0x0001e2000c101908 */
[----:B------:R-:W-:Y:S05]  /*fa00*/  BRA `(.L_x_291) ;  /* 0x0000000c00907947 */ /* 0x000fea0003800000 */
.L_x_289:
[----:B------:R-:W0:Y:S01]  /*fa10*/  LDCU.64 UR4, c[0x0][0x398] ;  /* 0x00007300ff0477ac */ /* 0x000e220008000a00 */
[C---:B------:R-:W-:Y:S01]  /*fa20*/  VIADD R63, R13.reuse, 0x100 ;  /* 0x000001000d3f7836 */ /* 0x040fe20000000000 */
[C---:B------:R-:W-:Y:S01]  /*fa30*/  LOP3.LUT R69, R13.reuse, 0x400, RZ, 0xfc, !PT ;  /* 0x000004000d457812 */ /* 0x040fe200078efcff */
        /* <DEDUP_REMOVED lines=8> */
[----:B------:R-:W-:-:S02]  /*fac0*/  VIADD R75, R13, 0x700 ;  /* 0x000007000d4b7836 */ /* 0x000fc40000000000 */
[C---:B------:R-:W-:Y:S02]  /*fad0*/  VIADD R79, R13.reuse, 0x900 ;  /* 0x000009000d4f7836 */ /* 0x040fe40000000000 */
[C---:B------:R-:W-:Y:S02]  /*fae0*/  VIADD R81, R13.reuse, 0xa00 ;  /* 0x00000a000d517836 */ /* 0x040fe40000000000 */
[C---:B------:R-:W-:Y:S01]  /*faf0*/  VIADD R83, R13.reuse, 0xb00 ;  /* 0x00000b000d537836 */ /* 0x040fe20000000000 */
[C---:B0-2---:R-:W-:Y:S01]  /*fb00*/  LEA R10, P0, R2.reuse, UR4, 0x2 ;  /* 0x00000004020a7c11 */ /* 0x045fe2000f8010ff */
[C---:B------:R-:W-:Y:S02]  /*fb10*/  VIADD R87, R13.reuse, 0xd00 ;  /* 0x00000d000d577836 */ /* 0x040fe40000000000 */
[C---:B------:R-:W-:Y:S01]  /*fb20*/  VIADD R89, R13.reuse, 0xe00 ;  /* 0x00000e000d597836 */ /* 0x040fe20000000000 */
[----:B------:R-:W-:Y:S01]  /*fb30*/  LEA.HI.X R14, R2, UR5, RZ, 0x2, P0 ;  /* 0x00000005020e7c11 */ /* 0x000fe200080f14ff */
[----:B------:R-:W-:-:S02]  /*fb40*/  VIADD R91, R13, 0xf00 ;  /* 0x00000f000d5b7836 */ /* 0x000fc40000000000 */
[C---:B------:R-:W-:Y:S02]  /*fb50*/  VIADD R95, R13.reuse, 0x1100 ;  /* 0x000011000d5f7836 */ /* 0x040fe40000000000 */
[C---:B------:R-:W-:Y:S02]  /*fb60*/  VIADD R97, R13.reuse, 0x1200 ;  /* 0x000012000d617836 */ /* 0x040fe40000000000 */
[C---:B------:R-:W-:Y:S02]  /*fb70*/  VIADD R99, R13.reuse, 0x1300 ;  /* 0x000013000d637836 */ /* 0x040fe40000000000 */
[C---:B------:R-:W-:Y:S02]  /*fb80*/  VIADD R103, R13.reuse, 0x1500 ;  /* 0x000015000d677836 */ /* 0x040fe40000000000 */
[----:B------:R-:W-:Y:S02]  /*fb90*/  VIADD R105, R13, 0x1600 ;  /* 0x000016000d697836 */ /* 0x000fe40000000000 */
[----:B------:R-:W-:-:S02]  /*fba0*/  IMAD.MOV.U32 R16, RZ, RZ, RZ ;  /* 0x000000ffff107224 */ /* 0x000fc400078e00ff */
[----:B------:R-:W-:-:S07]  /*fbb0*/  IMAD.MOV.U32 R61, RZ, RZ, RZ ;  /* 0x000000ffff3d7224 */ /* 0x000fce00078e00ff */
.L_x_338:
[----:B------:R-:W-:-:S05]  /*fbc0*/  IADD3 R59, P0, PT, R13, R16, RZ ;  /* 0x000000100d3b7210 */ /* 0x000fca0007f1e0ff */
[----:B------:R-:W-:Y:S02]  /*fbd0*/  IMAD.X R6, RZ, RZ, R61, P0 ;  /* 0x000000ffff067224 */ /* 0x000fe400000e063d */
[----:B--23--:R-:W-:-:S03]  /*fbe0*/  IMAD.SHL.U32 R9, R59, 0x4, RZ ;  /* 0x000000043b097824 */ /* 0x00cfc600078e00ff */
[----:B------:R-:W-:Y:S02]  /*fbf0*/  SHF.L.U64.HI R59, R59, 0x2, R6 ;  /* 0x000000023b3b7819 */ /* 0x000fe40000010206 */
[----:B------:R-:W-:-:S05]  /*fc00*/  IADD3 R6, P0, PT, R4, R9, RZ ;  /* 0x0000000904067210 */ /* 0x000fca0007f1e0ff */
[----:B------:R-:W-:-:S05]  /*fc10*/  IMAD.X R7, R5, 0x1, R59, P0 ;  /* 0x0000000105077824 */ /* 0x000fca00000e063b */
[----:B------:R-:W2:Y:S04]  /*fc20*/  LDG.E R11, desc[UR8][R6.64] ;  /* 0x00000008060b7981 */ /* 0x000ea8000c1e1900 */
[----:B------:R-:W3:Y:S04]  /*fc30*/  LDG.E R15, desc[UR8][R6.64+0x400] ;  /* 0x00040008060f7981 */ /* 0x000ee8000c1e1900 */
[----:B------:R-:W4:Y:S04]  /*fc40*/  LDG.E R17, desc[UR8][R6.64+0x800] ;  /* 0x0008000806117981 */ /* 0x000f28000c1e1900 */
[----:B------:R-:W5:Y:S04]  /*fc50*/  LDG.E R19, desc[UR8][R6.64+0xc00] ;  /* 0x000c000806137981 */ /* 0x000f68000c1e1900 */
[----:B-1----:R-:W5:Y:S04]  /*fc60*/  LDG.E R21, desc[UR8][R6.64+0x1000] ;  /* 0x0010000806157981 */ /* 0x002f68000c1e1900 */
        /* <DEDUP_REMOVED lines=18> */
[----:B------:R-:W-:Y:S05]  /*fd90*/  WARPSYNC.ALL ;  /* 0x0000000000007948 */ /* 0x000fea0003800000 */
[----:B------:R-:W-:Y:S01]  /*fda0*/  BAR.SYNC.DEFER_BLOCKING 0x0 ;  /* 0x0000000000007b1d */ /* 0x000fe20000010000 */
[----:B------:R-:W-:-:S05]  /*fdb0*/  IADD3 R8, P0, PT, R10, R9, RZ ;  /* 0x000000090a087210 */ /* 0x000fca0007f1e0ff */
[----:B------:R-:W-:Y:S01]  /*fdc0*/  IMAD.X R9, R14, 0x1, R59, P0 ;  /* 0x000000010e097824 */ /* 0x000fe200000e063b */
[----:B------:R-:W-:-:S04]  /*fdd0*/  IADD3 R16, P0, PT, R16, 0x1700, RZ ;  /* 0x0000170010107810 */ /* 0x000fc80007f1e0ff */
[----:B------:R-:W-:Y:S01]  /*fde0*/  IADD3 R18, P1, PT, -R16, R3, RZ ;  /* 0x0000000310127210 */ /* 0x000fe20007f3e1ff */
[----:B------:R-:W-:-:S03]  /*fdf0*/  IMAD.X R61, RZ, RZ, R61, P0 ;  /* 0x000000ffff3d7224 */ /* 0x000fc600000e063d */
[----:B------:R-:W-:Y:S01]  /*fe00*/  ISETP.GT.U32.AND P0, PT, R18, 0x16ff, PT ;  /* 0x000016ff1200780c */ /* 0x000fe20003f04070 */
[----:B--2---:R0:W-:Y:S04]  /*fe10*/  STG.E desc[UR8][R8.64], R11 ;  /* 0x0000000b08007986 */ /* 0x0041e8000c101908 */
[----:B---3--:R2:W-:Y:S04]  /*fe20*/  STG.E desc[UR8][R8.64+0x400], R15 ;  /* 0x0004000f08007986 */ /* 0x0085e8000c101908 */
[----:B----4-:R2:W-:Y:S04]  /*fe30*/  STG.E desc[UR8][R8.64+0x800], R17 ;  /* 0x0008001108007986 */ /* 0x0105e8000c101908 */
[----:B-----5:R2:W-:Y:S01]  /*fe40*/  STG.E desc[UR8][R8.64+0xc00], R19 ;  /* 0x000c001308007986 */ /* 0x0205e2000c101908 */
        /* <DEDUP_REMOVED lines=22> */
[----:B------:R-:W-:-:S04]  /*ffb0*/  ISETP.GT.U32.AND P0, PT, R3, R16, PT ;  /* 0x000000100300720c */ /* 0x000fc80003f04070 */
[----:B------:R-:W-:-:S13]  /*ffc0*/  ISETP.GT.AND.EX P0, PT, R0, R61, PT, P0 ;  /* 0x0000003d0000720c */ /* 0x000fda0003f04300 */
[----:B------:R-:W-:Y:S05]  /*ffd0*/  @!P0 BRA `(.L_x_291) ;  /* 0x00000008001c8947 */ /* 0x000fea0003800000 */
[-C--:B------:R-:W-:Y:S02]  /*ffe0*/  ISETP.GE.AND P6, PT, R13, R18.reuse, PT ;  /* 0x000000120d00720c */ /* 0x080fe40003fc6270 */
[-C--:B------:R-:W-:Y:S02]  /*fff0*/  ISETP.GE.AND P5, PT, R63, R18.reuse, PT ;  /* 0x000000123f00720c */ /* 0x080fe40003fa6270 */
[-C--:B------:R-:W-:Y:S02]  /*10000*/  ISETP.GE.AND P4, PT, R65, R18.reuse, PT ;  /* 0x000000124100720c */ /* 0x080fe40003f86270 */
[-C--:B------:R-:W-:Y:S02]  /*10010*/  ISETP.GE.AND P3, PT, R67, R18.reuse, PT ;  /* 0x000000124300720c */ /* 0x080fe40003f66270 */
[-C--:B------:R-:W-:Y:S02]  /*10020*/  ISETP.GE.AND P2, PT, R69, R18.reuse, PT ;  /* 0x000000124500720c */ /* 0x080fe40003f46270 */
[----:B------:R-:W-:-:S02]  /*10030*/  ISETP.GE.AND P1, PT, R71, R18, PT ;  /* 0x000000124700720c */ /* 0x000fc40003f26270 */
[----:B------:R-:W-:Y:S01]  /*10040*/  ISETP.GE.AND P0, PT, R73, R18, PT ;  /* 0x000000124900720c */ /* 0x000fe20003f06270 */
[----:B------:R-:W3:Y:S01]  /*10050*/  @!P6 LDG.E R5, desc[UR8][R6.64+0x5c00] ;  /* 0x005c00080605e981 */ /* 0x000ee2000c1e1900 */
[----:B------:R-:W-:Y:S02]  /*10060*/  P2R R44, PR, RZ, 0x40 ;  /* 0x00000040ff2c7803 */ /* 0x000fe40000000000 */
[----:B------:R-:W-:Y:S01]  /*10070*/  P2R R4, PR, RZ, 0x20 ;  /* 0x00000020ff047803 */ /* 0x000fe20000000000 */
[----:B------:R-:W4:Y:S01]  /*10080*/  @!P5 LDG.E R11, desc[UR8][R6.64+0x6000] ;  /* 0x00600008060bd981 */ /* 0x000f22000c1e1900 */
[----:B------:R-:W-:Y:S02]  /*10090*/  P2R R10, PR, RZ, 0x10 ;  /* 0x00000010ff0a7803 */ /* 0x000fe40000000000 */
[----:B------:R-:W-:Y:S01]  /*100a0*/  P2R R14, PR, RZ, 0x8 ;  /* 0x00000008ff0e7803 */ /* 0x000fe20000000000 */
[----:B------:R-:W5:Y:S04]  /*100b0*/  @!P4 LDG.E R13, desc[UR8][R6.64+0x6400] ;  /* 0x00640008060dc981 */ /* 0x000f68000c1e1900 */
[----:B--2---:R-:W2:Y:S04]  /*100c0*/  @!P3 LDG.E R15, desc[UR8][R6.64+0x6800] ;  /* 0x00680008060fb981 */ /* 0x004ea8000c1e1900 */
[----:B------:R-:W2:Y:S01]  /*100d0*/  @!P2 LDG.E R17, desc[UR8][R6.64+0x6c00] ;  /* 0x006c00080611a981 */ /* 0x000ea2000c1e1900 */
[----:B------:R-:W-:-:S03]  /*100e0*/  P2R R22, PR, RZ, 0x1 ;  /* 0x00000001ff167803 */ /* 0x000fc60000000000 */
[----:B------:R-:W2:Y:S04]  /*100f0*/  @!P1 LDG.E R19, desc[UR8][R6.64+0x7000] ;  /* 0x0070000806139981 */ /* 0x000ea8000c1e1900 */
        /* <DEDUP_REMOVED lines=29> */
[----:B------:R-:W-:Y:S02]  /*102d0*/  P2R R16, PR, RZ, 0x4 ;  /* 0x00000004ff107803 */ /* 0x000fe40000000000 */
[----:B------:R-:W-:Y:S02]  /*102e0*/  P2R R20, PR, RZ, 0x2 ;  /* 0x00000002ff147803 */ /* 0x000fe40000000000 */
[----:B------:R-:W-:Y:S02]  /*102f0*/  P2R R42, PR, RZ, 0x1 ;  /* 0x00000001ff2a7803 */ /* 0x000fe40000000000 */
[-C--:B------:R-:W-:Y:S02]  /*10300*/  ISETP.GE.AND P1, PT, R95, R18.reuse, PT ;  /* 0x000000125f00720c */ /* 0x080fe40003f26270 */
[----:B------:R-:W-:-:S02]  /*10310*/  ISETP.GE.AND P2, PT, R97, R18, PT ;  /* 0x000000126100720c */ /* 0x000fc40003f46270 */
[-C--:B------:R-:W-:Y:S01]  /*10320*/  ISETP.GE.AND P3, PT, R99, R18.reuse, PT ;  /* 0x000000126300720c */ /* 0x080fe20003f66270 */
[----:B------:R-:W2:Y:S01]  /*10330*/  @!P0 LDG.E R41, desc[UR8][R6.64+0x9c00] ;  /* 0x009c000806298981 */ /* 0x000ea2000c1e1900 */
[-C--:B------:R-:W-:Y:S02]  /*10340*/  ISETP.GE.AND P4, PT, R101, R18.reuse, PT ;  /* 0x000000126500720c */ /* 0x080fe40003f86270 */
[-C--:B------:R-:W-:Y:S02]  /*10350*/  ISETP.GE.AND P5, PT, R103, R18.reuse, PT ;  /* 0x000000126700720c */ /* 0x080fe40003fa6270 */
        /* <DEDUP_REMOVED lines=40> */
[----:B---3--:R0:W-:Y:S01]  /*105e0*/  @!P0 STG.E desc[UR8][R8.64+0x5c00], R5 ;  /* 0x005c000508008986 */ /* 0x0081e2000c101908 */
[----:B------:R-:W-:-:S13]  /*105f0*/  ISETP.NE.AND P0, PT, R4, RZ, PT ;  /* 0x000000ff0400720c */ /* 0x000fda0003f05270 */
[----:B----4-:R0:W-:Y:S01]  /*10600*/  @!P0 STG.E desc[UR8][R8.64+0x6000], R11 ;  /* 0x0060000b08008986 */ /* 0x0101e2000c101908 */
[----:B------:R-:W-:-:S13]  /*10610*/  ISETP.NE.AND P0, PT, R10, RZ, PT ;  /* 0x000000ff0a00720c */ /* 0x000fda0003f05270 */
[----:B-----5:R0:W-:Y:S01]  /*10620*/  @!P0 STG.E desc[UR8][R8.64+0x6400], R13 ;  /* 0x0064000d08008986 */ /* 0x0201e2000c101908 */
        /* <DEDUP_REMOVED lines=34> */
.L_x_291:
[----:B------:R-:W-:Y:S05]  /*10850*/  BSYNC B0 ;  /* 0x0000000000007941 */ /* 0x000fea0003800000 */
.L_x_288:
[----:B0-----:R-:W0:Y:S01]  /*10860*/  S2R R13, SR_TID.X ;  /* 0x00000000000d7919 */ /* 0x001e220000002100 */
[----:B------:R-:W5:Y:S01]  /*10870*/  S2UR UR6, SR_CgaCtaId ;  /* 0x00000000000679c3 */ /* 0x000f620000008800 */
[----:B------:R-:W-:-:S07]  /*10880*/  UMOV UR5, 0x400 ;  /* 0x0000040000057882 */ /* 0x000fce0000000000 */
[----:B-12---:R-:W1:Y:S08]  /*10890*/  LDC.64 R24, c[0x0][0x3a0] ;  /* 0x0000e800ff187b82 */ /* 0x006e700000000a00 */
[----:B---34-:R-:W2:Y:S01]  /*108a0*/  LDC.64 R4, c[0x0][0x398] ;  /* 0x0000e600ff047b82 */ /* 0x018ea20000000a00 */
[----:B-----5:R-:W-:Y:S01]  /*108b0*/  ULEA UR5, UR6, UR5, 0x18 ;  /* 0x0000000506057291 */ /* 0x020fe2000f8ec0ff */
[----:B0-----:R-:W-:-:S05]  /*108c0*/  IMAD.SHL.U32 R6, R13, 0x20, RZ ;  /* 0x000000200d067824 */ /* 0x001fca00078e00ff */
[----:B------:R-:W-:Y:S01]  /*108d0*/  LEA R26, R13, UR5, 0x2 ;  /* 0x000000050d1a7c11 */ /* 0x000fe2000f8e10ff */
[----:B-1----:R-:W-:Y:S01]  /*108e0*/  IMAD.WIDE.U32 R24, R2, 0x4, R24 ;  /* 0x0000000402187825 */ /* 0x002fe200078e0018 */
[----:B------:R-:W-:-:S03]  /*108f0*/  LOP3.LUT R6, R6, 0x7c00, RZ, 0xc0, !PT ;  /* 0x00007c0006067812 */ /* 0x000fc600078ec0ff */
[----:B------:R-:W-:Y:S02]  /*10900*/  IMAD.MOV.U32 R22, RZ, RZ, R24 ;  /* 0x000000ffff167224 */ /* 0x000fe400078e0018 */
[----:B------:R-:W-:Y:S02]  /*10910*/  IMAD.MOV.U32 R23, RZ, RZ, R25 ;  /* 0x000000ffff177224 */ /* 0x000fe400078e0019 */
[----:B--2---:R-:W-:-:S04]  /*10920*/  IMAD.WIDE.U32 R4, R2, 0x4, R4 ;  /* 0x0000000402047825 */ /* 0x004fc800078e0004 */
[----:B------:R-:W-:Y:S02]  /*10930*/  VIADD R27, R6, UR5 ;  /* 0x00000005061b7c36 */ /* 0x000fe40008000000 */
[----:B------:R-:W-:Y:S02]  /*10940*/  IMAD.MOV.U32 R2, RZ, RZ, R24 ;  /* 0x000000ffff027224 */ /* 0x000fe400078e0018 */
[----:B------:R-:W-:Y:S02]  /*10950*/  IMAD.MOV.U32 R24, RZ, RZ, 0x6 ;  /* 0x00000006ff187424 */ /* 0x000fe400078e00ff */
[----:B------:R-:W-:Y:S02]  /*10960*/  IMAD.MOV.U32 R69, RZ, RZ, R4 ;  /* 0x000000ffff457224 */ /* 0x000fe400078e0004 */
[----:B------:R-:W-:Y:S02]  /*10970*/  IMAD.MOV.U32 R70, RZ, RZ, R5 ;  /* 0x000000ffff467224 */ /* 0x000fe400078e0005 */
[----:B------:R-:W-:-:S07]  /*10980*/  IMAD R27, R12, 0x4, R27 ;  /* 0x000000040c1b7824 */ /* 0x000fce00078e021b */
.L_x_413:
[----:B------:R-:W-:Y:S05]  /*10990*/  WARPSYNC.ALL ;  /* 0x0000000000007948 */ /* 0x000fea0003800000 */
[----:B------:R-:W-:Y:S01]  /*109a0*/  BAR.SYNC.DEFER_BLOCKING 0x0 ;  /* 0x0000000000007b1d */ /* 0x000fe20000010000 */
[----:B------:R-:W-:Y:S01]  /*109b0*/  ISETP.GE.U32.AND P0, PT, R3, 0xfd00, PT ;  /* 0x0000fd000300780c */ /* 0x000fe20003f06070 */
[----:B------:R-:W-:Y:S01]  /*109c0*/  IMAD.MOV R31, RZ, RZ, -R24 ;  /* 0x000000ffff1f7224 */ /* 0x000fe200078e0a18 */
[----:B------:R-:W-:Y:S01]  /*109d0*/  CS2R R66, SRZ ;  /* 0x0000000000427805 */ /* 0x000fe2000001ff00 */
[----:B--2---:R-:W-:Y:S01]  /*109e0*/  IMAD.MOV.U32 R6, RZ, RZ, 0x20 ;  /* 0x00000020ff067424 */ /* 0x004fe200078e00ff */
[----:B------:R-:W-:Y:S01]  /*109f0*/  ISETP.GE.U32.AND.EX P0, PT, R0, RZ, PT, P0 ;  /* 0x000000ff0000720c */ /* 0x000fe20003f06100 */
[----:B------:R-:W-:Y:S01]  /*10a00*/  IMAD.MOV.U32 R28, RZ, RZ, R22 ;  /* 0x000000ffff1c7224 */ /* 0x000fe200078e0016 */
[----:B------:R-:W-:Y:S01]  /*10a10*/  CS2R R64, SRZ ;  /* 0x0000000000407805 */ /* 0x000fe2000001ff00 */
[----:B------:R-:W-:Y:S01]  /*10a20*/  IMAD.MOV.U32 R29, RZ, RZ, R25 ;  /* 0x000000ffff1d7224 */ /* 0x000fe200078e0019 */
[----:B------:R-:W-:Y:S01]  /*10a30*/  VIADDMNMX.U32 R31, R31, R6, 0x6, PT ;  /* 0x000000061f1f7446 */ /* 0x000fe20003800006 */
[----:B------:R-:W-:Y:S01]  /*10a40*/  IMAD.MOV.U32 R30, RZ, RZ, R2 ;  /* 0x000000ffff1e7224 */ /* 0x000fe200078e0002 */
[----:B---34-:R-:W-:Y:S01]  /*10a50*/  CS2R R20, SRZ ;  /* 0x0000000000147805 */ /* 0x018fe2000001ff00 */
        /* <DEDUP_REMOVED lines=8> */
[----:B------:R-:W-:-:S02]  /*10ae0*/  IMAD.MOV.U32 R62, RZ, RZ, RZ ;  /* 0x000000ffff3e7224 */ /* 0x000fc400078e00ff */
[----:B------:R-:W-:Y:S01]  /*10af0*/  IMAD.MOV.U32 R60, RZ, RZ, RZ ;  /* 0x000000ffff3c7224 */ /* 0x000fe200078e00ff */
[----:B------:R0:W-:Y:S01]  /*10b00*/  STS [R26], RZ ;  /* 0x000000ff1a007388 */ /* 0x0001e20000000800 */
[----:B------:R-:W-:Y:S02]  /*10b10*/  IMAD.MOV.U32 R58, RZ, RZ, RZ ;  /* 0x000000ffff3a7224 */ /* 0x000fe400078e00ff */
[----:B------:R-:W-:Y:S01]  /*10b20*/  IMAD.MOV.U32 R2, RZ, RZ, R69 ;  /* 0x000000ffff027224 */ /* 0x000fe200078e0045 */
[----:B------:R0:W-:Y:S01]  /*10b30*/  STS [R26+0x400], RZ ;  /* 0x000400ff1a007388 */ /* 0x0001e20000000800 */
        /* <DEDUP_REMOVED lines=15> */
[----:B-----5:R-:W-:Y:S05]  /*10c30*/  @!P0 BRA `(.L_x_339) ;  /* 0x0000001c00a08947 */ /* 0x020fea0003800000 */
[----:B------:R-:W-:Y:S02]  /*10c40*/  IMAD.MOV.U32 R68, RZ, RZ, RZ ;  /* 0x000000ffff447224 */ /* 0x000fe400078e00ff */
[----:B------:R-:W-:-:S07]  /*10c50*/  IMAD.MOV.U32 R67, RZ, RZ, RZ ;  /* 0x000000ffff437224 */ /* 0x000fce00078e00ff */
.L_x_345:
        /* <DEDUP_REMOVED lines=9> */
.L_x_340:
[----:B------:R-:W2:Y:S04]  /*10cf0*/  LDG.E R71, desc[UR8][R4.64+-0x2c00] ;  /* 0xffd4000804477981 */ /* 0x000ea8000c1e1900 */
[----:B------:R-:W3:Y:S04]  /*10d00*/  LDG.E R75, desc[UR8][R4.64+-0x2800] ;  /* 0xffd80008044b7981 */ /* 0x000ee8000c1e1900 */
[----:B------:R-:W4:Y:S04]  /*10d10*/  LDG.E R77, desc[UR8][R4.64+-0x2400] ;  /* 0xffdc0008044d7981 */ /* 0x000f28000c1e1900 */
[----:B------:R-:W5:Y:S04]  /*10d20*/  LDG.E R79, desc[UR8][R4.64+-0x2000] ;  /* 0xffe00008044f7981 */ /* 0x000f68000c1e1900 */
[----:B------:R-:W5:Y:S04]  /*10d30*/  LDG.E R81, desc[UR8][R4.64+-0x1c00] ;  /* 0xffe4000804517981 */ /* 0x000f68000c1e1900 */
[----:B------:R-:W5:Y:S01]  /*10d40*/  LDG.E R83, desc[UR8][R4.64+-0x1800] ;  /* 0xffe8000804537981 */ /* 0x000f62000c1e1900 */
[----:B-1----:R-:W-:-:S03]  /*10d50*/  BMSK R70, RZ, R31 ;  /* 0x0000001fff46721b */ /* 0x002fc60000000000 */
        /* <DEDUP_REMOVED lines=237> */
[----:B------:R-:W3:Y:S04]  /*11c30*/  LDS R69, [R27+0x80] ;  /* 0x000080001b457984 */ /* 0x000ee80000000800 */
[----:B------:R-:W4:Y:S04]  /*11c40*/  LDS R72, [R27+0x100] ;  /* 0x000100001b487984 */ /* 0x000f280000000800 */
[----:B-1----:R-:W1:Y:S04]  /*11c50*/  LDS R73, [R27+0x180] ;  /* 0x000180001b497984 */ /* 0x002e680000000800 */
[----:B------:R-:W5:Y:S04]  /*11c60*/  LDS R74, [R27+0x200] ;  /* 0x000200001b4a7984 */ /* 0x000f680000000800 */
[----:B------:R-:W0:Y:S01]  /*11c70*/  LDS R75, [R27+0x280] ;  /* 0x000280001b4b7984 */ /* 0x000e220000000800 */
[----:B--2---:R-:W-:-:S02]  /*11c80*/  PRMT R5, R4, 0x7770, RZ ;  /* 0x0000777004057816 */ /* 0x004fc400000000ff */
[----:B---3--:R-:W-:Y:S02]  /*11c90*/  PRMT R70, R69, 0x7770, RZ ;  /* 0x0000777045467816 */ /* 0x008fe400000000ff */
        /* <DEDUP_REMOVED lines=17> */
[----:B----4-:R-:W-:Y:S02]  /*11db0*/  PRMT R4, R72, 0x7770, RZ ;  /* 0x0000777048047816 */ /* 0x010fe400000000ff */
[----:B-1----:R-:W-:Y:S02]  /*11dc0*/  PRMT R5, R73, 0x7770, RZ ;  /* 0x0000777049057816 */ /* 0x002fe400000000ff */
        /* <DEDUP_REMOVED lines=27> */
[----:B0-----:R-:W-:Y:S02]  /*11f80*/  PRMT R60, R75, 0x7771, RZ ;  /* 0x000077714b3c7816 */ /* 0x001fe400000000ff */
        /* <DEDUP_REMOVED lines=12> */
[----:B------:R-:W-:Y:S02]  /*12050*/  PRMT R74, R74, 0x7773, RZ ;  /* 0x000077734a4a7816 */ /* 0x000fe400000000ff */
[----:B------:R-:W-:-:S02]  /*12060*/  PRMT R75, R75, 0x7773, RZ ;  /* 0x000077734b4b7816 */ /* 0x000fc400000000ff */
[----:B------:R-:W-:Y:S02]  /*12070*/  IADD3.X R73, PT, PT, RZ, R73, RZ, P4, P1 ;  /* 0x00000049ff497210 */ /* 0x000fe400027e24ff */
[----:B------:R-:W-:Y:S02]  /*12080*/  IADD3 R69, P1, P4, R5, R69, R4 ;  /* 0x0000004505457210 */ /* 0x000fe40007c3e004 */
[----:B------:R-:W-:Y:S02]  /*12090*/  IADD3.X R71, PT, PT, RZ, R77, RZ, P2, P3 ;  /* 0x0000004dff477210 */ /* 0x000fe400017e64ff */
[----:B-1----:R-:W-:Y:S02]  /*120a0*/  PRMT R5, R64, 0x7771, RZ ;  /* 0x0000777140057816 */ /* 0x002fe400000000ff */
[----:B--2---:R-:W-:Y:S02]  /*120b0*/  PRMT R60, R65, 0x7771, RZ ;  /* 0x00007771413c7816 */ /* 0x004fe400000000ff */
[----:B------:R-:W-:-:S02]  /*120c0*/  IADD3 R68, P3, P2, R58, R68, R67 ;  /* 0x000000443a447210 */ /* 0x000fc40007a7e043 */
        /* <DEDUP_REMOVED lines=8> */
[----:B------:R-:W-:Y:S02]  /*12150*/  IADD3.X R70, PT, PT, RZ, R76, RZ, P1, P4 ;  /* 0x0000004cff467210 */ /* 0x000fe40000fe84ff */
[----:B------:R-:W-:Y:S02]  /*12160*/  LOP3.LUT R67, R4, 0xff, RZ, 0xc0, !PT ;  /* 0x000000ff04437812 */ /* 0x000fe400078ec0ff */
        /* <DEDUP_REMOVED lines=19> */
.L_x_342:
[----:B------:R-:W-:Y:S05]  /*122a0*/  BSYNC.RECONVERGENT B0 ;  /* 0x0000000000007941 */ /* 0x000fea0003800200 */
.L_x_341:
[----:B------:R-:W-:Y:S04]  /*122b0*/  BSSY.RECONVERGENT B0, `(.L_x_343) ;  /* 0x000006a000007945 */ /* 0x000fe80003800200 */
[----:B------:R-:W-:Y:S05]  /*122c0*/  @P0 BRA `(.L_x_344) ;  /* 0x0000000400a00947 */ /* 0x000fea0003800000 */
[----:B------:R-:W2:Y:S04]  /*122d0*/  LDS R4, [R27+0x2000] ;  /* 0x002000001b047984 */ /* 0x000ea80000000800 */
        /* <DEDUP_REMOVED lines=58> */
[----:B------:R-:W-:Y:S02]  /*12680*/  PRMT R8, R75, 0x7770, RZ ;  /* 0x000077704b087816 */ /* 0x000fe400000000ff */
        /* <DEDUP_REMOVED lines=16> */
[C---:B-1----:R-:W-:Y:S02]  /*12790*/  PRMT R4, R11.reuse, 0x7770, RZ ;  /* 0x000077700b047816 */ /* 0x042fe400000000ff */
[----:B--2---:R-:W-:Y:S02]  /*127a0*/  PRMT R8, R18, 0x7770, RZ ;  /* 0x0000777012087816 */ /* 0x004fe400000000ff */
[----:B------:R-:W-:Y:S02]  /*127b0*/  IADD3 R10, P0, P1, R10, R21, R9 ;  /* 0x000000150a0a7210 */ /* 0x000fe4000791e009 */
        /* <DEDUP_REMOVED lines=25> */
.L_x_344:
[----:B------:R-:W-:Y:S05]  /*12950*/  BSYNC.RECONVERGENT B0 ;  /* 0x0000000000007941 */ /* 0x000fea0003800200 */
.L_x_343:
        /* <DEDUP_REMOVED lines=22> */
.L_x_339:
[----:B------:R-:W-:Y:S01]  /*12ac0*/  IADD3 R76, P1, PT, -R6, R3, RZ ;  /* 0x00000003064c7210 */ /* 0x000fe20007f3e1ff */
[----:B------:R-:W-:Y:S02]  /*12ad0*/  IMAD.MOV.U32 R4, RZ, RZ, R68 ;  /* 0x000000ffff047224 */ /* 0x000fe400078e0044 */
[----:B------:R-:W-:Y:S01]  /*12ae0*/  IMAD.MOV.U32 R5, RZ, RZ, R67 ;  /* 0x000000ffff057224 */ /* 0x000fe200078e0043 */
[----:B------:R-:W-:Y:S01]  /*12af0*/  ISETP.GE.U32.AND P0, PT, R76, 0x1700, PT ;  /* 0x000017004c00780c */ /* 0x000fe20003f06070 */
[----:B------:R-:W-:-:S05]  /*12b00*/  IMAD.X R79, R0, 0x1, ~R7, P1 ;  /* 0x00000001004f7824 */ /* 0x000fca00008e0e07 */
[----:B------:R-:W-:-:S13]  /*12b10*/  ISETP.GE.AND.EX P0, PT, R79, RZ, PT, P0 ;  /* 0x000000ff4f00720c */ /* 0x000fda0003f06300 */
[----:B------:R-:W-:Y:S05]  /*12b20*/  @!P0 BRA `(.L_x_346) ;  /* 0x0000000c00d88947 */ /* 0x000fea0003800000 */
.L_x_347:
[----:B------:R-:W-:-:S05]  /*12b30*/  IADD3 R67, P0, PT, R13, R6, RZ ;  /* 0x000000060d437210 */ /* 0x000fca0007f1e0ff */
[----:B------:R-:W-:Y:S01]  /*12b40*/  IMAD.X R68, RZ, RZ, R7, P0 ;  /* 0x000000ffff447224 */ /* 0x000fe200000e0607 */
[----:B------:R-:W-:-:S04]  /*12b50*/  LEA R72, P0, R67, R22, 0x2 ;  /* 0x0000001643487211 */ /* 0x000fc800078010ff */
[----:B-1----:R-:W-:-:S05]  /*12b60*/  LEA.HI.X R73, R67, R25, R68, 0x2, P0 ;  /* 0x0000001943497211 */ /* 0x002fca00000f1444 */
        /* <DEDUP_REMOVED lines=242> */
.L_x_346:
[----:B------:R-:W-:Y:S01]  /*13a90*/  ISETP.GT.U32.AND P0, PT, R76, R13, PT ;  /* 0x0000000d4c00720c */ /* 0x000fe20003f04070 */
[----:B------:R-:W-:Y:S02]  /*13aa0*/  IMAD.MOV.U32 R68, RZ, RZ, R21 ;  /* 0x000000ffff447224 */ /* 0x000fe400078e0015 */
[----:B------:R-:W-:Y:S01]  /*13ab0*/  IMAD.MOV.U32 R69, RZ, RZ, R20 ;  /* 0x000000ffff457224 */ /* 0x000fe200078e0014 */
[----:B------:R-:W-:Y:S01]  /*13ac0*/  ISETP.GT.AND.EX P0, PT, R79, RZ, PT, P0 ;  /* 0x000000ff4f00720c */ /* 0x000fe20003f04300 */
[----:B-1-3--:R-:W-:Y:S02]  /*13ad0*/  IMAD.MOV.U32 R70, RZ, RZ, R19 ;  /* 0x000000ffff467224 */ /* 0x00afe400078e0013 */
[----:B------:R-:W-:Y:S02]  /*13ae0*/  IMAD.MOV.U32 R71, RZ, RZ, R18 ;  /* 0x000000ffff477224 */ /* 0x000fe400078e0012 */
[----:B------:R-:W-:Y:S02]  /*13af0*/  IMAD.MOV.U32 R72, RZ, RZ, R11 ;  /* 0x000000ffff487224 */ /* 0x000fe400078e000b */
[----:B------:R-:W-:-:S02]  /*13b00*/  IMAD.MOV.U32 R21, RZ, RZ, R10 ;  /* 0x000000ffff157224 */ /* 0x000fc400078e000a */
[----:B------:R-:W-:Y:S02]  /*13b10*/  IMAD.MOV.U32 R20, RZ, RZ, R9 ;  /* 0x000000ffff147224 */ /* 0x000fe400078e0009 */
[----:B------:R-:W-:Y:S02]  /*13b20*/  IMAD.MOV.U32 R19, RZ, RZ, R8 ;  /* 0x000000ffff137224 */ /* 0x000fe400078e0008 */
        /* <DEDUP_REMOVED lines=14> */
.L_x_351:
[----:B------:R-:W-:-:S05]  /*13c10*/  IADD3 R9, P1, PT, R6, R77, RZ ;  /* 0x0000004d06097210 */ /* 0x000fca0007f3e0ff */
[----:B-1----:R-:W-:Y:S01]  /*13c20*/  IMAD.X R10, R7, 0x1, R74, P1 ;  /* 0x00000001070a7824 */ /* 0x002fe200008e064a */
        /* <DEDUP_REMOVED lines=47> */
.L_x_350:
[----:B------:R-:W-:Y:S05]  /*13f20*/  BSYNC.RECONVERGENT B0 ;  /* 0x0000000000007941 */ /* 0x000fea0003800200 */
.L_x_349:
[----:B------:R-:W-:Y:S01]  /*13f30*/  IADD3 R8, P2, PT, R76, -R77, RZ ;  /* 0x8000004d4c087210 */ /* 0x000fe20007f5e0ff */
[----:B------:R-:W-:Y:S03]  /*13f40*/  BSSY.RECONVERGENT B0, `(.L_x_352) ;  /* 0x0000020000007945 */ /* 0x000fe60003800200 */
[----:B------:R-:W-:Y:S01]  /*13f50*/  ISETP.GT.U32.AND P1, PT, R8, 0x100, PT ;  /* 0x000001000800780c */ /* 0x000fe20003f24070 */
[----:B------:R-:W-:-:S05]  /*13f60*/  IMAD.X R8, R79, 0x1, ~R74, P2 ;  /* 0x000000014f087824 */ /* 0x000fca00010e0e4a */
[----:B------:R-:W-:-:S13]  /*13f70*/  ISETP.GT.AND.EX P1, PT, R8, RZ, PT, P1 ;  /* 0x000000ff0800720c */ /* 0x000fda0003f24310 */
[----:B------:R-:W-:Y:S05]  /*13f80*/  @!P1 BRA `(.L_x_353) ;  /* 0x00000000006c9947 */ /* 0x000fea0003800000 */
[----:B------:R-:W-:-:S05]  /*13f90*/  IADD3 R9, P0, PT, R6, R77, RZ ;  /* 0x0000004d06097210 */ /* 0x000fca0007f1e0ff */
[----:B-1----:R-:W-:Y:S01]  /*13fa0*/  IMAD.X R10, R7, 0x1, R74, P0 ;  /* 0x00000001070a7824 */ /* 0x002fe200000e064a */
[----:B------:R-:W-:-:S04]  /*13fb0*/  LEA R8, P0, R9, R22, 0x2 ;  /* 0x0000001609087211 */ /* 0x000fc800078010ff */
        /* <DEDUP_REMOVED lines=24> */
.L_x_353:
[----:B------:R-:W-:Y:S05]  /*14140*/  BSYNC.RECONVERGENT B0 ;  /* 0x0000000000007941 */ /* 0x000fea0003800200 */
.L_x_352:
[----:B------:R-:W-:-:S04]  /*14150*/  ISETP.LT.U32.AND P1, PT, R77, R76, PT ;  /* 0x0000004c4d00720c */ /* 0x000fc80003f21070 */
[----:B------:R-:W-:-:S13]  /*14160*/  ISETP.LT.OR.EX P0, PT, R74, R79, P0, P1 ;  /* 0x0000004f4a00720c */ /* 0x000fda0000701710 */
[----:B------:R-:W-:Y:S05]  /*14170*/  @!P0 BRA `(.L_x_348) ;  /* 0x0000000000388947 */ /* 0x000fea0003800000 */
[----:B------:R-:W-:-:S05]  /*14180*/  IADD3 R8, P0, PT, R6, R77, RZ ;  /* 0x0000004d06087210 */ /* 0x000fca0007f1e0ff */
[----:B------:R-:W-:Y:S01]  /*14190*/  IMAD.X R7, R7, 0x1, R74, P0 ;  /* 0x0000000107077824 */ /* 0x000fe200000e064a */
[----:B------:R-:W-:-:S04]  /*141a0*/  LEA R6, P0, R8, R22, 0x2 ;  /* 0x0000001608067211 */ /* 0x000fc800078010ff */
[----:B------:R-:W-:-:S06]  /*141b0*/  LEA.HI.X R7, R8, R25, R7, 0x2, P0 ;  /* 0x0000001908077211 */ /* 0x000fcc00000f1407 */
[----:B------:R-:W4:Y:S02]  /*141c0*/  LDG.E R7, desc[UR8][R6.64] ;  /* 0x0000000806077981 */ /* 0x000f24000c1e1900 */
[----:B----4-:R-:W-:-:S04]  /*141d0*/  SHF.R.U32.HI R8, RZ, R24, R7 ;  /* 0x00000018ff087219 */ /* 0x010fc80000011607 */
[----:B------:R-:W-:-:S04]  /*141e0*/  LOP3.LUT R8, R80, R8, RZ, 0xc0, !PT ;  /* 0x0000000850087212 */ /* 0x000fc800078ec0ff */
[C---:B---3--:R-:W-:Y:S01]  /*141f0*/  LOP3.LUT R9, R8.reuse, 0x3, RZ, 0xc0, !PT ;  /* 0x0000000308097812 */ /* 0x048fe200078ec0ff */
[----:B-1----:R-:W-:-:S05]  /*14200*/  IMAD.SHL.U32 R10, R8, 0x100, RZ ;  /* 0x00000100080a7824 */ /* 0x002fca00078e00ff */
[----:B------:R-:W-:-:S04]  /*14210*/  LOP3.LUT R10, R10, 0xfffffc00, RZ, 0xc0, !PT ;  /* 0xfffffc000a0a7812 */ /* 0x000fc800078ec0ff */
[----:B------:R-:W-:-:S05]  /*14220*/  IADD3 R9, PT, PT, R9, R26, R10 ;  /* 0x0000001a09097210 */ /* 0x000fca0007ffe00a */
[----:B------:R-:W1:Y:S02]  /*14230*/  LDS.U8 R8, [R9] ;  /* 0x0000000009087984 */ /* 0x000e640000000000 */
[----:B-1----:R-:W-:-:S05]  /*14240*/  VIADD R8, R8, 0x1 ;  /* 0x0000000108087836 */ /* 0x002fca0000000000 */
[----:B------:R4:W-:Y:S02]  /*14250*/  STS.U8 [R9], R8 ;  /* 0x0000000809007388 */ /* 0x0009e40000000000 */
.L_x_348:
[----:B------:R-:W5:Y:S01]  /*14260*/  S2R R7, SR_CgaCtaId ;  /* 0x0000000000077919 */ /* 0x000f620000008800 */
[C---:B------:R-:W-:Y:S01]  /*14270*/  ISETP.GT.U32.AND P0, PT, R13.reuse, 0x1ff, PT ;  /* 0x000001ff0d00780c */ /* 0x040fe20003f04070 */
[----:B------:R-:W-:Y:S05]  /*14280*/  WARPSYNC.ALL ;  /* 0x0000000000007948 */ /* 0x000fea0003800000 */
[----:B---3--:R-:W-:Y:S01]  /*14290*/  MOV R18, 0x400 ;  /* 0x0000040000127802 */ /* 0x008fe20000000f00 */
[----:B------:R-:W-:Y:S01]  /*142a0*/  BAR.SYNC.DEFER_BLOCKING 0x0 ;  /* 0x0000000000007b1d */ /* 0x000fe20000010000 */
[C---:B------:R-:W-:Y:S02]  /*142b0*/  LOP3.LUT R67, R13.reuse, 0x3e0, RZ, 0xc0, !PT ;  /* 0x000003e00d437812 */ /* 0x040fe400078ec0ff */
[----:B------:R-:W-:-:S02]  /*142c0*/  ISETP.GT.U32.AND P1, PT, R13, 0xff, PT ;  /* 0x000000ff0d00780c */ /* 0x000fc40003f24070 */
[----:B------:R-:W-:Y:S01]  /*142d0*/  ISETP.GT.U32.AND P2, PT, R13, 0x3f, PT ;  /* 0x0000003f0d00780c */ /* 0x000fe20003f44070 */
[----:B------:R-:W-:Y:S01]  /*142e0*/  BSSY.RECONVERGENT B0, `(.L_x_354) ;  /* 0x000006d000007945 */ /* 0x000fe20003800200 */
[----:B-----5:R-:W-:-:S05]  /*142f0*/  LEA R18, R7, R18, 0x18 ;  /* 0x0000001207127211 */ /* 0x020fca00078ec0ff */
[----:B------:R-:W-:-:S04]  /*14300*/  IMAD R6, R12, 0x200, R18 ;  /* 0x000002000c067824 */ /* 0x000fc800078e0212 */
[----:B------:R-:W-:Y:S01]  /*14310*/  IMAD.IADD R67, R6, 0x1, R67 ;  /* 0x0000000106437824 */ /* 0x000fe200078e0243 */
[----:B------:R-:W-:Y:S06]  /*14320*/  @P0 BRA `(.L_x_355) ;  /* 0x0000000400a00947 */ /* 0x000fec0003800000 */
[----:B------:R-:W3:Y:S04]  /*14330*/  LDS R6, [R27] ;  /* 0x000000001b067984 */ /* 0x000ee80000000800 */
[----:B----4-:R-:W1:Y:S04]  /*14340*/  LDS R9, [R27+0x80] ;  /* 0x000080001b097984 */ /* 0x010e680000000800 */
[----:B------:R-:W4:Y:S04]  /*14350*/  LDS R73, [R27+0x100] ;  /* 0x000100001b497984 */ /* 0x000f280000000800 */
[----:B------:R-:W5:Y:S04]  /*14360*/  LDS R74, [R27+0x180] ;  /* 0x000180001b4a7984 */ /* 0x000f680000000800 */
[----:B------:R-:W0:Y:S04]  /*14370*/  LDS R75, [R27+0x200] ;  /* 0x000200001b4b7984 */ /* 0x000e280000000800 */
[----:B------:R-:W2:Y:S01]  /*14380*/  LDS R76, [R27+0x280] ;  /* 0x000280001b4c7984 */ /* 0x000ea20000000800 */
[----:B---3--:R-:W-:-:S02]  /*14390*/  PRMT R8, R6, 0x7771, RZ ;  /* 0x0000777106087816 */ /* 0x008fc400000000ff */
[----:B------:R-:W-:Y:S02]  /*143a0*/  PRMT R7, R6, 0x7770, RZ ;  /* 0x0000777006077816 */ /* 0x000fe400000000ff */
[C---:B-1----:R-:W-:Y:S02]  /*143b0*/  PRMT R11, R9.reuse, 0x7771, RZ ;  /* 0x00007771090b7816 */ /* 0x042fe400000000ff */
[----:B------:R-:W-:Y:S02]  /*143c0*/  PRMT R10, R9, 0x7770, RZ ;  /* 0x00007770090a7816 */ /* 0x000fe400000000ff */
[----:B------:R-:W-:Y:S02]  /*143d0*/  LOP3.LUT R79, R8, 0xff, RZ, 0xc0, !PT ;  /* 0x000000ff084f7812 */ /* 0x000fe400078ec0ff */
[----:B------:R-:W-:Y:S02]  /*143e0*/  LOP3.LUT R78, R7, 0xff, RZ, 0xc0, !PT ;  /* 0x000000ff074e7812 */ /* 0x000fe400078ec0ff */
[----:B------:R-:W-:-:S02]  /*143f0*/  PRMT R8, R9, 0x7772, RZ ;  /* 0x0000777209087816 */ /* 0x000fc400000000ff */
[----:B------:R-:W-:Y:S02]  /*14400*/  LOP3.LUT R11, R11, 0xff, RZ, 0xc0, !PT ;  /* 0x000000ff0b0b7812 */ /* 0x000fe400078ec0ff */
[----:B------:R-:W-:Y:S02]  /*14410*/  PRMT R7, R6, 0x7772, RZ ;  /* 0x0000777206077816 */ /* 0x000fe400000000ff */
[----:B------:R-:W-:Y:S02]  /*14420*/  PRMT R9, R9, 0x7773, RZ ;  /* 0x0000777309097816 */ /* 0x000fe400000000ff */
[----:B------:R-:W-:Y:S02]  /*14430*/  LOP3.LUT R77, R10, 0xff, RZ, 0xc0, !PT ;  /* 0x000000ff0a4d7812 */ /* 0x000fe400078ec0ff */
[----:B------:R-:W-:Y:S02]  /*14440*/  PRMT R6, R6, 0x7773, RZ ;  /* 0x0000777306067816 */ /* 0x000fe400000000ff */
[----:B------:R-:W-:-:S02]  /*14450*/  IADD3 R10, P3, P4, R11, R66, R79 ;  /* 0x000000420b0a7210 */ /* 0x000fc40007c7e04f */
[----:B------:R-:W-:Y:S02]  /*14460*/  LOP3.LUT R9, R9, 0xff, RZ, 0xc0, !PT ;  /* 0x000000ff09097812 */ /* 0x000fe400078ec0ff */
[----:B------:R-:W-:Y:S02]  /*14470*/  IADD3 R78, P5, P6, R77, R4, R78 ;  /* 0x000000044d4e7210 */ /* 0x000fe40007ebe04e */
[----:B------:R-:W-:Y:S02]  /*14480*/  LOP3.LUT R6, R6, 0xff, RZ, 0xc0, !PT ;  /* 0x000000ff06067812 */ /* 0x000fe400078ec0ff */
[----:B------:R-:W-:Y:S02]  /*14490*/  LOP3.LUT R4, R7, 0xff, RZ, 0xc0, !PT ;  /* 0x000000ff07047812 */ /* 0x000fe400078ec0ff */
[----:B------:R-:W-:Y:S02]  /*144a0*/  LOP3.LUT R7, R8, 0xff, RZ, 0xc0, !PT ;  /* 0x000000ff08077812 */ /* 0x000fe400078ec0ff */
[----:B------:R-:W-:Y:S01]  /*144b0*/  IADD3.X R65, PT, PT, RZ, R65, RZ, P3, P4 ;  /* 0x00000041ff417210 */ /* 0x000fe20001fe84ff */
[----:B------:R-:W1:Y:S01]  /*144c0*/  LDS R8, [R27+0x300] ;  /* 0x000300001b087984 */ /* 0x000e620000000800 */
[----:B------:R-:W-:-:S02]  /*144d0*/  IADD3 R6, P3, P4, R9, R60, R6 ;  /* 0x0000003c09067210 */ /* 0x000fc40007c7e006 */
[----:B------:R-:W-:Y:S01]  /*144e0*/  IADD3.X R11, PT, PT, RZ, R5, RZ, P5, P6 ;  /* 0x00000005ff0b7210 */ /* 0x000fe20002fec4ff */
[----:B------:R-:W3:Y:S01]  /*144f0*/  LDS R9, [R27+0x380] ;  /* 0x000380001b097984 */ /* 0x000ee20000000800 */
[----:B------:R-:W-:Y:S02]  /*14500*/  IADD3 R64, P5, P6, R7, R64, R4 ;  /* 0x0000004007407210 */ /* 0x000fe40007ebe004 */
[----:B----4-:R-:W-:Y:S02]  /*14510*/  PRMT R4, R73, 0x7770, RZ ;  /* 0x0000777049047816 */ /* 0x010fe400000000ff */
[----:B-----5:R-:W-:Y:S02]  /*14520*/  PRMT R5, R74, 0x7770, RZ ;  /* 0x000077704a057816 */ /* 0x020fe400000000ff */
        /* <DEDUP_REMOVED lines=23> */
[----:B--2---:R-:W-:Y:S02]  /*146a0*/  PRMT R6, R76, 0x7770, RZ ;  /* 0x000077704c067816 */ /* 0x004fe400000000ff */
[----:B------:R-:W-:Y:S02]  /*146b0*/  PRMT R5, R75, 0x7771, RZ ;  /* 0x000077714b057816 */ /* 0x000fe400000000ff */
[----:B------:R-:W-:-:S02]  /*146c0*/  LOP3.LUT R11, R4, 0xff, RZ, 0xc0, !PT ;  /* 0x000000ff040b7812 */ /* 0x000fc400078ec0ff */
[----:B------:R-:W-:Y:S02]  /*146d0*/  LOP3.LUT R6, R6, 0xff, RZ, 0xc0, !PT ;  /* 0x000000ff06067812 */ /* 0x000fe400078ec0ff */
[----:B------:R-:W-:Y:S02]  /*146e0*/  LOP3.LUT R10, R5, 0xff, RZ, 0xc0, !PT ;  /* 0x000000ff050a7812 */ /* 0x000fe400078ec0ff */
[----:B------:R-:W-:Y:S02]  /*146f0*/  PRMT R4, R75, 0x7772, RZ ;  /* 0x000077724b047816 */ /* 0x000fe400000000ff */
[C---:B------:R-:W-:Y:S02]  /*14700*/  PRMT R5, R76.reuse, 0x7772, RZ ;  /* 0x000077724c057816 */ /* 0x040fe400000000ff */
[----:B------:R-:W-:Y:S02]  /*14710*/  PRMT R7, R76, 0x7771, RZ ;  /* 0x000077714c077816 */ /* 0x000fe400000000ff */
[----:B------:R-:W-:-:S02]  /*14720*/  IADD3.X R77, PT, PT, RZ, R77, RZ, P5, P6 ;  /* 0x0000004dff4d7210 */ /* 0x000fc40002fec4ff */
[----:B------:R-:W-:Y:S02]  /*14730*/  IADD3 R58, P5, P6, R6, R66, R11 ;  /* 0x00000042063a7210 */ /* 0x000fe40007ebe00b */
        /* <DEDUP_REMOVED lines=9> */
[----:B---3--:R-:W-:Y:S02]  /*147d0*/  PRMT R6, R9, 0x7770, RZ ;  /* 0x0000777009067816 */ /* 0x008fe400000000ff */
        /* <DEDUP_REMOVED lines=29> */
.L_x_355:
[----:B------:R-:W-:Y:S05]  /*149b0*/  BSYNC.RECONVERGENT B0 ;  /* 0x0000000000007941 */ /* 0x000fea0003800200 */
.L_x_354:
[----:B------:R-:W-:Y:S01]  /*149c0*/  BSSY.RECONVERGENT B0, `(.L_x_356) ;  /* 0x000006e000007945 */ /* 0x000fe20003800200 */
[----:B------:R-:W-:Y:S02]  /*149d0*/  IMAD.MOV.U32 R6, RZ, RZ, R66 ;  /* 0x000000ffff067224 */ /* 0x000fe400078e0042 */
[----:B------:R-:W-:Y:S02]  /*149e0*/  IMAD.MOV.U32 R7, RZ, RZ, R65 ;  /* 0x000000ffff077224 */ /* 0x000fe400078e0041 */
[----:B----4-:R-:W-:Y:S02]  /*149f0*/  IMAD.MOV.U32 R8, RZ, RZ, R64 ;  /* 0x000000ffff087224 */ /* 0x010fe400078e0040 */
[----:B------:R-:W-:Y:S01]  /*14a00*/  IMAD.MOV.U32 R9, RZ, RZ, R62 ;  /* 0x000000ffff097224 */ /* 0x000fe200078e003e */
[----:B------:R-:W-:Y:S06]  /*14a10*/  @P1 BRA `(.L_x_357) ;  /* 0x0000000400a01947 */ /* 0x000fec0003800000 */
[----:B------:R-:W3:Y:S04]  /*14a20*/  LDS R64, [R27+0x2080] ;  /* 0x002080001b407984 */ /* 0x000ee80000000800 */
[----:B-1----:R-:W1:Y:S04]  /*14a30*/  LDS R10, [R27+0x2000] ;  /* 0x002000001b0a7984 */ /* 0x002e680000000800 */
        /* <DEDUP_REMOVED lines=18> */
[----:B----4-:R-:W-:Y:S02]  /*14b60*/  PRMT R11, R73, 0x7770, RZ ;  /* 0x00007770490b7816 */ /* 0x010fe400000000ff */
[----:B-----5:R-:W-:Y:S02]  /*14b70*/  PRMT R62, R74, 0x7770, RZ ;  /* 0x000077704a3e7816 */ /* 0x020fe400000000ff */
        /* <DEDUP_REMOVED lines=10> */
[----:B------:R-:W-:Y:S02]  /*14c20*/  PRMT R64, R64, 0x7773, RZ ;  /* 0x0000777340407816 */ /* 0x000fe400000000ff */
[----:B------:R-:W-:Y:S02]  /*14c30*/  IADD3.X R69, PT, PT, RZ, R69, RZ, P5, P6 ;  /* 0x00000045ff457210 */ /* 0x000fe40002fec4ff */
[----:B------:R-:W-:Y:S02]  /*14c40*/  IADD3 R70, P5, P6, R62, R70, R11 ;  /* 0x000000463e467210 */ /* 0x000fe40007ebe00b */
[----:B------:R-:W-:Y:S01]  /*14c50*/  LOP3.LUT R11, R64, 0xff, RZ, 0xc0, !PT ;  /* 0x000000ff400b7812 */ /* 0x000fe200078ec0ff */
[----:B------:R-:W1:Y:S01]  /*14c60*/  LDS R62, [R27+0x2300] ;  /* 0x002300001b3e7984 */ /* 0x000e620000000800 */
[----:B------:R-:W-:-:S02]  /*14c70*/  PRMT R10, R10, 0x7773, RZ ;  /* 0x000077730a0a7816 */ /* 0x000fc400000000ff */
[----:B------:R-:W-:Y:S01]  /*14c80*/  IADD3.X R71, PT, PT, RZ, R71, RZ, P5, P6 ;  /* 0x00000047ff477210 */ /* 0x000fe20002fec4ff */
[----:B------:R-:W3:Y:S01]  /*14c90*/  LDS R64, [R27+0x2380] ;  /* 0x002380001b407984 */ /* 0x000ee20000000800 */
[----:B------:R-:W-:-:S04]  /*14ca0*/  LOP3.LUT R10, R10, 0xff, RZ, 0xc0, !PT ;  /* 0x000000ff0a0a7812 */ /* 0x000fc800078ec0ff */
        /* <DEDUP_REMOVED lines=13> */
[C---:B0-----:R-:W-:Y:S02]  /*14d80*/  PRMT R10, R75.reuse, 0x7770, RZ ;  /* 0x000077704b0a7816 */ /* 0x041fe400000000ff */
[C---:B--2---:R-:W-:Y:S02]  /*14d90*/  PRMT R19, R76.reuse, 0x7770, RZ ;  /* 0x000077704c137816 */ /* 0x044fe400000000ff */
        /* <DEDUP_REMOVED lines=22> */
[----:B-1----:R-:W-:Y:S02]  /*14f00*/  PRMT R10, R62, 0x7770, RZ ;  /* 0x000077703e0a7816 */ /* 0x002fe400000000ff */
[----:B---3--:R-:W-:Y:S02]  /*14f10*/  PRMT R19, R64, 0x7770, RZ ;  /* 0x0000777040137816 */ /* 0x008fe400000000ff */
        /* <DEDUP_REMOVED lines=10> */
[----:B------:R-:W-:Y:S02]  /*14fc0*/  PRMT R10, R62, 0x7772, RZ ;  /* 0x000077723e0a7816 */ /* 0x000fe400000000ff */
[----:B------:R-:W-:Y:S02]  /*14fd0*/  PRMT R11, R64, 0x7772, RZ ;  /* 0x00007772400b7816 */ /* 0x000fe400000000ff */
        /* <DEDUP_REMOVED lines=11> */
[----:B------:R-:W-:-:S09]  /*15090*/  IADD3.X R19, PT, PT, RZ, R65, RZ, P5, P6 ;  /* 0x00000041ff137210 */ /* 0x000fd20002fec4ff */
.L_x_357:
[----:B------:R-:W-:Y:S05]  /*150a0*/  BSYNC.RECONVERGENT B0 ;  /* 0x0000000000007941 */ /* 0x000fea0003800200 */
.L_x_356:
[----:B------:R-:W-:Y:S01]  /*150b0*/  BAR.SYNC.DEFER_BLOCKING 0x0 ;  /* 0x0000000000007b1d */ /* 0x000fe20000010000 */
[----:B-1----:R-:W-:Y:S01]  /*150c0*/  IMAD.MOV.U32 R10, RZ, RZ, R60 ;  /* 0x000000ffff0a7224 */ /* 0x002fe200078e003c */
[----:B------:R-:W-:Y:S01]  /*150d0*/  LEA.HI R65, R13, R13, RZ, 0x1d ;  /* 0x0000000d0d417211 */ /* 0x000fe200078fe8ff */
[----:B------:R-:W-:Y:S02]  /*150e0*/  IMAD.MOV.U32 R11, RZ, RZ, R58 ;  /* 0x000000ffff0b7224 */ /* 0x000fe400078e003a */
[----:B------:R-:W-:Y:S01]  /*150f0*/  IMAD.MOV.U32 R73, RZ, RZ, R21 ;  /* 0x000000ffff497224 */ /* 0x000fe200078e0015 */
[----:B------:R-:W-:Y:S01]  /*15100*/  BSSY.RECONVERGENT B0, `(.L_x_358) ;  /* 0x000004b000007945 */ /* 0x000fe20003800200 */
[----:B------:R-:W-:Y:S02]  /*15110*/  IMAD.MOV.U32 R74, RZ, RZ, R20 ;  /* 0x000000ffff4a7224 */ /* 0x000fe400078e0014 */
[----:B------:R-:W-:Y:S02]  /*15120*/  IMAD.MOV.U32 R75, RZ, RZ, R19 ;  /* 0x000000ffff4b7224 */ /* 0x000fe400078e0013 */
[----:B------:R-:W-:Y:S01]  /*15130*/  IMAD R95, R65, 0x8, R18 ;  /* 0x00000008415f7824 */ /* 0x000fe200078e0212 */
[----:B------:R1:W-:Y:S04]  /*15140*/  @!P0 STS.128 [R67], R4 ;  /* 0x0000000443008388 */ /* 0x0003e80000000c00 */
[----:B------:R1:W-:Y:S04]  /*15150*/  @!P0 STS.128 [R67+0x10], R8 ;  /* 0x0000100843008388 */ /* 0x0003e80000000c00 */
[----:B------:R1:W-:Y:S04]  /*15160*/  @!P1 STS.128 [R67+0x100], R68 ;  /* 0x0001004443009388 */ /* 0x0003e80000000c00 */
[----:B------:R1:W-:Y:S01]  /*15170*/  @!P1 STS.128 [R67+0x110], R72 ;  /* 0x0001104843009388 */ /* 0x0003e20000000c00 */
[----:B------:R-:W-:Y:S06]  /*15180*/  BAR.SYNC.DEFER_BLOCKING 0x0 ;  /* 0x0000000000007b1d */ /* 0x000fec0000010000 */
[----:B------:R-:W-:Y:S05]  /*15190*/  @P2 BRA `(.L_x_359) ;  /* 0x0000000400042947 */ /* 0x000fea0003800000 */
[----:B------:R-:W-:-:S05]  /*151a0*/  IMAD R58, R13, 0x4, R26 ;  /* 0x000000040d3a7824 */ /* 0x000fca00078e021a */
[----:B-1----:R-:W-:Y:S04]  /*151b0*/  LDS.64 R4, [R58] ;  /* 0x000000003a047984 */ /* 0x002fe80000000a00 */
        /* <DEDUP_REMOVED lines=63> */
.L_x_359:
[----:B------:R-:W-:Y:S05]  /*155b0*/  BSYNC.RECONVERGENT B0 ;  /* 0x0000000000007941 */ /* 0x000fea0003800200 */
.L_x_358:
[----:B------:R-:W-:Y:S01]  /*155c0*/  BAR.SYNC.DEFER_BLOCKING 0x0 ;  /* 0x0000000000007b1d */ /* 0x000fe20000010000 */
[----:B------:R-:W-:-:S05]  /*155d0*/  ISETP.GT.U32.AND P0, PT, R13, 0x1f, PT ;  /* 0x0000001f0d00780c */ /* 0x000fca0003f04070 */
[----:B------:R3:W-:Y:S02]  /*155e0*/  STS.64 [R95+0x410], R34 ;  /* 0x000410225f007388 */ /* 0x0007e40000000a00 */
[----:B------:R-:W-:Y:S06]  /*155f0*/  BAR.SYNC.DEFER_BLOCKING 0x0 ;  /* 0x0000000000007b1d */ /* 0x000fec0000010000 */
[----:B------:R-:W-:Y:S05]  /*15600*/  @P0 BRA `(.L_x_360) ;  /* 0x0000000400300947 */ /* 0x000fea0003800000 */
[----:B-1----:R-:W-:Y:S01]  /*15610*/  IMAD R69, R13, 0x48, R18 ;  /* 0x000000480d457824 */ /* 0x002fe200078e0212 */
[----:B------:R-:W-:Y:S01]  /*15620*/  UMOV UR5, 0xffffffff ;  /* 0xffffffff00057882 */ /* 0x000fe20000000000 */
[----:B------:R-:W-:-:S03]  /*15630*/  ISETP.GE.AND P4, PT, R12, 0x1, PT ;  /* 0x000000010c00780c */ /* 0x000fc60003f86270 */
[----:B------:R-:W-:Y:S04]  /*15640*/  LDS.64 R4, [R69+0x410] ;  /* 0x0004100045047984 */ /* 0x000fe80000000a00 */
[----:B------:R-:W-:Y:S04]  /*15650*/  LDS.64 R6, [R69+0x418] ;  /* 0x0004180045067984 */ /* 0x000fe80000000a00 */
[----:B------:R-:W1:Y:S04]  /*15660*/  LDS.64 R8, [R69+0x420] ;  /* 0x0004200045087984 */ /* 0x000e680000000a00 */
[----:B------:R-:W-:Y:S04]  /*15670*/  LDS.64 R10, [R69+0x428] ;  /* 0x00042800450a7984 */ /* 0x000fe80000000a00 */
[----:B------:R-:W4:Y:S04]  /*15680*/  LDS.64 R18, [R69+0x430] ;  /* 0x0004300045127984 */ /* 0x000f280000000a00 */
[----:B------:R-:W-:Y:S04]  /*15690*/  LDS.64 R20, [R69+0x438] ;  /* 0x0004380045147984 */ /* 0x000fe80000000a00 */
[----:B------:R-:W5:Y:S04]  /*156a0*/  LDS.64 R64, [R69+0x440] ;  /* 0x0004400045407984 */ /* 0x000f680000000a00 */
[----:B------:R-:W0:Y:S01]  /*156b0*/  LDS.64 R66, [R69+0x448] ;  /* 0x0004480045427984 */ /* 0x000e220000000a00 */
[----:B-1----:R-:W-:-:S04]  /*156c0*/  IADD3 R81, P0, P1, R8, R6, R4 ;  /* 0x0000000608517210 */ /* 0x002fc8000791e004 */
[----:B------:R-:W-:Y:S02]  /*156d0*/  IADD3.X R83, PT, PT, R9, R7, R5, P0, P1 ;  /* 0x0000000709537210 */ /* 0x000fe400007e2405 */
[----:B------:R-:W-:Y:S02]  /*156e0*/  ISETP.GE.AND P0, PT, R12, 0x10, PT ;  /* 0x000000100c00780c */ /* 0x000fe40003f06270 */
[----:B----4-:R-:W-:Y:S02]  /*156f0*/  IADD3 R81, P2, P3, R18, R81, R10 ;  /* 0x0000005112517210 */ /* 0x010fe40007b5e00a */
[C---:B------:R-:W-:Y:S02]  /*15700*/  ISETP.GE.AND P1, PT, R12.reuse, 0x8, PT ;  /* 0x000000080c00780c */ /* 0x040fe40003f26270 */
[----:B------:R-:W-:Y:S02]  /*15710*/  IADD3.X R83, PT, PT, R19, R83, R11, P2, P3 ;  /* 0x0000005313537210 */ /* 0x000fe400017e640b */
[----:B------:R-:W-:-:S02]  /*15720*/  ISETP.GE.AND P2, PT, R12, 0x4, PT ;  /* 0x000000040c00780c */ /* 0x000fc40003f46270 */
[----:B-----5:R-:W-:Y:S02]  /*15730*/  IADD3 R81, P5, P6, R64, R81, R20 ;  /* 0x0000005140517210 */ /* 0x020fe40007ebe014 */
[----:B------:R-:W-:Y:S02]  /*15740*/  ISETP.GE.AND P3, PT, R12, 0x2, PT ;  /* 0x000000020c00780c */ /* 0x000fe40003f66270 */
[----:B------:R-:W-:Y:S02]  /*15750*/  IADD3.X R83, PT, PT, R65, R83, R21, P5, P6 ;  /* 0x0000005341537210 */ /* 0x000fe40002fec415 */
[----:B0-----:R-:W-:-:S05]  /*15760*/  IADD3 R81, P5, PT, R66, R81, RZ ;  /* 0x0000005142517210 */ /* 0x001fca0007fbe0ff */
[----:B------:R-:W-:Y:S01]  /*15770*/  IMAD.X R83, R67, 0x1, R83, P5 ;  /* 0x0000000143537824 */ /* 0x000fe200028e0653 */
[----:B------:R-:W-:Y:S07]  /*15780*/  BRA.DIV UR5, `(.L_x_361) ;  /* 0x0000009205907947 */ /* 0x000fee000b800000 */
[----:B------:R-:W0:Y:S04]  /*15790*/  SHFL.UP PT, R58, R81, 0x1, RZ ;  /* 0x04200000513a7989 */ /* 0x000e2800000e00ff */
[----:B------:R-:W1:Y:S01]  /*157a0*/  SHFL.UP PT, R60, R83, 0x1, RZ ;  /* 0x04200000533c7989 */ /* 0x000e6200000e00ff */
[----:B0-----:R-:W-:Y:S02]  /*157b0*/  SEL R58, R58, RZ, P4 ;  /* 0x000000ff3a3a7207 */ /* 0x001fe40002000000 */
[----:B-1----:R-:W-:Y:S02]  /*157c0*/  SEL R60, R60, RZ, P4 ;  /* 0x000000ff3c3c7207 */ /* 0x002fe40002000000 */
[----:B------:R-:W-:-:S05]  /*157d0*/  IADD3 R67, P4, PT, R58, R81, RZ ;  /* 0x000000513a437210 */ /* 0x000fca0007f9e0ff */
[----:B------:R-:W-:Y:S01]  /*157e0*/  IMAD.X R79, R60, 0x1, R83, P4 ;  /* 0x000000013c4f7824 */ /* 0x000fe200020e0653 */
[----:B------:R-:W0:Y:S04]  /*157f0*/  SHFL.UP PT, R58, R67, 0x2, RZ ;  /* 0x04400000433a7989 */ /* 0x000e2800000e00ff */
[----:B------:R-:W1:Y:S01]  /*15800*/  SHFL.UP PT, R60, R79, 0x2, RZ ;  /* 0x044000004f3c7989 */ /* 0x000e6200000e00ff */
[----:B0-----:R-:W-:-:S04]  /*15810*/  SEL R58, R58, RZ, P3 ;  /* 0x000000ff3a3a7207 */ /* 0x001fc80001800000 */
[----:B------:R-:W-:Y:S02]  /*15820*/  IADD3 R71, P4, PT, R58, R67, RZ ;  /* 0x000000433a477210 */ /* 0x000fe40007f9e0ff */
[----:B-1----:R-:W-:-:S03]  /*15830*/  SEL R60, R60, RZ, P3 ;  /* 0x000000ff3c3c7207 */ /* 0x002fc60001800000 */
[----:B------:R-:W0:Y:S02]  /*15840*/  SHFL.UP PT, R58, R71, 0x4, RZ ;  /* 0x04800000473a7989 */ /* 0x000e2400000e00ff */
[----:B------:R-:W-:-:S05]  /*15850*/  IMAD.X R77, R60, 0x1, R79, P4 ;  /* 0x000000013c4d7824 */ /* 0x000fca00020e064f */
        /* <DEDUP_REMOVED lines=10> */
[----:B------:R0:W1:Y:S02]  /*15900*/  SHFL.UP PT, R58, R67, 0x10, RZ ;  /* 0x06000000433a7989 */ /* 0x00006400000e00ff */
[----:B------:R-:W-:-:S05]  /*15910*/  IMAD.X R71, R60, 0x1, R75, P2 ;  /* 0x000000013c477824 */ /* 0x000fca00010e064b */
[----:B------:R0:W4:Y:S02]  /*15920*/  SHFL.UP PT, R60, R71, 0x10, RZ ;  /* 0x06000000473c7989 */ /* 0x00012400000e00ff */
.L_x_440:
[----:B-1----:R-:W-:Y:S02]  /*15930*/  SEL R58, R58, RZ, P0 ;  /* 0x000000ff3a3a7207 */ /* 0x002fe40000000000 */
[----:B----4-:R-:W-:Y:S02]  /*15940*/  SEL R60, R60, RZ, P0 ;  /* 0x000000ff3c3c7207 */ /* 0x010fe40000000000 */
[----:B------:R-:W-:-:S04]  /*15950*/  IADD3 R66, P0, P1, -R81, R58, R67 ;  /* 0x0000003a51427210 */ /* 0x000fc8000791e143 */
[----:B0-----:R-:W-:Y:S02]  /*15960*/  IADD3.X R67, PT, PT, ~R83, R60, R71, P0, P1 ;  /* 0x0000003c53437210 */ /* 0x001fe400007e2547 */
        /* <DEDUP_REMOVED lines=22> */
.L_x_360:
[----:B------:R-:W-:Y:S05]  /*15ad0*/  WARPSYNC.ALL ;  /* 0x0000000000007948 */ /* 0x000fea0003800000 */
[----:B------:R-:W-:Y:S06]  /*15ae0*/  BAR.SYNC.DEFER_BLOCKING 0x0 ;  /* 0x0000000000007b1d */ /* 0x000fec0000010000 */
[----:B------:R-:W-:Y:S01]  /*15af0*/  BSSY B0, `(.L_x_362) ;  /* 0x0000885000007945 */ /* 0x000fe20003800000 */
[----:B----4-:R-:W4:Y:S01]  /*15b00*/  LDS.64 R18, [R95+0x410] ;  /* 0x000410005f127984 */ /* 0x010f220000000a00 */
        /* <DEDUP_REMOVED lines=8> */
[----:B----4-:R-:W-:Y:S05]  /*15b90*/  @!P0 BRA `(.L_x_363) ;  /* 0x0000000c008c8947 */ /* 0x010fea0003800000 */
[----:B-1----:R-:W-:Y:S02]  /*15ba0*/  IMAD.MOV.U32 R10, RZ, RZ, RZ ;  /* 0x000000ffff0a7224 */ /* 0x002fe400078e00ff */
[----:B------:R-:W-:-:S07]  /*15bb0*/  IMAD.MOV.U32 R103, RZ, RZ, RZ ;  /* 0x000000ffff677224 */ /* 0x000fce00078e00ff */
.L_x_364:
[----:B------:R-:W-:-:S05]  /*15bc0*/  IADD3 R8, P0, PT, R13, R10, RZ ;  /* 0x0000000a0d087210 */ /* 0x000fca0007f1e0ff */
[----:B------:R-:W-:Y:S02]  /*15bd0*/  IMAD.X R5, RZ, RZ, R103, P0 ;  /* 0x000000ffff057224 */ /* 0x000fe400000e0667 */
[----:B-1----:R-:W-:-:S03]  /*15be0*/  IMAD.SHL.U32 R7, R8, 0x4, RZ ;  /* 0x0000000408077824 */ /* 0x002fc600078e00ff */
[----:B------:R-:W-:Y:S02]  /*15bf0*/  SHF.L.U64.HI R8, R8, 0x2, R5 ;  /* 0x0000000208087819 */ /* 0x000fe40000010205 */
[----:B------:R-:W-:-:S05]  /*15c00*/  IADD3 R4, P0, PT, R7, R2, RZ ;  /* 0x0000000207047210 */ /* 0x000fca0007f1e0ff */
[----:B------:R-:W-:-:S05]  /*15c10*/  IMAD.X R5, R8, 0x1, R23, P0 ;  /* 0x0000000108057824 */ /* 0x000fca00000e0617 */
        /* <DEDUP_REMOVED lines=19> */
[----:B---3--:R-:W3:Y:S04]  /*15d50*/  LDG.E R95, desc[UR8][R4.64+0x4c00] ;  /* 0x004c0008045f7981 */ /* 0x008ee8000c1e1900 */
[----:B------:R-:W3:Y:S04]  /*15d60*/  LDG.E R97, desc[UR8][R4.64+0x5000] ;  /* 0x0050000804617981 */ /* 0x000ee8000c1e1900 */
[----:B------:R-:W3:Y:S04]  /*15d70*/  LDG.E R99, desc[UR8][R4.64+0x5400] ;  /* 0x0054000804637981 */ /* 0x000ee8000c1e1900 */
[----:B------:R-:W3:Y:S01]  /*15d80*/  LDG.E R101, desc[UR8][R4.64+0x5800] ;  /* 0x0058000804657981 */ /* 0x000ee2000c1e1900 */
        /* <DEDUP_REMOVED lines=8> */
[----:B------:R-:W-:-:S05]  /*15e10*/  IMAD.X R8, R0, 0x1, ~R103, P1 ;  /* 0x0000000100087824 */ /* 0x000fca00008e0e67 */
[----:B------:R-:W-:Y:S01]  /*15e20*/  ISETP.GT.AND.EX P0, PT, R8, RZ, PT, P0 ;  /* 0x000000ff0800720c */ /* 0x000fe20003f04300 */
        /* <DEDUP_REMOVED lines=19> */
[----:B---3--:R1:W-:Y:S04]  /*15f60*/  STG.E desc[UR8][R6.64+0x4c00], R95 ;  /* 0x004c005f06007986 */ /* 0x0083e8000c101908 */
[----:B------:R1:W-:Y:S04]  /*15f70*/  STG.E desc[UR8][R6.64+0x5000], R97 ;  /* 0x0050006106007986 */ /* 0x0003e8000c101908 */
[----:B------:R1:W-:Y:S04]  /*15f80*/  STG.E desc[UR8][R6.64+0x5400], R99 ;  /* 0x0054006306007986 */ /* 0x0003e8000c101908 */
[----:B------:R1:W-:Y:S01]  /*15f90*/  STG.E desc[UR8][R6.64+0x5800], R101 ;  /* 0x0058006506007986 */ /* 0x0003e2000c101908 */
[----:B------:R-:W-:Y:S05]  /*15fa0*/  @P0 BRA `(.L_x_364) ;  /* 0xfffffffc00040947 */ /* 0x000fea000383ffff */
[----:B------:R-:W-:-:S04]  /*15fb0*/  ISETP.GT.U32.AND P0, PT, R3, R10, PT ;  /* 0x0000000a0300720c */ /* 0x000fc80003f04070 */
[----:B------:R-:W-:-:S13]  /*15fc0*/  ISETP.GT.AND.EX P0, PT, R0, R103, PT, P0 ;  /* 0x000000670000720c */ /* 0x000fda0003f04300 */
[----:B------:R-:W-:Y:S05]  /*15fd0*/  @!P0 BRA `(.L_x_365) ;  /* 0x0000008000d88947 */ /* 0x000fea0003800000 */
[CC--:B------:R-:W-:Y:S01]  /*15fe0*/  ISETP.GE.AND P6, PT, R13.reuse, R18.reuse, PT ;  /* 0x000000120d00720c */ /* 0x0c0fe20003fc6270 */
[C---:B-1----:R-:W-:Y:S01]  /*15ff0*/  VIADD R9, R13.reuse, 0x100 ;  /* 0x000001000d097836 */ /* 0x042fe20000000000 */
[C---:B------:R-:W-:Y:S01]  /*16000*/  LOP3.LUT R67, R13.reuse, 0xc00, RZ, 0xfc, !PT ;  /* 0x00000c000d437812 */ /* 0x040fe200078efcff */
[C---:B------:R-:W-:Y:S01]  /*16010*/  VIADD R11, R13.reuse, 0x200 ;  /* 0x000002000d0b7836 */ /* 0x040fe20000000000 */
[C---:B------:R-:W-:Y:S01]  /*16020*/  LOP3.LUT R75, R13.reuse, 0x1000, RZ, 0xfc, !PT ;  /* 0x000010000d4b7812 */ /* 0x040fe200078efcff */
[----:B------:R-:W-:Y:S01]  /*16030*/  VIADD R19, R13, 0x300 ;  /* 0x000003000d137836 */ /* 0x000fe20000000000 */
[-C--:B------:R-:W-:Y:S01]  /*16040*/  ISETP.GE.AND P5, PT, R9, R18.reuse, PT ;  /* 0x000000120900720c */ /* 0x080fe20003fa6270 */
[----:B------:R-:W-:Y:S01]  /*16050*/  VIADD R21, R13, 0x600 ;  /* 0x000006000d157836 */ /* 0x000fe20000000000 */
[-C--:B------:R-:W-:Y:S01]  /*16060*/  ISETP.GE.AND P4, PT, R11, R18.reuse, PT ;  /* 0x000000120b00720c */ /* 0x080fe20003f86270 */
[----:B------:R-:W-:Y:S01]  /*16070*/  VIADD R11, R13, 0x500 ;  /* 0x000005000d0b7836 */ /* 0x000fe20000000000 */
[-C--:B------:R-:W-:Y:S01]  /*16080*/  ISETP.GE.AND P3, PT, R19, R18.reuse, PT ;  /* 0x000000121300720c */ /* 0x080fe20003f66270 */
[C---:B------:R-:W-:Y:S01]  /*16090*/  VIADD R19, R13.reuse, 0x900 ;  /* 0x000009000d137836 */ /* 0x040fe20000000000 */
[----:B------:R-:W-:Y:S01]  /*160a0*/  LOP3.LUT R9, R13, 0x400, RZ, 0xfc, !PT ;  /* 0x000004000d097812 */ /* 0x000fe200078efcff */
[----:B------:R-:W2:Y:S01]  /*160b0*/  @!P6 LDG.E R33, desc[UR8][R4.64+0x5c00] ;  /* 0x005c00080421e981 */ /* 0x000ea2000c1e1900 */
[-C--:B------:R-:W-:Y:S01]  /*160c0*/  ISETP.GE.AND P1, PT, R11, R18.reuse, PT ;  /* 0x000000120b00720c */ /* 0x080fe20003f26270 */
[----:B------:R-:W-:Y:S01]  /*160d0*/  VIADD R65, R13, 0xb00 ;  /* 0x00000b000d417836 */ /* 0x000fe20000000000 */
[-C--:B------:R-:W-:Y:S01]  /*160e0*/  ISETP.GE.AND P2, PT, R9, R18.reuse, PT ;  /* 0x000000120900720c */ /* 0x080fe20003f46270 */
[----:B------:R-:W-:Y:S01]  /*160f0*/  VIADD R9, R13, 0x700 ;  /* 0x000007000d097836 */ /* 0x000fe20000000000 */
[----:B------:R-:W-:Y:S01]  /*16100*/  ISETP.GE.AND P0, PT, R21, R18, PT ;  /* 0x000000121500720c */ /* 0x000fe20003f06270 */
[----:B------:R-:W3:Y:S01]  /*16110*/  @!P5 LDG.E R36, desc[UR8][R4.64+0x6000] ;  /* 0x006000080424d981 */ /* 0x000ee2000c1e1900 */
[C---:B------:R-:W-:Y:S01]  /*16120*/  LOP3.LUT R11, R13.reuse, 0x800, RZ, 0xfc, !PT ;  /* 0x000008000d0b7812 */ /* 0x040fe200078efcff */
[C---:B------:R-:W-:Y:S01]  /*16130*/  VIADD R21, R13.reuse, 0xa00 ;  /* 0x00000a000d157836 */ /* 0x040fe20000000000 */
[----:B------:R-:W-:Y:S01]  /*16140*/  P2R R78, PR, RZ, 0x1 ;  /* 0x00000001ff4e7803 */ /* 0x000fe20000000000 */
[----:B------:R-:W4:Y:S01]  /*16150*/  @!P4 LDG.E R37, desc[UR8][R4.64+0x6400] ;  /* 0x006400080425c981 */ /* 0x000f22000c1e1900 */
[C---:B------:R-:W-:Y:S01]  /*16160*/  VIADD R69, R13.reuse, 0xd00 ;  /* 0x00000d000d457836 */ /* 0x040fe20000000000 */
[C---:B------:R-:W-:Y:S01]  /*16170*/  LOP3.LUT R83, R13.reuse, 0x1400, RZ, 0xfc, !PT ;  /* 0x000014000d537812 */ /* 0x040fe200078efcff */
[C---:B------:R-:W-:Y:S01]  /*16180*/  VIADD R71, R13.reuse, 0xe00 ;  /* 0x00000e000d477836 */ /* 0x040fe20000000000 */
[----:B------:R-:W4:Y:S01]  /*16190*/  @!P3 LDG.E R38, desc[UR8][R4.64+0x6800] ;  /* 0x006800080426b981 */ /* 0x000f22000c1e1900 */
[C---:B------:R-:W-:Y:S01]  /*161a0*/  VIADD R73, R13.reuse, 0xf00 ;  /* 0x00000f000d497836 */ /* 0x040fe20000000000 */
[----:B------:R-:W-:Y:S01]  /*161b0*/  P2R R8, PR, RZ, 0x20 ;  /* 0x00000020ff087803 */ /* 0x000fe20000000000 */
[C---:B------:R-:W-:Y:S01]  /*161c0*/  VIADD R77, R13.reuse, 0x1100 ;  /* 0x000011000d4d7836 */ /* 0x040fe20000000000 */
[----:B------:R-:W4:Y:S01]  /*161d0*/  @!P2 LDG.E R39, desc[UR8][R4.64+0x6c00] ;  /* 0x006c00080427a981 */ /* 0x000f22000c1e1900 */
[C---:B------:R-:W-:Y:S01]  /*161e0*/  VIADD R79, R13.reuse, 0x1200 ;  /* 0x000012000d4f7836 */ /* 0x040fe20000000000 */
[----:B------:R-:W-:Y:S01]  /*161f0*/  P2R R10, PR, RZ, 0x10 ;  /* 0x00000010ff0a7803 */ /* 0x000fe20000000000 */
[C---:B------:R-:W-:Y:S01]  /*16200*/  VIADD R81, R13.reuse, 0x1300 ;  /* 0x000013000d517836 */ /* 0x040fe20000000000 */
[----:B------:R-:W4:Y:S01]  /*16210*/  @!P1 LDG.E R40, desc[UR8][R4.64+0x7000] ;  /* 0x0070000804289981 */ /* 0x000f22000c1e1900 */
[----:B------:R-:W-:Y:S01]  /*16220*/  VIADD R85, R13, 0x1500 ;  /* 0x000015000d557836 */ /* 0x000fe20000000000 */
[----:B------:R-:W-:-:S02]  /*16230*/  P2R R74, PR, RZ, 0x8 ;  /* 0x00000008ff4a7803 */ /* 0x000fc40000000000 */
[----:B------:R-:W4:Y:S01]  /*16240*/  @!P0 LDG.E R41, desc[UR8][R4.64+0x7400] ;  /* 0x0074000804298981 */ /* 0x000f22000c1e1900 */
[----:B------:R-:W-:Y:S02]  /*16250*/  ISETP.GE.AND P0, PT, R9, R18, PT ;  /* 0x000000120900720c */ /* 0x000fe40003f06270 */
[----:B------:R-:W-:Y:S02]  /*16260*/  P2R R76, PR, RZ, 0x4 ;  /* 0x00000004ff4c7803 */ /* 0x000fe40000000000 */
[----:B------:R-:W-:Y:S02]  /*16270*/  P2R R9, PR, RZ, 0x1 ;  /* 0x00000001ff097803 */ /* 0x000fe40000000000 */
[----:B------:R-:W-:Y:S02]  /*16280*/  P2R R20, PR, RZ, 0x2 ;  /* 0x00000002ff147803 */ /* 0x000fe40000000000 */
[----:B------:R-:W-:-:S05]  /*16290*/  P2R R72, PR, RZ, 0x40 ;  /* 0x00000040ff487803 */ /* 0x000fca0000000000 */
[----:B------:R-:W4:Y:S01]  /*162a0*/  @!P0 LDG.E R42, desc[UR8][R4.64+0x7800] ;  /* 0x00780008042a8981 */ /* 0x000f22000c1e1900 */
[----:B------:R-:W-:-:S04]  /*162b0*/  ISETP.GE.AND P0, PT, R11, R18, PT ;  /* 0x000000120b00720c */ /* 0x000fc80003f06270 */
[----:B------:R-:W-:-:S09]  /*162c0*/  P2R R11, PR, RZ, 0x1 ;  /* 0x00000001ff0b7803 */ /* 0x000fd20000000000 */
        /* <DEDUP_REMOVED lines=22> */
[-C--:B------:R-:W-:Y:S02]  /*16430*/  ISETP.GE.AND P0, PT, R75, R18.reuse, PT ;  /* 0x000000124b00720c */ /* 0x080fe40003f06270 */
[-C--:B------:R-:W-:Y:S02]  /*16440*/  ISETP.GE.AND P1, PT, R77, R18.reuse, PT ;  /* 0x000000124d00720c */ /* 0x080fe40003f26270 */
[----:B------:R-:W-:Y:S02]  /*16450*/  P2R R70, PR, RZ, 0x1 ;  /* 0x00000001ff467803 */ /* 0x000fe40000000000 */
[-C--:B------:R-:W-:Y:S02]  /*16460*/  ISETP.GE.AND P2, PT, R79, R18.reuse, PT ;  /* 0x000000124f00720c */ /* 0x080fe40003f46270 */
[-C--:B------:R-:W-:Y:S02]  /*16470*/  ISETP.GE.AND P3, PT, R81, R18.reuse, PT ;  /* 0x000000125100720c */ /* 0x080fe40003f66270 */
[----:B------:R-:W-:-:S02]  /*16480*/  ISETP.GE.AND P4, PT, R83, R18, PT ;  /* 0x000000125300720c */ /* 0x000fc40003f86270 */
[----:B------:R-:W-:Y:S01]  /*16490*/  ISETP.GE.AND P5, PT, R85, R18, PT ;  /* 0x000000125500720c */ /* 0x000fe20003fa6270 */
[----:B------:R-:W4:Y:S01]  /*164a0*/  @!P0 LDG.E R51, desc[UR8][R4.64+0x9c00] ;  /* 0x009c000804338981 */ /* 0x000f22000c1e1900 */
[----:B------:R-:W-:-:S03]  /*164b0*/  ISETP.NE.AND P0, PT, R65, RZ, PT ;  /* 0x000000ff4100720c */ /* 0x000fc60003f05270 */
[----:B------:R-:W4:Y:S01]  /*164c0*/  @!P1 LDG.E R52, desc[UR8][R4.64+0xa000] ;  /* 0x00a0000804349981 */ /* 0x000f22000c1e1900 */
[----:B------:R-:W-:Y:S02]  /*164d0*/  P2R R69, PR, RZ, 0x1 ;  /* 0x00000001ff457803 */ /* 0x000fe40000000000 */
[----:B------:R-:W-:Y:S01]  /*164e0*/  ISETP.NE.AND P0, PT, R64, RZ, PT ;  /* 0x000000ff4000720c */ /* 0x000fe20003f05270 */
[----:B------:R-:W4:Y:S03]  /*164f0*/  @!P2 LDG.E R53, desc[UR8][R4.64+0xa400] ;  /* 0x00a400080435a981 */ /* 0x000f26000c1e1900 */
[----:B------:R-:W-:Y:S01]  /*16500*/  P2R R68, PR, RZ, 0x1 ;  /* 0x00000001ff447803 */ /* 0x000fe20000000000 */
[----:B------:R-:W4:Y:S01]  /*16510*/  @!P3 LDG.E R54, desc[UR8][R4.64+0xa800] ;  /* 0x00a800080436b981 */ /* 0x000f22000c1e1900 */
[----:B------:R-:W-:-:S03]  /*16520*/  ISETP.NE.AND P0, PT, R62, RZ, PT ;  /* 0x000000ff3e00720c */ /* 0x000fc60003f05270 */
[----:B------:R-:W4:Y:S01]  /*16530*/  @!P4 LDG.E R55, desc[UR8][R4.64+0xac00] ;  /* 0x00ac00080437c981 */ /* 0x000f22000c1e1900 */
[----:B------:R-:W-:-:S03]  /*16540*/  P2R R67, PR, RZ, 0x1 ;  /* 0x00000001ff437803 */ /* 0x000fc60000000000 */
[----:B------:R-:W4:Y:S01]  /*16550*/  @!P5 LDG.E R56, desc[UR8][R4.64+0xb000] ;  /* 0x00b000080438d981 */ /* 0x000f22000c1e1900 */
        /* <DEDUP_REMOVED lines=11> */
[----:B------:R-:W-:-:S03]  /*16610*/  VIADD R9, R13, 0x1600 ;  /* 0x000016000d097836 */ /* 0x000fc60000000000 */
[----:B------:R-:W-:Y:S02]  /*16620*/  P2R R58, PR, RZ, 0x1 ;  /* 0x00000001ff3a7803 */ /* 0x000fe40000000000 */
[----:B------:R-:W-:Y:S02]  /*16630*/  ISETP.NE.AND P0, PT, R78, RZ, PT ;  /* 0x000000ff4e00720c */ /* 0x000fe40003f05270 */
[----:B------:R-:W-:Y:S02]  /*16640*/  ISETP.GE.AND P6, PT, R9, R18, PT ;  /* 0x000000120900720c */ /* 0x000fe40003fc6270 */
[----:B------:R-:W-:Y:S02]  /*16650*/  P2R R21, PR, RZ, 0x1 ;  /* 0x00000001ff157803 */ /* 0x000fe40000000000 */
[----:B------:R-:W-:-:S04]  /*16660*/  ISETP.NE.AND P0, PT, R20, RZ, PT ;  /* 0x000000ff1400720c */ /* 0x000fc80003f05270 */
[----:B------:R-:W-:Y:S02]  /*16670*/  P2R R20, PR, RZ, 0x1 ;  /* 0x00000001ff147803 */ /* 0x000fe40000000000 */
[----:B------:R-:W-:Y:S01]  /*16680*/  ISETP.NE.AND P0, PT, R76, RZ, PT ;  /* 0x000000ff4c00720c */ /* 0x000fe20003f05270 */
[----:B------:R-:W-:Y:S05]  /*16690*/  WARPSYNC.ALL ;  /* 0x0000000000007948 */ /* 0x000fea0003800000 */
[----:B------:R-:W-:Y:S01]  /*166a0*/  P2R R19, PR, RZ, 0x1 ;  /* 0x00000001ff137803 */ /* 0x000fe20000000000 */
[----:B------:R1:W5:Y:S01]  /*166b0*/  @!P6 LDG.E R57, desc[UR8][R4.64+0xb400] ;  /* 0x00b400080439e981 */ /* 0x000362000c1e1900 */
[----:B------:R-:W-:Y:S01]  /*166c0*/  BAR.SYNC.DEFER_BLOCKING 0x0 ;  /* 0x0000000000007b1d */ /* 0x000fe20000010000 */
[----:B------:R-:W-:-:S04]  /*166d0*/  ISETP.NE.AND P0, PT, R74, RZ, PT ;  /* 0x000000ff4a00720c */ /* 0x000fc80003f05270 */
[----:B------:R-:W-:Y:S02]  /*166e0*/  P2R R11, PR, RZ, 0x1 ;  /* 0x00000001ff0b7803 */ /* 0x000fe40000000000 */
[----:B------:R-:W-:-:S04]  /*166f0*/  ISETP.NE.AND P0, PT, R10, RZ, PT ;  /* 0x000000ff0a00720c */ /* 0x000fc80003f05270 */
[----:B------:R-:W-:Y:S02]  /*16700*/  P2R R10, PR, RZ, 0x1 ;  /* 0x00000001ff0a7803 */ /* 0x000fe40000000000 */
[----:B------:R-:W-:-:S04]  /*16710*/  ISETP.NE.AND P0, PT, R8, RZ, PT ;  /* 0x000000ff0800720c */ /* 0x000fc80003f05270 */
[----:B------:R-:W-:Y:S02]  /*16720*/  P2R R8, PR, RZ, 0x1 ;  /* 0x00000001ff087803 */ /* 0x000fe40000000000 */
[----:B------:R-:W-:-:S13]  /*16730*/  ISETP.NE.AND P0, PT, R72, RZ, PT ;  /* 0x000000ff4800720c */ /* 0x000fda0003f05270 */
[----:B--2---:R1:W-:Y:S01]  /*16740*/  @!P0 STG.E desc[UR8][R6.64+0x5c00], R33 ;  /* 0x005c002106008986 */ /* 0x0043e2000c101908 */
[----:B------:R-:W-:-:S13]  /*16750*/  ISETP.NE.AND P0, PT, R8, RZ, PT ;  /* 0x000000ff0800720c */ /* 0x000fda0003f05270 */
[----:B---3--:R1:W-:Y:S01]  /*16760*/  @!P0 STG.E desc[UR8][R6.64+0x6000], R36 ;  /* 0x0060002406008986 */ /* 0x0083e2000c101908 */
[----:B------:R-:W-:-:S13]  /*16770*/  ISETP.NE.AND P0, PT, R10, RZ, PT ;  /* 0x000000ff0a00720c */ /* 0x000fda0003f05270 */
[----:B----4-:R1:W-:Y:S01]  /*16780*/  @!P0 STG.E desc[UR8][R6.64+0x6400], R37 ;  /* 0x0064002506008986 */ /* 0x0103e2000c101908 */
        /* <DEDUP_REMOVED lines=32> */
[----:B------:R1:W-:Y:S01]  /*16990*/  @!P5 STG.E desc[UR8][R6.64+0xb000], R56 ;  /* 0x00b000380600d986 */ /* 0x0003e2000c101908 */
[----:B------:R-:W-:Y:S05]  /*169a0*/  @P6 BRA `(.L_x_365) ;  /* 0x0000007800646947 */ /* 0x000fea0003800000 */
[----:B-----5:R2:W-:Y:S01]  /*169b0*/  STG.E desc[UR8][R6.64+0xb400], R57 ;  /* 0x00b4003906007986 */ /* 0x0205e2000c101908 */
[----:B------:R-:W-:Y:S05]  /*169c0*/  BRA `(.L_x_365) ;  /* 0x00000078005c7947 */ /* 0x000fea0003800000 */
.L_x_363:
[----:B-1----:R-:W-:Y:S02]  /*169d0*/  IMAD.MOV.U32 R68, RZ, RZ, RZ ;  /* 0x000000ffff447224 */ /* 0x002fe400078e00ff */
[----:B------:R-:W-:-:S07]  /*169e0*/  IMAD.MOV.U32 R67, RZ, RZ, RZ ;  /* 0x000000ffff437224 */ /* 0x000fce00078e00ff */
.L_x_366:
[----:B------:R-:W1:Y:S02]  /*169f0*/  S2R R13, SR_TID.X ;  /* 0x00000000000d7919 */ /* 0x000e640000002100 */
[----:B-1----:R-:W-:-:S05]  /*16a00*/  IADD3 R4, P0, PT, R13, R68, RZ ;  /* 0x000000440d047210 */ /* 0x002fca0007f1e0ff */
[----:B------:R-:W-:Y:S01]  /*16a10*/  IMAD.X R5, RZ, RZ, R67, P0 ;  /* 0x000000ffff057224 */ /* 0x000fe200000e0643 */
[----:B------:R-:W-:-:S04]  /*16a20*/  LEA R20, P0, R4, R2, 0x2 ;  /* 0x0000000204147211 */ /* 0x000fc800078010ff */
[----:B------:R-:W-:-:S05]  /*16a30*/  LEA.HI.X R21, R4, R23, R5, 0x2, P0 ;  /* 0x0000001704157211 */ /* 0x000fca00000f1405 */
        /* <DEDUP_REMOVED lines=19> */
[----:B---3--:R-:W3:Y:S04]  /*16b70*/  LDG.E R95, desc[UR8][R20.64+0x4c00] ;  /* 0x004c0008145f7981 */ /* 0x008ee8000c1e1900 */
[----:B------:R-:W3:Y:S04]  /*16b80*/  LDG.E R105, desc[UR8][R20.64+0x5000] ;  /* 0x0050000814697981 */ /* 0x000ee8000c1e1900 */
[----:B------:R-:W3:Y:S04]  /*16b90*/  LDG.E R107, desc[UR8][R20.64+0x5400] ;  /* 0x00540008146b7981 */ /* 0x000ee8000c1e1900 */
[----:B------:R-:W3:Y:S01]  /*16ba0*/  LDG.E R109, desc[UR8][R20.64+0x5800] ;  /* 0x00580008146d7981 */ /* 0x000ee2000c1e1900 */
[----:B------:R-:W-:Y:S01]  /*16bb0*/  MOV R58, 0x400 ;  /* 0x00000400003a7802 */ /* 0x000fe20000000f00 */
[----:B------:R-:W-:Y:S05]  /*16bc0*/  WARPSYNC.ALL ;  /* 0x0000000000007948 */ /* 0x000fea0003800000 */
[----:B------:R-:W1:Y:S01]  /*16bd0*/  S2R R97, SR_CgaCtaId ;  /* 0x0000000000617919 */ /* 0x000e620000008800 */
[----:B------:R-:W-:-:S02]  /*16be0*/  BMSK R60, RZ, R31 ;  /* 0x0000001fff3c721b */ /* 0x000fc40000000000 */
[----:B------:R-:W-:Y:S02]  /*16bf0*/  ISETP.NE.AND P1, PT, R12, 0x1f, PT ;  /* 0x0000001f0c00780c */ /* 0x000fe40003f25270 */
[----:B------:R-:W-:Y:S02]  /*16c00*/  LOP3.LUT R94, R94, 0xfffffff7, RZ, 0xc0, !PT ;  /* 0xfffffff75e5e7812 */ /* 0x000fe400078ec0ff */
[----:B------:R-:W-:Y:S02]  /*16c10*/  ISETP.NE.AND P4, PT, R12, RZ, PT ;  /* 0x000000ff0c00720c */ /* 0x000fe40003f85270 */
[----:B------:R-:W-:-:S07]  /*16c20*/  ISETP.NE.AND P6, PT, R13, RZ, PT ;  /* 0x000000ff0d00720c */ /* 0x000fce0003fc5270 */
[----:B------:R-:W-:-:S04]  /*16c30*/  @P1 LOP3.LUT R94, R94, 0x8, RZ, 0xfc, !PT ;  /* 0x000000085e5e1812 */ /* 0x000fc800078efcff */
[----:B------:R-:W-:-:S04]  /*16c40*/  LOP3.LUT R94, R94, 0xffffffef, RZ, 0xc0, !PT ;  /* 0xffffffef5e5e7812 */ /* 0x000fc800078ec0ff */
[----:B------:R-:W-:-:S04]  /*16c50*/  @P4 LOP3.LUT R94, R94, 0x10, RZ, 0xfc, !PT ;  /* 0x000000105e5e4812 */ /* 0x000fc800078efcff */
[----:B------:R-:W-:Y:S02]  /*16c60*/  LOP3.LUT R94, R94, 0xfffffffe, RZ, 0xc0, !PT ;  /* 0xfffffffe5e5e7812 */ /* 0x000fe400078ec0ff */
[----:B-1----:R-:W-:-:S05]  /*16c70*/  LEA R58, R97, R58, 0x18 ;  /* 0x0000003a613a7211 */ /* 0x002fca00078ec0ff */
[----:B0-2---:R-:W-:-:S04]  /*16c80*/  IMAD R26, R13, 0x4, R58 ;  /* 0x000000040d1a7824 */ /* 0x005fc800078e023a */
[C-C-:B------:R-:W-:Y:S01]  /*16c90*/  IMAD R66, R13.reuse, 0x58, R26.reuse ;  /* 0x000000580d427824 */ /* 0x140fe200078e021a */
[----:B----4-:R-:W-:Y:S04]  /*16ca0*/  STS [R26], R5 ;  /* 0x000000051a007388 */ /* 0x010fe80000000800 */
[----:B-----5:R-:W-:Y:S04]  /*16cb0*/  STS [R26+0x400], R7 ;  /* 0x000400071a007388 */ /* 0x020fe80000000800 */
[----:B------:R-:W-:Y:S04]  /*16cc0*/  STS [R26+0x800], R9 ;  /* 0x000800091a007388 */ /* 0x000fe80000000800 */
[----:B------:R-:W-:Y:S04]  /*16cd0*/  STS [R26+0xc00], R11 ;  /* 0x000c000b1a007388 */ /* 0x000fe80000000800 */
[----:B------:R-:W-:Y:S04]  /*16ce0*/  STS [R26+0x1000], R15 ;  /* 0x0010000f1a007388 */ /* 0x000fe80000000800 */
[----:B------:R0:W-:Y:S04]  /*16cf0*/  STS [R26+0x1400], R65 ;  /* 0x001400411a007388 */ /* 0x0001e80000000800 */
[----:B------:R-:W-:Y:S04]  /*16d00*/  STS [R26+0x1800], R69 ;  /* 0x001800451a007388 */ /* 0x000fe80000000800 */
[----:B------:R-:W-:Y:S01]  /*16d10*/  STS [R26+0x1c00], R71 ;  /* 0x001c00471a007388 */ /* 0x000fe20000000800 */
[----:B0-----:R-:W-:-:S03]  /*16d20*/  IMAD R65, R13, 0x4, R26 ;  /* 0x000000040d417824 */ /* 0x001fc600078e021a */
[----:B------:R-:W-:Y:S01]  /*16d30*/  STS [R26+0x2000], R73 ;  /* 0x002000491a007388 */ /* 0x000fe20000000800 */
[----:B------:R-:W-:-:S03]  /*16d40*/  IMAD R64, R13, 0x7c, R65 ;  /* 0x0000007c0d407824 */ /* 0x000fc600078e0241 */
        /* <DEDUP_REMOVED lines=10> */
[----:B---3--:R-:W-:Y:S04]  /*16df0*/  STS [R26+0x4c00], R95 ;  /* 0x004c005f1a007388 */ /* 0x008fe80000000800 */
[----:B------:R-:W-:Y:S04]  /*16e00*/  STS [R26+0x5000], R105 ;  /* 0x005000691a007388 */ /* 0x000fe80000000800 */
[----:B------:R-:W-:Y:S04]  /*16e10*/  STS [R26+0x5400], R107 ;  /* 0x0054006b1a007388 */ /* 0x000fe80000000800 */
[----:B------:R-:W-:Y:S01]  /*16e20*/  STS [R26+0x5800], R109 ;  /* 0x0058006d1a007388 */ /* 0x000fe20000000800 */
[----:B------:R-:W-:Y:S06]  /*16e30*/  BAR.SYNC.DEFER_BLOCKING 0x0 ;  /* 0x0000000000007b1d */ /* 0x000fec0000010000 */
        /* <DEDUP_REMOVED lines=23> */
[----:B-1----:R-:W-:Y:S01]  /*16fb0*/  SHF.R.U32.HI R5, RZ, R24, R101 ;  /* 0x00000018ff057219 */ /* 0x002fe20000011665 */
[----:B------:R-:W-:Y:S03]  /*16fc0*/  LDS R71, [R66+0x40] ;  /* 0x0000400042477984 */ /* 0x000fe60000000800 */
[----:B------:R-:W-:Y:S01]  /*16fd0*/  LOP3.LUT R5, R60, R5, RZ, 0xc0, !PT ;  /* 0x000000053c057212 */ /* 0x000fe200078ec0ff */
[----:B------:R-:W-:Y:S03]  /*16fe0*/  LDS R69, [R66+0x44] ;  /* 0x0000440042457984 */ /* 0x000fe60000000800 */
[----:B------:R-:W-:Y:S01]  /*16ff0*/  SHF.R.U32.HI R6, RZ, 0x4, R5 ;  /* 0x00000004ff067819 */ /* 0x000fe20000011605 */
[----:B------:R-:W-:Y:S01]  /*17000*/  LDS R109, [R66+0x48] ;  /* 0x00004800426d7984 */ /* 0x000fe20000000800 */
[----:B------:R-:W-:-:S02]  /*17010*/  IMAD.SHL.U32 R4, R5, 0x400, RZ ;  /* 0x0000040005047824 */ /* 0x000fc400078e00ff */
[----:B------:R-:W-:Y:S01]  /*17020*/  LOP3.LUT R6, R6, 0xffffffe, RZ, 0xc0, !PT ;  /* 0x0ffffffe06067812 */ /* 0x000fe200078ec0ff */
[----:B------:R-:W-:Y:S02]  /*17030*/  LDS R107, [R66+0x4c] ;  /* 0x00004c00426b7984 */ /* 0x000fe40000000800 */
[----:B------:R-:W-:Y:S02]  /*17040*/  LOP3.LUT R5, R4, 0x7c00, RZ, 0xc0, !PT ;  /* 0x00007c0004057812 */ /* 0x000fe400078ec0ff */
[----:B------:R-:W-:Y:S02]  /*17050*/  LDS R105, [R66+0x50] ;  /* 0x0000500042697984 */ /* 0x000fe40000000800 */
[----:B------:R-:W-:Y:S02]  /*17060*/  IADD3 R72, PT, PT, R6, R26, R5 ;  /* 0x0000001a06487210 */ /* 0x000fe40007ffe005 */
[----:B------:R-:W-:Y:S01]  /*17070*/  LDS R113, [R66+0x54] ;  /* 0x0000540042717984 */ /* 0x000fe20000000800 */
[----:B--2---:R-:W-:-:S03]  /*17080*/  SHF.R.U32.HI R5, RZ, R24, R99 ;  /* 0x00000018ff057219 */ /* 0x004fc60000011663 */
[----:B------:R-:W-:Y:S01]  /*17090*/  LDS R111, [R66+0x58] ;  /* 0x00005800426f7984 */ /* 0x000fe20000000800 */
[----:B------:R-:W-:Y:S01]  /*170a0*/  LOP3.LUT R5, R60, R5, RZ, 0xc0, !PT ;  /* 0x000000053c057212 */ /* 0x000fe200078ec0ff */
[----:B------:R-:W-:Y:S04]  /*170b0*/  BAR.SYNC.DEFER_BLOCKING 0x0 ;  /* 0x0000000000007b1d */ /* 0x000fe80000010000 */
[----:B------:R-:W-:Y:S01]  /*170c0*/  IMAD.SHL.U32 R6, R5, 0x400, RZ ;  /* 0x0000040005067824 */ /* 0x000fe200078e00ff */
[----:B------:R-:W-:-:S04]  /*170d0*/  SHF.R.U32.HI R5, RZ, 0x4, R5 ;  /* 0x00000004ff057819 */ /* 0x000fc80000011605 */
[----:B------:R-:W-:Y:S02]  /*170e0*/  LOP3.LUT R7, R6, 0x7c00, RZ, 0xc0, !PT ;  /* 0x00007c0006077812 */ /* 0x000fe400078ec0ff */
[----:B------:R-:W-:-:S04]  /*170f0*/  LOP3.LUT R76, R5, 0xffffffe, RZ, 0xc0, !PT ;  /* 0x0ffffffe054c7812 */ /* 0x000fc800078ec0ff */
[----:B------:R-:W-:Y:S02]  /*17100*/  IADD3 R76, PT, PT, R76, R26, R7 ;  /* 0x0000001a4c4c7210 */ /* 0x000fe40007ffe007 */
[----:B---3--:R-:W-:-:S04]  /*17110*/  SHF.R.U32.HI R7, RZ, R24, R97 ;  /* 0x00000018ff077219 */ /* 0x008fc80000011661 */
[----:B------:R-:W-:Y:S01]  /*17120*/  LOP3.LUT R7, R60, R7, RZ, 0xc0, !PT ;  /* 0x000000073c077212 */ /* 0x000fe200078ec0ff */
        /* <DEDUP_REMOVED lines=298> */
[----:B--2---:R-:W-:Y:S01]  /*183d0*/  IMAD.IADD R160, R6, 0x1, R167 ;  /* 0x0000000106a07824 */ /* 0x004fe200078e02a7 */
[----:B------:R-:W-:-:S03]  /*183e0*/  @!P1 SHF.R.U32.HI R6, RZ, 0x3, R13 ;  /* 0x00000003ff069819 */ /* 0x000fc6000001160d */
[----:B---3--:R-:W-:-:S04]  /*183f0*/  IMAD.IADD R169, R5, 0x1, R160 ;  /* 0x0000000105a97824 */ /* 0x008fc800078e02a0 */
[----:B----4-:R-:W-:-:S04]  /*18400*/  IMAD.IADD R171, R8, 0x1, R169 ;  /* 0x0000000108ab7824 */ /* 0x010fc800078e02a9 */
[----:B-----5:R-:W-:-:S04]  /*18410*/  IMAD.IADD R162, R10, 0x1, R171 ;  /* 0x000000010aa27824 */ /* 0x020fc800078e02ab */
[----:B------:R-:W-:-:S04]  /*18420*/  IMAD.IADD R173, R11, 0x1, R162 ;  /* 0x000000010bad7824 */ /* 0x000fc800078e02a2 */
[----:B------:R-:W-:Y:S01]  /*18430*/  IMAD.IADD R164, R62, 0x1, R173 ;  /* 0x000000013ea47824 */ /* 0x000fe200078e02ad */
[----:B------:R-:W-:-:S03]  /*18440*/  SHF.R.U32.HI R62, RZ, 0x5, R13 ;  /* 0x00000005ff3e7819 */ /* 0x000fc6000001160d */
[----:B------:R-:W-:Y:S01]  /*18450*/  IMAD.IADD R166, R7, 0x1, R164 ;  /* 0x0000000107a67824 */ /* 0x000fe200078e02a4 */
[----:B------:R-:W-:Y:S02]  /*18460*/  @!P1 LOP3.LUT R7, R6, 0x7c, RZ, 0xc0, !PT ;  /* 0x0000007c06079812 */ /* 0x000fe400078ec0ff */
[C---:B------:R-:W-:Y:S01]  /*18470*/  ISETP.NE.AND P5, PT, R62.reuse, 0x5, PT ;  /* 0x000000053e00780c */ /* 0x040fe20003fa5270 */
[----:B------:R-:W-:Y:S01]  /*18480*/  IMAD.IADD R139, R139, 0x1, R166 ;  /* 0x000000018b8b7824 */ /* 0x000fe200078e02a6 */
[----:B------:R-:W-:Y:S01]  /*18490*/  ISETP.NE.AND P2, PT, R62, 0x3, PT ;  /* 0x000000033e00780c */ /* 0x000fe20003f45270 */
[----:B------:R-:W-:Y:S01]  /*184a0*/  @!P1 IMAD.IADD R177, R58, 0x1, R7 ;  /* 0x000000013ab19824 */ /* 0x000fe200078e0207 */
[----:B------:R-:W-:Y:S02]  /*184b0*/  ISETP.NE.AND P3, PT, R62, 0x4, PT ;  /* 0x000000043e00780c */ /* 0x000fe40003f65270 */
[----:B------:R-:W0:Y:S07]  /*184c0*/  SHFL.UP P0, R4, R139, 0x1, RZ ;  /* 0x042000008b047989 */ /* 0x000e2e00000000ff */
        /* <DEDUP_REMOVED lines=18> */
[C---:B0-----:R-:W-:Y:S01]  /*185f0*/  IMAD.IADD R5, R4.reuse, 0x1, R5 ;  /* 0x0000000104057824 */ /* 0x041fe200078e0205 */
[----:B------:R-:W-:Y:S02]  /*18600*/  SEL R59, R4, R59, !P0 ;  /* 0x0000003b043b7207 */ /* 0x000fe40004000000 */
        /* <DEDUP_REMOVED lines=9> */
[----:B------:R-:W-:Y:S02]  /*186a0*/  SEL R59, R8, R59, !P5 ;  /* 0x0000003b083b7207 */ /* 0x000fe40006800000 */
[----:B------:R-:W-:Y:S01]  /*186b0*/  ISETP.NE.AND P5, PT, R62, 0x6, PT ;  /* 0x000000063e00780c */ /* 0x000fe20003fa5270 */
[----:B------:R-:W-:-:S03]  /*186c0*/  IMAD.IADD R10, R10, 0x1, R9 ;  /* 0x000000010a0a7824 */ /* 0x000fc600078e0209 */
[----:B------:R-:W-:Y:S01]  /*186d0*/  SEL R59, R9, R59, !P5 ;  /* 0x0000003b093b7207 */ /* 0x000fe20006800000 */
[----:B------:R-:W-:-:S08]  /*186e0*/  IMAD.IADD R11, R11, 0x1, R10 ;  /* 0x000000010b0b7824 */ /* 0x000fd000078e020a */
[----:B------:R-:W-:Y:S02]  /*186f0*/  @P5 LOP3.LUT R94, R94, 0x2, RZ, 0xfc, !PT ;  /* 0x000000025e5e5812 */ /* 0x000fe400078efcff */
[----:B------:R-:W-:Y:S02]  /*18700*/  ISETP.NE.AND P5, PT, R62, 0x7, PT ;  /* 0x000000073e00780c */ /* 0x000fe40003fa5270 */
[----:B------:R-:W-:Y:S02]  /*18710*/  LOP3.LUT R94, R94, 0xfffffffb, RZ, 0xc0, !PT ;  /* 0xfffffffb5e5e7812 */ /* 0x000fe400078ec0ff */
        /* <DEDUP_REMOVED lines=9> */
[----:B------:R-:W-:Y:S02]  /*187b0*/  @!P4 STS [R58+0x8428], R139 ;  /* 0x0084288b3a00c388 */ /* 0x000fe40000000800 */
[----:B------:R-:W-:Y:S01]  /*187c0*/  @P6 LOP3.LUT R94, R94, 0x20, RZ, 0xfc, !PT ;  /* 0x000000205e5e6812 */ /* 0x000fe200078efcff */
[----:B------:R-:W-:Y:S06]  /*187d0*/  BAR.SYNC.DEFER_BLOCKING 0x0 ;  /* 0x0000000000007b1d */ /* 0x000fec0000010000 */
[----:B------:R-:W-:Y:S01]  /*187e0*/  @!P5 IMAD.SHL.U32 R5, R13, 0x400, RZ ;  /* 0x000004000d05d824 */ /* 0x000fe200078e00ff */
[----:B------:R-:W-:Y:S01]  /*187f0*/  @!P5 SHF.R.U32.HI R6, RZ, 0x4, R13 ;  /* 0x00000004ff06d819 */ /* 0x000fe2000001160d */
[----:B------:R-:W-:-:S03]  /*18800*/  @!P5 IMAD.MOV.U32 R61, RZ, RZ, 0x1700 ;  /* 0x00001700ff3dd424 */ /* 0x000fc600078e00ff */
[----:B------:R-:W-:Y:S02]  /*18810*/  @!P5 LOP3.LUT R5, R5, 0x7c00, RZ, 0xc0, !PT ;  /* 0x00007c000505d812 */ /* 0x000fe400078ec0ff */
[----:B------:R-:W-:-:S04]  /*18820*/  @!P5 LOP3.LUT R6, R6, 0x3e, RZ, 0xc0, !PT ;  /* 0x0000003e0606d812 */ /* 0x000fc800078ec0ff */
[----:B------:R-:W-:Y:S01]  /*18830*/  @!P5 IADD3 R6, PT, PT, R6, R58, R5 ;  /* 0x0000003a0606d210 */ /* 0x000fe20007ffe005 */
        /* <DEDUP_REMOVED lines=80> */
[----:B0-----:R-:W-:-:S02]  /*18d40*/  @!P5 SHF.R.S32.HI R15, RZ, 0x1f, R14 ;  /* 0x0000001fff0fd819 */ /* 0x001fc4000001140e */
[----:B------:R-:W-:Y:S01]  /*18d50*/  @!P5 SHF.R.S32.HI R8, RZ, 0x1f, R14 ;  /* 0x0000001fff08d819 */ /* 0x000fe2000001140e */
[----:B------:R-:W0:Y:S01]  /*18d60*/  LDS.U16 R153, [R110] ;  /* 0x000000006e997984 */ /* 0x000e220000000400 */
[----:B------:R-:W-:Y:S01]  /*18d70*/  @!P5 IADD3 R4, P6, PT, -R14, R18, RZ ;  /* 0x000000120e04d210 */ /* 0x000fe20007fde1ff */
[----:B-1----:R-:W-:Y:S02]  /*18d80*/  IMAD.IADD R7, R70, 0x1, R7 ;  /* 0x0000000146077824 */ /* 0x002fe400078e0207 */
[----:B------:R-:W1:Y:S01]  /*18d90*/  LDS.U16 R114, [R114] ;  /* 0x0000000072727984 */ /* 0x000e620000000400 */
[----:B--2---:R-:W-:Y:S02]  /*18da0*/  IMAD.IADD R9, R74, 0x1, R9 ;  /* 0x000000014a097824 */ /* 0x004fe400078e0209 */
[----:B------:R-:W-:Y:S01]  /*18db0*/  @!P5 IMAD.X R5, R19, 0x1, ~R8, P6 ;  /* 0x000000011305d824 */ /* 0x000fe200030e0e08 */
[----:B------:R-:W2:Y:S01]  /*18dc0*/  LDS.U16 R116, [R116] ;  /* 0x0000000074747984 */ /* 0x000ea20000000400 */
[----:B------:R-:W-:Y:S01]  /*18dd0*/  ISETP.GT.U32.AND P6, PT, R13, 0x3e, PT ;  /* 0x0000003e0d00780c */ /* 0x000fe20003fc4070 */
[----:B---3--:R-:W-:-:S02]  /*18de0*/  IMAD.IADD R11, R78, 0x1, R11 ;  /* 0x000000014e0b7824 */ /* 0x008fc400078e020b */
[----:B------:R-:W3:Y:S01]  /*18df0*/  LDS.U16 R118, [R118] ;  /* 0x0000000076767984 */ /* 0x000ee20000000400 */
[----:B----4-:R-:W-:Y:S02]  /*18e00*/  IMAD.IADD R139, R82, 0x1, R139 ;  /* 0x00000001528b7824 */ /* 0x010fe400078e028b */
        /* <DEDUP_REMOVED lines=20> */
[----:B0-----:R-:W-:Y:S02]  /*18f50*/  IMAD.IADD R153, R112, 0x1, R153 ;  /* 0x0000000170997824 */ /* 0x001fe400078e0299 */
[----:B------:R-:W-:Y:S01]  /*18f60*/  IMAD R78, R147, 0x4, R58 ;  /* 0x00000004934e7824 */ /* 0x000fe200078e023a */
[----:B------:R-:W0:Y:S01]  /*18f70*/  LDS.U16 R134, [R134] ;  /* 0x0000000086867984 */ /* 0x000e220000000400 */
[----:B-1----:R-:W-:-:S03]  /*18f80*/  IMAD.IADD R115, R115, 0x1, R114 ;  /* 0x0000000173737824 */ /* 0x002fc600078e0272 */
[----:B------:R-:W1:Y:S01]  /*18f90*/  LDS.U16 R136, [R136] ;  /* 0x0000000088887984 */ /* 0x000e620000000400 */
[----:B--2---:R-:W-:Y:S02]  /*18fa0*/  IMAD.IADD R117, R117, 0x1, R116 ;  /* 0x0000000175757824 */ /* 0x004fe400078e0274 */
[----:B------:R-:W-:Y:S01]  /*18fb0*/  IMAD R80, R115, 0x4, R58 ;  /* 0x0000000473507824 */ /* 0x000fe200078e023a */
[----:B------:R-:W-:Y:S01]  /*18fc0*/  BAR.SYNC.DEFER_BLOCKING 0x0 ;  /* 0x0000000000007b1d */ /* 0x000fe20000010000 */
[----:B---3--:R-:W-:Y:S02]  /*18fd0*/  IMAD.IADD R119, R119, 0x1, R118 ;  /* 0x0000000177777824 */ /* 0x008fe400078e0276 */
[----:B------:R-:W-:Y:S02]  /*18fe0*/  IMAD R82, R117, 0x4, R58 ;  /* 0x0000000475527824 */ /* 0x000fe400078e023a */
[----:B----4-:R-:W-:Y:S02]  /*18ff0*/  IMAD.IADD R121, R121, 0x1, R120 ;  /* 0x0000000179797824 */ /* 0x010fe400078e0278 */
[----:B-----5:R-:W-:-:S02]  /*19000*/  IMAD.IADD R123, R123, 0x1, R122 ;  /* 0x000000017b7b7824 */ /* 0x020fc400078e027a */
[----:B------:R-:W-:Y:S02]  /*19010*/  IMAD.IADD R125, R125, 0x1, R124 ;  /* 0x000000017d7d7824 */ /* 0x000fe400078e027c */
[----:B------:R-:W-:Y:S02]  /*19020*/  IMAD.IADD R127, R127, 0x1, R126 ;  /* 0x000000017f7f7824 */ /* 0x000fe400078e027e */
[----:B------:R-:W-:Y:S01]  /*19030*/  IMAD.IADD R129, R129, 0x1, R128 ;  /* 0x0000000181817824 */ /* 0x000fe200078e0280 */
[----:B------:R-:W-:Y:S01]  /*19040*/  @!P5 STS.64 [R65], R14 ;  /* 0x0000000e4100d388 */ /* 0x000fe20000000a00 */
[----:B------:R-:W-:Y:S01]  /*19050*/  IMAD.IADD R131, R131, 0x1, R130 ;  /* 0x0000000183837824 */ /* 0x000fe200078e0282 */
[----:B------:R-:W-:Y:S01]  /*19060*/  BAR.SYNC.DEFER_BLOCKING 0x0 ;  /* 0x0000000000007b1d */ /* 0x000fe20000010000 */
[----:B------:R-:W-:Y:S02]  /*19070*/  IMAD.IADD R133, R133, 0x1, R132 ;  /* 0x0000000185857824 */ /* 0x000fe400078e0284 */
[----:B0-----:R-:W-:-:S02]  /*19080*/  IMAD.IADD R135, R135, 0x1, R134 ;  /* 0x0000000187877824 */ /* 0x001fc400078e0286 */
[----:B-1----:R-:W-:-:S04]  /*19090*/  IMAD.IADD R137, R137, 0x1, R136 ;  /* 0x0000000189897824 */ /* 0x002fc800078e0288 */
[--C-:B------:R-:W-:Y:S01]  /*190a0*/  IMAD R84, R137, 0x4, R58.reuse ;  /* 0x0000000489547824 */ /* 0x100fe200078e023a */
[----:B------:R-:W-:Y:S01]  /*190b0*/  @!P6 LDS R61, [R65+0x8] ;  /* 0x00000800413de984 */ /* 0x000fe20000000800 */
[----:B------:R-:W-:Y:S06]  /*190c0*/  BAR.SYNC.DEFER_BLOCKING 0x0 ;  /* 0x0000000000007b1d */ /* 0x000fec0000010000 */
[----:B------:R-:W-:Y:S02]  /*190d0*/  @!P5 STS.64 [R65+0x5c00], R4 ;  /* 0x005c00044100d388 */ /* 0x000fe40000000a00 */
[----:B------:R-:W-:Y:S06]  /*190e0*/  BAR.SYNC.DEFER_BLOCKING 0x0 ;  /* 0x0000000000007b1d */ /* 0x000fec0000010000 */
        /* <DEDUP_REMOVED lines=14> */
[----:B------:R-:W-:Y:S01]  /*191d0*/  STS [R6], R87 ;  /* 0x0000005706007388 */ /* 0x000fe20000000800 */
[----:B0-----:R-:W-:-:S03]  /*191e0*/  IMAD R76, R125, 0x4, R58 ;  /* 0x000000047d4c7824 */ /* 0x001fc600078e023a */
[----:B------:R0:W-:Y:S01]  /*191f0*/  STS [R8], R85 ;  /* 0x0000005508007388 */ /* 0x0001e20000000800 */
[----:B-1----:R-:W-:-:S03]  /*19200*/  IMAD R78, R127, 0x4, R58 ;  /* 0x000000047f4e7824 */ /* 0x002fc600078e023a */
[----:B------:R1:W-:Y:S04]  /*19210*/  STS [R10], R83 ;  /* 0x000000530a007388 */ /* 0x0003e80000000800 */
        /* <DEDUP_REMOVED lines=31> */
[----:B------:R-:W-:Y:S02]  /*19410*/  IMAD R9, R7, 0x8, R58 ;  /* 0x0000000807097824 */ /* 0x000fe400078e023a */
        /* <DEDUP_REMOVED lines=12> */
[----:B------:R-:W-:Y:S02]  /*194e0*/  LDS R155, [R26+0x5800] ;  /* 0x005800001a9b7984 */ /* 0x000fe40000000800 */
[----:B------:R-:W-:Y:S01]  /*194f0*/  IMAD.X R74, RZ, RZ, R7, P6 ;  /* 0x000000ffff4a7224 */ /* 0x000fe200030e0607 */
[----:B------:R-:W-:-:S04]  /*19500*/  SHF.R.U32.HI R7, RZ, R24, R95 ;  /* 0x00000018ff077219 */ /* 0x000fc8000001165f */
[----:B------:R-:W-:-:S05]  /*19510*/  LOP3.LUT R7, R60, R7, RZ, 0xc0, !PT ;  /* 0x000000073c077212 */ /* 0x000fca00078ec0ff */
[----:B------:R-:W-:-:S05]  /*19520*/  IMAD R8, R7, 0x8, R58 ;  /* 0x0000000807087824 */ /* 0x000fca00078e023a */
[----:B------:R-:W0:Y:S02]  /*19530*/  LDS.64 R6, [R8+0x5c00] ;  /* 0x005c000008067984 */ /* 0x000e240000000a00 */
[----:B0-----:R-:W-:-:S05]  /*19540*/  IADD3 R73, P6, PT, R6, R13, RZ ;  /* 0x0000000d06497210 */ /* 0x001fca0007fde0ff */
[----:B------:R-:W-:Y:S01]  /*19550*/  IMAD.X R70, RZ, RZ, R7, P6 ;  /* 0x000000ffff467224 */ /* 0x000fe200030e0607 */
[----:B------:R-:W-:-:S04]  /*19560*/  SHF.R.U32.HI R7, RZ, R24, R109 ;  /* 0x00000018ff077219 */ /* 0x000fc8000001166d */
[----:B------:R-:W-:-:S05]  /*19570*/  LOP3.LUT R7, R60, R7, RZ, 0xc0, !PT ;  /* 0x000000073c077212 */ /* 0x000fca00078ec0ff */
[----:B------:R-:W-:-:S05]  /*19580*/  IMAD R72, R7, 0x8, R58 ;  /* 0x0000000807487824 */ /* 0x000fca00078e023a */
        /* <DEDUP_REMOVED lines=8> */
[----:B------:R-:W-:-:S03]  /*19610*/  LEA R70, P6, R9, R30, 0x2 ;  /* 0x0000001e09467211 */ /* 0x000fc600078c10ff */
[----:B------:R-:W-:Y:S01]  /*19620*/  STG.E desc[UR8][R6.64+0x400], R95 ;  /* 0x0004005f06007986 */ /* 0x000fe2000c101908 */
[----:B------:R-:W-:Y:S02]  /*19630*/  LEA.HI.X R71, R9, R32, R71, 0x2, P6 ;  /* 0x0000002009477211 */ /* 0x000fe400030f1447 */
[----:B------:R-:W-:-:S03]  /*19640*/  SHF.R.U32.HI R9, RZ, R24, R111 ;  /* 0x00000018ff097219 */ /* 0x000fc6000001166f */
[----:B------:R-:W-:Y:S01]  /*19650*/  STG.E desc[UR8][R70.64+0x800], R109 ;  /* 0x0008006d46007986 */ /* 0x000fe2000c101908 */
[----:B------:R-:W-:-:S05]  /*19660*/  LOP3.LUT R9, R60, R9, RZ, 0xc0, !PT ;  /* 0x000000093c097212 */ /* 0x000fca00078ec0ff */
[----:B------:R-:W-:-:S05]  /*19670*/  IMAD R74, R9, 0x8, R58 ;  /* 0x00000008094a7824 */ /* 0x000fca00078e023a */
[----:B------:R-:W0:Y:S02]  /*19680*/  LDS.64 R8, [R74+0x5c00] ;  /* 0x005c00004a087984 */ /* 0x000e240000000a00 */
[----:B0-----:R-:W-:-:S05]  /*19690*/  IADD3 R73, P6, PT, R8, R13, RZ ;  /* 0x0000000d08497210 */ /* 0x001fca0007fde0ff */
[----:B------:R-:W-:Y:S01]  /*196a0*/  IMAD.X R8, RZ, RZ, R9, P6 ;  /* 0x000000ffff087224 */ /* 0x000fe200030e0609 */
[----:B------:R-:W-:Y:S02]  /*196b0*/  SHF.R.U32.HI R9, RZ, R24, R113 ;  /* 0x00000018ff097219 */ /* 0x000fe40000011671 */
[C---:B------:R-:W-:Y:S02]  /*196c0*/  LEA R72, P6, R73.reuse, R30, 0x2 ;  /* 0x0000001e49487211 */ /* 0x040fe400078c10ff */
[----:B------:R-:W-:Y:S02]  /*196d0*/  LOP3.LUT R9, R60, R9, RZ, 0xc0, !PT ;  /* 0x000000093c097212 */ /* 0x000fe400078ec0ff */
[----:B------:R-:W-:-:S03]  /*196e0*/  LEA.HI.X R73, R73, R32, R8, 0x2, P6 ;  /* 0x0000002049497211 */ /* 0x000fc600030f1408 */
[----:B------:R-:W-:Y:S02]  /*196f0*/  IMAD R76, R9, 0x8, R58 ;  /* 0x00000008094c7824 */ /* 0x000fe400078e023a */
[----:B------:R-:W-:Y:S04]  /*19700*/  STG.E desc[UR8][R72.64+0xc00], R111 ;  /* 0x000c006f48007986 */ /* 0x000fe8000c101908 */
        /* <DEDUP_REMOVED lines=165> */
[----:B------:R-:W-:-:S04]  /*1a160*/  LEA R122, P6, R123, R30, 0x2 ;  /* 0x0000001e7b7a7211 */ /* 0x000fc800078c10ff */
[----:B------:R-:W-:Y:S02]  /*1a170*/  LEA.HI.X R123, R123, R32, R8, 0x2, P6 ;  /* 0x000000207b7b7211 */ /* 0x000fe400030f1408 */
[----:B------:R-:W-:-:S03]  /*1a180*/  @!P5 IADD3 R18, P6, PT, R61, R4, RZ ;  /* 0x000000043d12d210 */ /* 0x000fc60007fde0ff */
[----:B------:R1:W-:Y:S01]  /*1a190*/  STG.E desc[UR8][R122.64+0x5800], R155 ;  /* 0x0058009b7a007986 */ /* 0x0003e2000c101908 */
[----:B------:R-:W-:Y:S01]  /*1a1a0*/  @!P5 LEA.HI.X.SX32 R19, R61, R5, 0x1, P6 ;  /* 0x000000053d13d211 */ /* 0x000fe200030f0eff */
[----:B------:R-:W-:Y:S01]  /*1a1b0*/  BAR.SYNC.DEFER_BLOCKING 0x0 ;  /* 0x0000000000007b1d */ /* 0x000fe20000010000 */
[----:B------:R-:W-:-:S05]  /*1a1c0*/  IADD3 R68, P6, PT, R68, 0x1700, RZ ;  /* 0x0000170044447810 */ /* 0x000fca0007fde0ff */
[----:B------:R-:W-:Y:S01]  /*1a1d0*/  IMAD.X R67, RZ, RZ, R67, P6 ;  /* 0x000000ffff437224 */ /* 0x000fe200030e0643 */
        /* <DEDUP_REMOVED lines=11> */
.L_x_442:
        /* <DEDUP_REMOVED lines=91> */
[----:B------:R-:W-:-:S03]  /*1a840*/  UMOV UR5, 0xffffffff ;  /* 0xffffffff00057882 */ /* 0x000fc60000000000 */
        /* <DEDUP_REMOVED lines=24> */
.L_x_445:
[----:B------:R-:W-:Y:S05]  /*1a9d0*/  WARPSYNC.ALL ;  /* 0x0000000000007948 */ /* 0x000fea0003800000 */
[----:B------:R-:W-:Y:S06]  /*1a9e0*/  BAR.SYNC.DEFER_BLOCKING 0x0 ;  /* 0x0000000000007b1d */ /* 0x000fec0000010000 */
[----:B------:R-:W-:Y:S01]  /*1a9f0*/  BSSY.RECONVERGENT B1, `(.L_x_369) ;  /* 0x000025e000017945 */ /* 0x000fe20003800200 */
[----:B-1----:R-:W1:Y:S04]  /*1aa00*/  LDS R141, [R66] ;  /* 0x00000000428d7984 */ /* 0x002e680000000800 */
[----:B------:R-:W2:Y:S04]  /*1aa10*/  LDS R139, [R66+0x4] ;  /* 0x00000400428b7984 */ /* 0x000ea80000000800 */
[----:B------:R-:W3:Y:S04]  /*1aa20*/  LDS R137, [R66+0x8] ;  /* 0x0000080042897984 */ /* 0x000ee80000000800 */
[----:B------:R-:W4:Y:S04]  /*1aa30*/  LDS R135, [R66+0xc] ;  /* 0x00000c0042877984 */ /* 0x000f280000000800 */
[----:B------:R-:W-:Y:S04]  /*1aa40*/  LDS R133, [R66+0x10] ;  /* 0x0000100042857984 */ /* 0x000fe80000000800 */
[----:B------:R-:W-:Y:S04]  /*1aa50*/  LDS R131, [R66+0x14] ;  /* 0x0000140042837984 */ /* 0x000fe80000000800 */
[----:B------:R-:W-:Y:S04]  /*1aa60*/  LDS R129, [R66+0x18] ;  /* 0x0000180042817984 */ /* 0x000fe80000000800 */
[----:B------:R-:W-:Y:S04]  /*1aa70*/  LDS R127, [R66+0x1c] ;  /* 0x00001c00427f7984 */ /* 0x000fe80000000800 */
[----:B------:R-:W-:Y:S04]  /*1aa80*/  LDS R125, [R66+0x20] ;  /* 0x00002000427d7984 */ /* 0x000fe80000000800 */
[----:B------:R-:W-:Y:S04]  /*1aa90*/  LDS R123, [R66+0x24] ;  /* 0x00002400427b7984 */ /* 0x000fe80000000800 */
        /* <DEDUP_REMOVED lines=13> */
[----:B--2---:R-:W-:Y:S01]  /*1ab70*/  SHF.R.U32.HI R5, RZ, R24, R139 ;  /* 0x00000018ff057219 */ /* 0x004fe2000001168b */
        /* <DEDUP_REMOVED lines=12> */
[----:B---3--:R-:W-:-:S03]  /*1ac40*/  SHF.R.U32.HI R5, RZ, R24, R137 ;  /* 0x00000018ff057219 */ /* 0x008fc60000011689 */
        /* <DEDUP_REMOVED lines=8> */
[----:B----4-:R-:W-:-:S04]  /*1acd0*/  SHF.R.U32.HI R7, RZ, R24, R135 ;  /* 0x00000018ff077219 */ /* 0x010fc80000011687 */
        /* <DEDUP_REMOVED lines=46> */
[----:B-1----:R-:W-:-:S04]  /*1afc0*/  SHF.R.U32.HI R5, RZ, R24, R133 ;  /* 0x00000018ff057219 */ /* 0x002fc80000011685 */
        /* <DEDUP_REMOVED lines=274> */
[----:B------:R-:W-:-:S05]  /*1c0f0*/  @!P6 IMAD.IADD R189, R58, 0x1, R7 ;  /* 0x000000013abde824 */ /* 0x000fca00078e0207 */
[----:B------:R-:W-:Y:S01]  /*1c100*/  @!P6 STS [R189+0x8400], R188 ;  /* 0x008400bcbd00e388 */ /* 0x000fe20000000800 */
[----:B------:R-:W-:Y:S01]  /*1c110*/  BAR.SYNC.DEFER_BLOCKING 0x0 ;  /* 0x0000000000007b1d */ /* 0x000fe20000010000 */
[----:B------:R-:W-:-:S05]  /*1c120*/  ISETP.NE.AND P6, PT, R62, 0x6, PT ;  /* 0x000000063e00780c */ /* 0x000fca0003fc5270 */
[----:B------:R-:W0:Y:S02]  /*1c130*/  LDS.128 R4, [R58+0x8400] ;  /* 0x008400003a047984 */ /* 0x000e240000000c00 */
[C---:B0-----:R-:W-:Y:S01]  /*1c140*/  IMAD.IADD R5, R4.reuse, 0x1, R5 ;  /* 0x0000000104057824 */ /* 0x041fe200078e0205 */
[----:B------:R-:W-:Y:S02]  /*1c150*/  SEL R63, R4, R63, !P0 ;  /* 0x0000003f043f7207 */ /* 0x000fe40004000000 */
[----:B------:R-:W-:Y:S01]  /*1c160*/  ISETP.NE.AND P0, PT, R62, 0x5, PT ;  /* 0x000000053e00780c */ /* 0x000fe20003f05270 */
[----:B------:R-:W-:Y:S01]  /*1c170*/  IMAD.IADD R6, R6, 0x1, R5 ;  /* 0x0000000106067824 */ /* 0x000fe200078e0205 */
[----:B------:R-:W-:Y:S02]  /*1c180*/  SEL R63, R5, R63, !P1 ;  /* 0x0000003f053f7207 */ /* 0x000fe40004800000 */
[----:B------:R-:W-:Y:S01]  /*1c190*/  ISETP.NE.AND P1, PT, R12, RZ, PT ;  /* 0x000000ff0c00720c */ /* 0x000fe20003f25270 */
[----:B------:R-:W-:Y:S01]  /*1c1a0*/  IMAD.IADD R186, R7, 0x1, R6 ;  /* 0x0000000107ba7824 */ /* 0x000fe200078e0206 */
[----:B------:R-:W-:-:S02]  /*1c1b0*/  SEL R63, R6, R63, !P2 ;  /* 0x0000003f063f7207 */ /* 0x000fc40005000000 */
[----:B------:R-:W0:Y:S02]  /*1c1c0*/  LDS.128 R4, [R58+0x8410] ;  /* 0x008410003a047984 */ /* 0x000e240000000c00 */
[C---:B------:R-:W-:Y:S01]  /*1c1d0*/  SEL R63, R186.reuse, R63, !P3 ;  /* 0x0000003fba3f7207 */ /* 0x040fe20005800000 */
[----:B0-----:R-:W-:-:S04]  /*1c1e0*/  IMAD.IADD R4, R186, 0x1, R4 ;  /* 0x00000001ba047824 */ /* 0x001fc800078e0204 */
[----:B------:R-:W-:Y:S01]  /*1c1f0*/  IMAD.IADD R5, R5, 0x1, R4 ;  /* 0x0000000105057824 */ /* 0x000fe200078e0204 */
[----:B------:R-:W-:Y:S02]  /*1c200*/  SEL R63, R4, R63, !P0 ;  /* 0x0000003f043f7207 */ /* 0x000fe40004000000 */
[----:B------:R-:W-:Y:S01]  /*1c210*/  ISETP.NE.AND P0, PT, R62, 0x7, PT ;  /* 0x000000073e00780c */ /* 0x000fe20003f05270 */
[----:B------:R-:W-:Y:S01]  /*1c220*/  IMAD.IADD R6, R6, 0x1, R5 ;  /* 0x0000000106067824 */ /* 0x000fe200078e0205 */
[----:B------:R-:W-:Y:S01]  /*1c230*/  SEL R63, R5, R63, !P6 ;  /* 0x0000003f053f7207 */ /* 0x000fe20007000000 */
[C---:B------:R-:W-:Y:S01]  /*1c240*/  @!P5 IMAD.SHL.U32 R5, R13.reuse, 0x400, RZ ;  /* 0x000004000d05d824 */ /* 0x040fe200078e00ff */
[----:B------:R-:W-:Y:S01]  /*1c250*/  ISETP.GT.U32.AND P6, PT, R13, 0x1f, PT ;  /* 0x0000001f0d00780c */ /* 0x000fe20003fc4070 */
[----:B------:R-:W-:Y:S01]  /*1c260*/  IMAD.IADD R7, R7, 0x1, R6 ;  /* 0x0000000107077824 */ /* 0x000fe200078e0206 */
[----:B------:R-:W-:Y:S02]  /*1c270*/  SEL R4, R185, RZ, P1 ;  /* 0x000000ffb9047207 */ /* 0x000fe40000800000 */
[----:B------:R-:W-:-:S02]  /*1c280*/  SEL R63, R6, R63, !P0 ;  /* 0x0000003f063f7207 */ /* 0x000fc40004000000 */
[----:B------:R-:W-:Y:S02]  /*1c290*/  @!P5 SHF.R.U32.HI R6, RZ, 0x4, R13 ;  /* 0x00000004ff06d819 */ /* 0x000fe4000001160d */
[----:B------:R-:W-:Y:S02]  /*1c2a0*/  ISETP.GT.U32.AND P1, PT, R8, R103, PT ;  /* 0x000000670800720c */ /* 0x000fe40003f24070 */
[----:B------:R-:W-:Y:S02]  /*1c2b0*/  @!P5 LOP3.LUT R6, R6, 0x3e, RZ, 0xc0, !PT ;  /* 0x0000003e0606d812 */ /* 0x000fe400078ec0ff */
[----:B------:R-:W-:Y:S01]  /*1c2c0*/  ISETP.GT.AND.EX P1, PT, R9, RZ, PT, P1 ;  /* 0x000000ff0900720c */ /* 0x000fe20003f24310 */
[----:B------:R-:W-:Y:S01]  /*1c2d0*/  @P6 IMAD.IADD R185, R63, 0x1, R4 ;  /* 0x000000013fb96824 */ /* 0x000fe200078e0204 */
[----:B------:R-:W-:Y:S01]  /*1c2e0*/  ISETP.NE.AND P6, PT, R13, RZ, PT ;  /* 0x000000ff0d00720c */ /* 0x000fe20003fc5270 */
[----:B------:R-:W-:Y:S01]  /*1c2f0*/  @!P4 IMAD.U32 R185, R7, 0x10000, RZ ;  /* 0x0001000007b9c824 */ /* 0x000fe200078e00ff */
[----:B------:R-:W-:-:S04]  /*1c300*/  @!P5 LOP3.LUT R7, R5, 0x7c00, RZ, 0xc0, !PT ;  /* 0x00007c000507d812 */ /* 0x000fc800078ec0ff */
[----:B------:R-:W-:Y:S01]  /*1c310*/  @!P4 STS [R58+0x8428], R185 ;  /* 0x008428b93a00c388 */ /* 0x000fe20000000800 */
[----:B------:R-:W-:Y:S01]  /*1c320*/  @!P5 IADD3 R6, PT, PT, R6, R58, R7 ;  /* 0x0000003a0606d210 */ /* 0x000fe20007ffe007 */
[----:B------:R-:W-:Y:S01]  /*1c330*/  BAR.SYNC.DEFER_BLOCKING 0x0 ;  /* 0x0000000000007b1d */ /* 0x000fe20000010000 */
[----:B------:R-:W-:-:S05]  /*1c340*/  ISETP.GT.U32.AND P4, PT, R8, R101, PT ;  /* 0x000000650800720c */ /* 0x000fca0003f84070 */
        /* <DEDUP_REMOVED lines=83> */
[--C-:B-1----:R-:W-:Y:S02]  /*1c880*/  @!P5 SHF.R.S32.HI R17, RZ, 0x1f, R16.reuse ;  /* 0x0000001fff11d819 */ /* 0x102fe40000011410 */
        /* <DEDUP_REMOVED lines=10> */
[----:B------:R-:W-:Y:S01]  /*1c930*/  IMAD R4, R193, 0x4, R58 ;  /* 0x00000004c1047824 */ /* 0x000fe200078e023a */
[----:B------:R-:W4:Y:S01]  /*1c940*/  LDS.U16 R175, [R118] ;  /* 0x0000000076af7984 */ /* 0x000f220000000400 */
[----:B-----5:R-:W-:-:S02]  /*1c950*/  IMAD.IADD R161, R78, 0x1, R161 ;  /* 0x000000014ea17824 */ /* 0x020fc400078e02a1 */
        /* <DEDUP_REMOVED lines=17> */
[----:B0-----:R-:W-:-:S02]  /*1ca70*/  IMAD.IADD R167, R104, 0x1, R167 ;  /* 0x0000000168a77824 */ /* 0x001fc400078e02a7 */
[----:B------:R-:W-:Y:S01]  /*1ca80*/  IMAD R68, R155, 0x4, R58 ;  /* 0x000000049b447824 */ /* 0x000fe200078e023a */
        /* <DEDUP_REMOVED lines=12> */
[----:B------:R-:W-:Y:S01]  /*1cb50*/  @!P5 STS.64 [R65], R16 ;  /* 0x000000104100d388 */ /* 0x000fe20000000a00 */
[----:B------:R-:W-:Y:S02]  /*1cb60*/  IMAD.IADD R185, R140, 0x1, R185 ;  /* 0x000000018cb97824 */ /* 0x000fe400078e02b9 */
[----:B------:R-:W-:Y:S02]  /*1cb70*/  IMAD.IADD R187, R144, 0x1, R187 ;  /* 0x0000000190bb7824 */ /* 0x000fe400078e02bb */
[----:B0-----:R-:W-:Y:S02]  /*1cb80*/  IMAD.IADD R189, R146, 0x1, R189 ;  /* 0x0000000192bd7824 */ /* 0x001fe400078e02bd */
[----:B-1----:R-:W-:Y:S01]  /*1cb90*/  IMAD.IADD R191, R150, 0x1, R191 ;  /* 0x0000000196bf7824 */ /* 0x002fe200078e02bf */
[----:B------:R-:W-:Y:S08]  /*1cba0*/  BAR.SYNC.DEFER_BLOCKING 0x0 ;  /* 0x0000000000007b1d */ /* 0x000ff00000010000 */
[----:B------:R-:W-:Y:S06]  /*1cbb0*/  BAR.SYNC.DEFER_BLOCKING 0x0 ;  /* 0x0000000000007b1d */ /* 0x000fec0000010000 */
[----:B------:R0:W-:Y:S02]  /*1cbc0*/  @!P5 STS.64 [R65+0x5c00], R18 ;  /* 0x005c00124100d388 */ /* 0x0001e40000000a00 */
[----:B------:R-:W-:Y:S01]  /*1cbd0*/  BAR.SYNC.DEFER_BLOCKING 0x0 ;  /* 0x0000000000007b1d */ /* 0x000fe20000010000 */
[----:B------:R-:W-:-:S04]  /*1cbe0*/  ISETP.GT.U32.AND P5, PT, R8, R107, PT ;  /* 0x0000006b0800720c */ /* 0x000fc80003fa4070 */
[----:B------:R-:W-:Y:S01]  /*1cbf0*/  ISETP.GT.AND.EX P5, PT, R9, RZ, PT, P5 ;  /* 0x000000ff0900720c */ /* 0x000fe20003fa4350 */
[--C-:B0-----:R-:W-:Y:S01]  /*1cc00*/  IMAD R18, R169, 0x4, R58.reuse ;  /* 0x00000004a9127824 */ /* 0x101fe200078e023a */
        /* <DEDUP_REMOVED lines=37> */
[----:B------:R-:W0:Y:S02]  /*1ce60*/  LDS R7, [R26+0x5800] ;  /* 0x005800001a077984 */ /* 0x000e240000000800 */
[----:B0-----:R-:W-:-:S04]  /*1ce70*/  SHF.R.U32.HI R5, RZ, R24, R7 ;  /* 0x00000018ff057219 */ /* 0x001fc80000011607 */
[----:B------:R-:W-:-:S05]  /*1ce80*/  LOP3.LUT R5, R60, R5, RZ, 0xc0, !PT ;  /* 0x000000053c057212 */ /* 0x000fca00078ec0ff */
[----:B------:R-:W-:-:S05]  /*1ce90*/  @P5 IMAD R19, R5, 0x8, R58 ;  /* 0x0000000805135824 */ /* 0x000fca00078e023a */
[----:B------:R-:W0:Y:S02]  /*1cea0*/  @P5 LDS.64 R4, [R19+0x5c00] ;  /* 0x005c000013045984 */ /* 0x000e240000000a00 */
[----:B0-----:R-:W-:-:S04]  /*1ceb0*/  @P5 IADD3 R21, P2, PT, R4, R13, RZ ;  /* 0x0000000d04155210 */ /* 0x001fc80007f5e0ff */
[----:B------:R-:W-:Y:S01]  /*1cec0*/  @P5 LEA R4, P3, R21, R30, 0x2 ;  /* 0x0000001e15045211 */ /* 0x000fe200078610ff */
[----:B------:R-:W-:Y:S01]  /*1ced0*/  @P5 IMAD.X R5, RZ, RZ, R5, P2 ;  /* 0x000000ffff055224 */ /* 0x000fe200010e0605 */
[----:B------:R-:W-:-:S04]  /*1cee0*/  ISETP.GT.U32.AND P2, PT, R8, R13, PT ;  /* 0x0000000d0800720c */ /* 0x000fc80003f44070 */
[----:B------:R-:W-:Y:S02]  /*1cef0*/  ISETP.GT.AND.EX P2, PT, R9, RZ, PT, P2 ;  /* 0x000000ff0900720c */ /* 0x000fe40003f44320 */
[----:B------:R-:W-:Y:S02]  /*1cf00*/  @P5 LEA.HI.X R5, R21, R32, R5, 0x2, P3 ;  /* 0x0000002015055211 */ /* 0x000fe400018f1405 */
[----:B------:R-:W-:-:S09]  /*1cf10*/  ISETP.GT.U32.AND P3, PT, R8, R99, PT ;  /* 0x000000630800720c */ /* 0x000fd20003f64070 */
[----:B------:R-:W-:Y:S05]  /*1cf20*/  @!P2 BRA `(.L_x_370) ;  /* 0x000000000028a947 */ /* 0x000fea0003800000 */
[----:B------:R-:W0:Y:S02]  /*1cf30*/  LDS R21, [R26] ;  /* 0x000000001a157984 */ /* 0x000e240000000800 */
        /* <DEDUP_REMOVED lines=9> */
.L_x_370:
[----:B------:R-:W-:Y:S05]  /*1cfd0*/  BSYNC.RECONVERGENT B1 ;  /* 0x0000000000017941 */ /* 0x000fea0003800200 */
.L_x_369:
[----:B------:R-:W-:Y:S01]  /*1cfe0*/  BSSY.RECONVERGENT B1, `(.L_x_371) ;  /* 0x000000d000017945 */ /* 0x000fe20003800200 */
[----:B------:R-:W-:-:S03]  /*1cff0*/  ISETP.GT.U32.AND P2, PT, R8, R95, PT ;  /* 0x0000005f0800720c */ /* 0x000fc60003f44070 */
[----:B------:R-:W-:Y:S10]  /*1d000*/  @!P1 BRA `(.L_x_372) ;  /* 0x0000000000289947 */ /* 0x000ff40003800000 */
[----:B0-----:R-:W0:Y:S02]  /*1d010*/  LDS R21, [R26+0x400] ;  /* 0x000400001a157984 */ /* 0x001e240000000800 */
        /* <DEDUP_REMOVED lines=9> */
.L_x_372:
[----:B------:R-:W-:Y:S05]  /*1d0b0*/  BSYNC.RECONVERGENT B1 ;  /* 0x0000000000017941 */ /* 0x000fea0003800200 */
.L_x_371:
[C---:B------:R-:W-:Y:S01]  /*1d0c0*/  ISETP.GT.AND.EX P0, PT, R9.reuse, RZ, PT, P0 ;  /* 0x000000ff0900720c */ /* 0x040fe20003f04300 */
[----:B------:R-:W-:Y:S01]  /*1d0d0*/  BSSY.RECONVERGENT B1, `(.L_x_373) ;  /* 0x000000e000017945 */ /* 0x000fe20003800200 */
[----:B------:R-:W-:Y:S02]  /*1d0e0*/  ISETP.GT.U32.AND P1, PT, R8, R93, PT ;  /* 0x0000005d0800720c */ /* 0x000fe40003f24070 */
[----:B------:R-:W-:-:S09]  /*1d0f0*/  ISETP.GT.AND.EX P6, PT, R9, RZ, PT, P6 ;  /* 0x000000ff0900720c */ /* 0x000fd20003fc4360 */
[----:B------:R-:W-:Y:S05]  /*1d100*/  @!P0 BRA `(.L_x_374) ;  /* 0x0000000000288947 */ /* 0x000fea0003800000 */
[----:B01----:R-:W0:Y:S02]  /*1d110*/  LDS R21, [R26+0x800] ;  /* 0x000800001a157984 */ /* 0x003e240000000800 */
        /* <DEDUP_REMOVED lines=9> */
.L_x_374:
[----:B------:R-:W-:Y:S05]  /*1d1b0*/  BSYNC.RECONVERGENT B1 ;  /* 0x0000000000017941 */ /* 0x000fea0003800200 */
.L_x_373:
[----:B------:R-:W-:Y:S01]  /*1d1c0*/  BSSY.RECONVERGENT B1, `(.L_x_375) ;  /* 0x000000d000017945 */ /* 0x000fe20003800200 */
[----:B------:R-:W-:-:S03]  /*1d1d0*/  ISETP.GT.U32.AND P0, PT, R8, R91, PT ;  /* 0x0000005b0800720c */ /* 0x000fc60003f04070 */
[----:B------:R-:W-:Y:S10]  /*1d1e0*/  @!P6 BRA `(.L_x_376) ;  /* 0x000000000028e947 */ /* 0x000ff40003800000 */
[----:B012---:R-:W0:Y:S02]  /*1d1f0*/  LDS R21, [R26+0xc00] ;  /* 0x000c00001a157984 */ /* 0x007e240000000800 */
        /* <DEDUP_REMOVED lines=9> */
.L_x_376:
[----:B------:R-:W-:Y:S05]  /*1d290*/  BSYNC.RECONVERGENT B1 ;  /* 0x0000000000017941 */ /* 0x000fea0003800200 */
.L_x_375:
[C---:B------:R-:W-:Y:S01]  /*1d2a0*/  ISETP.GT.AND.EX P4, PT, R9.reuse, RZ, PT, P4 ;  /* 0x000000ff0900720c */ /* 0x040fe20003f84340 */
[----:B------:R-:W-:Y:S01]  /*1d2b0*/  BSSY.RECONVERGENT B1, `(.L_x_377) ;  /* 0x000000e000017945 */ /* 0x000fe20003800200 */
[----:B------:R-:W-:Y:S02]  /*1d2c0*/  ISETP.GT.U32.AND P6, PT, R8, R89, PT ;  /* 0x000000590800720c */ /* 0x000fe40003fc4070 */
[----:B------:R-:W-:-:S09]  /*1d2d0*/  ISETP.GT.AND.EX P3, PT, R9, RZ, PT, P3 ;  /* 0x000000ff0900720c */ /* 0x000fd20003f64330 */
[----:B------:R-:W-:Y:S05]  /*1d2e0*/  @!P4 BRA `(.L_x_378) ;  /* 0x000000000028c947 */ /* 0x000fea0003800000 */
[----:B0123--:R-:W0:Y:S02]  /*1d2f0*/  LDS R21, [R26+0x1000] ;  /* 0x001000001a157984 */ /* 0x00fe240000000800 */
        /* <DEDUP_REMOVED lines=9> */
.L_x_378:
[----:B------:R-:W-:Y:S05]  /*1d390*/  BSYNC.RECONVERGENT B1 ;  /* 0x0000000000017941 */ /* 0x000fea0003800200 */
.L_x_377:
[----:B------:R-:W-:Y:S01]  /*1d3a0*/  BSSY.RECONVERGENT B1, `(.L_x_379) ;  /* 0x000000d000017945 */ /* 0x000fe20003800200 */
[----:B------:R-:W-:-:S03]  /*1d3b0*/  ISETP.GT.U32.AND P4, PT, R8, R87, PT ;  /* 0x000000570800720c */ /* 0x000fc60003f84070 */
[----:B------:R-:W-:Y:S10]  /*1d3c0*/  @!P3 BRA `(.L_x_380) ;  /* 0x000000000028b947 */ /* 0x000ff40003800000 */
        /* <DEDUP_REMOVED lines=10> */
.L_x_380:
[----:B------:R-:W-:Y:S05]  /*1d470*/  BSYNC.RECONVERGENT B1 ;  /* 0x0000000000017941 */ /* 0x000fea0003800200 */
.L_x_379:
[C---:B------:R-:W-:Y:S01]  /*1d480*/  ISETP.GT.AND.EX P2, PT, R9.reuse, RZ, PT, P2 ;  /* 0x000000ff0900720c */ /* 0x040fe20003f44320 */
[----:B------:R-:W-:Y:S01]  /*1d490*/  BSSY.RECONVERGENT B1, `(.L_x_381) ;  /* 0x000000e000017945 */ /* 0x000fe20003800200 */
[----:B------:R-:W-:Y:S02]  /*1d4a0*/  ISETP.GT.U32.AND P3, PT, R8, R85, PT ;  /* 0x000000550800720c */ /* 0x000fe40003f64070 */
[----:B------:R-:W-:-:S09]  /*1d4b0*/  ISETP.GT.AND.EX P1, PT, R9, RZ, PT, P1 ;  /* 0x000000ff0900720c */ /* 0x000fd20003f24310 */
        /* <DEDUP_REMOVED lines=11> */
.L_x_382:
[----:B------:R-:W-:Y:S05]  /*1d570*/  BSYNC.RECONVERGENT B1 ;  /* 0x0000000000017941 */ /* 0x000fea0003800200 */
.L_x_381:
        /* <DEDUP_REMOVED lines=13> */
.L_x_384:
[----:B------:R-:W-:Y:S05]  /*1d650*/  BSYNC.RECONVERGENT B1 ;  /* 0x0000000000017941 */ /* 0x000fea0003800200 */
.L_x_383:
        /* <DEDUP_REMOVED lines=15> */
.L_x_386:
[----:B------:R-:W-:Y:S05]  /*1d750*/  BSYNC.RECONVERGENT B1 ;  /* 0x0000000000017941 */ /* 0x000fea0003800200 */
.L_x_385:
        /* <DEDUP_REMOVED lines=13> */
.L_x_388:
[----:B------:R-:W-:Y:S05]  /*1d830*/  BSYNC.RECONVERGENT B1 ;  /* 0x0000000000017941 */ /* 0x000fea0003800200 */
.L_x_387:
        /* <DEDUP_REMOVED lines=15> */
.L_x_390:
[----:B------:R-:W-:Y:S05]  /*1d930*/  BSYNC.RECONVERGENT B1 ;  /* 0x0000000000017941 */ /* 0x000fea0003800200 */
.L_x_389:
        /* <DEDUP_REMOVED lines=13> */
.L_x_392:
[----:B------:R-:W-:Y:S05]  /*1da10*/  BSYNC.RECONVERGENT B1 ;  /* 0x0000000000017941 */ /* 0x000fea0003800200 */
.L_x_391:
        /* <DEDUP_REMOVED lines=15> */
.L_x_394:
[----:B------:R-:W-:Y:S05]  /*1db10*/  BSYNC.RECONVERGENT B1 ;  /* 0x0000000000017941 */ /* 0x000fea0003800200 */
.L_x_393:
        /* <DEDUP_REMOVED lines=13> */
.L_x_396:
[----:B------:R-:W-:Y:S05]  /*1dbf0*/  BSYNC.RECONVERGENT B1 ;  /* 0x0000000000017941 */ /* 0x000fea0003800200 */
.L_x_395:
        /* <DEDUP_REMOVED lines=15> */
.L_x_398:
[----:B------:R-:W-:Y:S05]  /*1dcf0*/  BSYNC.RECONVERGENT B1 ;  /* 0x0000000000017941 */ /* 0x000fea0003800200 */
.L_x_397:
        /* <DEDUP_REMOVED lines=13> */
.L_x_400:
[----:B------:R-:W-:Y:S05]  /*1ddd0*/  BSYNC.RECONVERGENT B1 ;  /* 0x0000000000017941 */ /* 0x000fea0003800200 */
.L_x_399:
[C---:B------:R-:W-:Y:S01]  /*1dde0*/  ISETP.GT.AND.EX P4, PT, R9.reuse, RZ, PT, P4 ;  /* 0x000000ff0900720c */ /* 0x040fe20003f84340 */
[----:B------:R-:W-:Y:S01]  /*1ddf0*/  BSSY.RECONVERGENT B1, `(.L_x_401) ;  /* 0x0000012000017945 */ /* 0x000fe20003800200 */
[----:B------:R-:W-:Y:S02]  /*1de00*/  ISETP.GT.U32.AND P6, PT, R8, R11, PT ;  /* 0x0000000b0800720c */ /* 0x000fe40003fc4070 */
[C---:B------:R-:W-:Y:S02]  /*1de10*/  ISETP.GT.AND.EX P3, PT, R9.reuse, RZ, PT, P3 ;  /* 0x000000ff0900720c */ /* 0x040fe40003f64330 */
[C---:B------:R-:W-:Y:S02]  /*1de20*/  ISETP.GT.AND.EX P2, PT, R9.reuse, RZ, PT, P2 ;  /* 0x000000ff0900720c */ /* 0x040fe40003f44320 */
[C---:B------:R-:W-:Y:S02]  /*1de30*/  ISETP.GT.AND.EX P1, PT, R9.reuse, RZ, PT, P1 ;  /* 0x000000ff0900720c */ /* 0x040fe40003f24310 */
[----:B------:R-:W-:-:S02]  /*1de40*/  ISETP.GT.AND.EX P0, PT, R9, RZ, PT, P0 ;  /* 0x000000ff0900720c */ /* 0x000fc40003f04300 */
[----:B------:R-:W-:Y:S01]  /*1de50*/  ISETP.GT.AND.EX P6, PT, R9, RZ, PT, P6 ;  /* 0x000000ff0900720c */ /* 0x000fe20003fc4360 */
[----:B------:R-:W-:-:S12]  /*1de60*/  @!P4 BRA `(.L_x_402) ;  /* 0x000000000028c947 */ /* 0x000fd80003800000 */
[----:B------:R-:W5:Y:S02]  /*1de70*/  LDS R11, [R26+0x4000] ;  /* 0x004000001a0b7984 */ /* 0x000f640000000800 */
[----:B-----5:R-:W-:-:S04]  /*1de80*/  SHF.R.U32.HI R9, RZ, R24, R11 ;  /* 0x00000018ff097219 */ /* 0x020fc8000001160b */
[----:B------:R-:W-:-:S05]  /*1de90*/  LOP3.LUT R9, R60, R9, RZ, 0xc0, !PT ;  /* 0x000000093c097212 */ /* 0x000fca00078ec0ff */
[----:B------:R-:W-:-:S05]  /*1dea0*/  IMAD R6, R9, 0x8, R58 ;  /* 0x0000000809067824 */ /* 0x000fca00078e023a */
[----:B------:R-:W0:Y:S02]  /*1deb0*/  LDS.64 R8, [R6+0x5c00] ;  /* 0x005c000006087984 */ /* 0x000e240000000a00 */
[----:B01234-:R-:W-:-:S05]  /*1dec0*/  IADD3 R19, P4, PT, R8, R13, RZ ;  /* 0x0000000d08137210 */ /* 0x01ffca0007f9e0ff */
[----:B------:R-:W-:Y:S01]  /*1ded0*/  IMAD.X R9, RZ, RZ, R9, P4 ;  /* 0x000000ffff097224 */ /* 0x000fe200020e0609 */
[----:B------:R-:W-:-:S04]  /*1dee0*/  LEA R8, P4, R19, R30, 0x2 ;  /* 0x0000001e13087211 */ /* 0x000fc800078810ff */
[----:B------:R-:W-:-:S05]  /*1def0*/  LEA.HI.X R9, R19, R32, R9, 0x2, P4 ;  /* 0x0000002013097211 */ /* 0x000fca00020f1409 */
[----:B------:R0:W-:Y:S04]  /*1df00*/  STG.E desc[UR8][R8.64+0x4000], R11 ;  /* 0x0040000b08007986 */ /* 0x0001e8000c101908 */
.L_x_402:
[----:B------:R-:W-:Y:S05]  /*1df10*/  BSYNC.RECONVERGENT B1 ;  /* 0x0000000000017941 */ /* 0x000fea0003800200 */
.L_x_401:
[----:B------:R-:W-:Y:S04]  /*1df20*/  BSSY.RECONVERGENT B1, `(.L_x_403) ;  /* 0x000000c000017945 */ /* 0x000fe80003800200 */
[----:B------:R-:W-:Y:S05]  /*1df30*/  @!P3 BRA `(.L_x_404) ;  /* 0x000000000028b947 */ /* 0x000fea0003800000 */
[----:B0-----:R-:W0:Y:S02]  /*1df40*/  LDS R11, [R26+0x4400] ;  /* 0x004400001a0b7984 */ /* 0x001e240000000800 */
[----:B0-----:R-:W-:-:S04]  /*1df50*/  SHF.R.U32.HI R9, RZ, R24, R11 ;  /* 0x00000018ff097219 */ /* 0x001fc8000001160b */
[----:B------:R-:W-:-:S05]  /*1df60*/  LOP3.LUT R9, R60, R9, RZ, 0xc0, !PT ;  /* 0x000000093c097212 */ /* 0x000fca00078ec0ff */
[----:B------:R-:W-:-:S05]  /*1df70*/  IMAD R6, R9, 0x8, R58 ;  /* 0x0000000809067824 */ /* 0x000fca00078e023a */
[----:B------:R-:W1:Y:S02]  /*1df80*/  LDS.64 R8, [R6+0x5c00] ;  /* 0x005c000006087984 */ /* 0x000e640000000a00 */
[----:B-1234-:R-:W-:-:S05]  /*1df90*/  IADD3 R19, P3, PT, R8, R13, RZ ;  /* 0x0000000d08137210 */ /* 0x01efca0007f7e0ff */
[----:B------:R-:W-:Y:S01]  /*1dfa0*/  IMAD.X R9, RZ, RZ, R9, P3 ;  /* 0x000000ffff097224 */ /* 0x000fe200018e0609 */
[----:B------:R-:W-:-:S04]  /*1dfb0*/  LEA R8, P3, R19, R30, 0x2 ;  /* 0x0000001e13087211 */ /* 0x000fc800078610ff */
[----:B------:R-:W-:-:S05]  /*1dfc0*/  LEA.HI.X R9, R19, R32, R9, 0x2, P3 ;  /* 0x0000002013097211 */ /* 0x000fca00018f1409 */
[----:B------:R0:W-:Y:S04]  /*1dfd0*/  STG.E desc[UR8][R8.64+0x4400], R11 ;  /* 0x0044000b08007986 */ /* 0x0001e8000c101908 */
.L_x_404:
[----:B------:R-:W-:Y:S05]  /*1dfe0*/  BSYNC.RECONVERGENT B1 ;  /* 0x0000000000017941 */ /* 0x000fea0003800200 */
.L_x_403:
        /* <DEDUP_REMOVED lines=12> */
.L_x_406:
[----:B------:R-:W-:Y:S05]  /*1e0b0*/  BSYNC.RECONVERGENT B1 ;  /* 0x0000000000017941 */ /* 0x000fea0003800200 */
.L_x_405:
        /* <DEDUP_REMOVED lines=12> */
.L_x_408:
[----:B------:R-:W-:Y:S05]  /*1e180*/  BSYNC.RECONVERGENT B1 ;  /* 0x0000000000017941 */ /* 0x000fea0003800200 */
.L_x_407:
        /* <DEDUP_REMOVED lines=12> */
.L_x_410:
[----:B------:R-:W-:Y:S05]  /*1e250*/  BSYNC.RECONVERGENT B1 ;  /* 0x0000000000017941 */ /* 0x000fea0003800200 */
.L_x_409:
        /* <DEDUP_REMOVED lines=12> */
.L_x_412:
[----:B------:R-:W-:Y:S05]  /*1e320*/  BSYNC.RECONVERGENT B1 ;  /* 0x0000000000017941 */ /* 0x000fea0003800200 */
.L_x_411:
[----:B------:R0:W-:Y:S02]  /*1e330*/  @P5 STG.E desc[UR8][R4.64+0x5800], R7 ;  /* 0x0058000704005986 */ /* 0x0001e4000c101908 */
.L_x_365:
[----:B------:R-:W-:Y:S05]  /*1e340*/  BSYNC B0 ;  /* 0x0000000000007941 */ /* 0x000fea0003800000 */
.L_x_362:
[----:B------:R-:W-:Y:S02]  /*1e350*/  IMAD.IADD R24, R31, 0x1, R24 ;  /* 0x000000011f187824 */ /* 0x000fe400078e0218 */
[----:B-1----:R-:W-:Y:S02]  /*1e360*/  IMAD.MOV.U32 R69, RZ, RZ, R30 ;  /* 0x000000ffff457224 */ /* 0x002fe400078e001e */
[----:B------:R-:W-:Y:S01]  /*1e370*/  IMAD.MOV.U32 R70, RZ, RZ, R32 ;  /* 0x000000ffff467224 */ /* 0x000fe200078e0020 */
[----:B------:R-:W-:Y:S01]  /*1e380*/  ISETP.GE.U32.AND P0, PT, R24, 0x20, PT ;  /* 0x000000201800780c */ /* 0x000fe20003f06070 */
[----:B0-----:R-:W-:Y:S02]  /*1e390*/  IMAD.MOV.U32 R4, RZ, RZ, R28 ;  /* 0x000000ffff047224 */ /* 0x001fe400078e001c */
[----:B------:R-:W-:-:S10]  /*1e3a0*/  IMAD.MOV.U32 R5, RZ, RZ, R29 ;  /* 0x000000ffff057224 */ /* 0x000fd400078e001d */
[----:B------:R-:W-:Y:S05]  /*1e3b0*/  @!P0 BRA `(.L_x_413) ;  /* 0xffffff2400748947 */ /* 0x000fea000383ffff */
[----:B------:R-:W-:Y:S05]  /*1e3c0*/  EXIT ;  /* 0x000000000000794d */ /* 0x000fea0003800000 */
.L_x_287:
        /* <DEDUP_REMOVED lines=8> */
.L_x_414:
[----:B------:R-:W-:Y:S02]  /*1e450*/  IMAD.MOV.U32 R85, RZ, RZ, R32 ;  /* 0x000000ffff557224 */ /* 0x000fe400078e0020 */
[----:B------:R-:W-:-:S07]  /*1e460*/  IMAD.MOV.U32 R26, RZ, RZ, R60 ;  /* 0x000000ffff1a7224 */ /* 0x000fce00078e003c */
[----:B------:R-:W-:Y:S05]  /*1e470*/  WARPSYNC.COLLECTIVE R68, `(.L_x_415) ;  /* 0x0000000044087348 */ /* 0x000fea0003c00000 */
[----:B------:R0:W1:Y:S02]  /*1e480*/  SHFL.UP P5, R60, R85, R62, R87 ;  /* 0x0400003e553c7389 */ /* 0x00006400000a0057 */
[----:B01----:R-:W-:Y:S05]  /*1e490*/  ENDCOLLECTIVE ;  /* 0x000000000000791b */ /* 0x003fea0003800000 */
.L_x_415:
        /* <DEDUP_REMOVED lines=11> */
.L_x_416:
[----:B------:R-:W-:Y:S02]  /*1e550*/  IMAD.MOV.U32 R85, RZ, RZ, R30 ;  /* 0x000000ffff557224 */ /* 0x000fe400078e001e */
[----:B------:R-:W-:-:S07]  /*1e560*/  IMAD.MOV.U32 R26, RZ, RZ, R60 ;  /* 0x000000ffff1a7224 */ /* 0x000fce00078e003c */
[----:B------:R-:W-:Y:S05]  /*1e570*/  WARPSYNC.COLLECTIVE R68, `(.L_x_417) ;  /* 0x0000000044087348 */ /* 0x000fea0003c00000 */
[----:B------:R0:W1:Y:S02]  /*1e580*/  SHFL.UP P5, R60, R85, R62, R87 ;  /* 0x0400003e553c7389 */ /* 0x00006400000a0057 */
[----:B01----:R-:W-:Y:S05]  /*1e590*/  ENDCOLLECTIVE ;  /* 0x000000000000791b */ /* 0x003fea0003800000 */
.L_x_417:
[----:B------:R-:W-:-:S04]  /*1e5a0*/  SEL R26, R26, RZ, P0 ;  /* 0x000000ff1a1a7207 */ /* 0x000fc80000000000 */
[----:B------:R-:W-:-:S05]  /*1e5b0*/  IADD3 R29, P1, PT, R26, R31, RZ ;  /* 0x0000001f1a1d7210 */ /* 0x000fca0007f3e0ff */
[----:B------:R-:W-:Y:S02]  /*1e5c0*/  IMAD.MOV.U32 R85, RZ, RZ, R29 ;  /* 0x000000ffff557224 */ /* 0x000fe400078e001d */
[----:B------:R-:W-:Y:S02]  /*1e5d0*/  IMAD.MOV.U32 R62, RZ, RZ, 0x4 ;  /* 0x00000004ff3e7424 */ /* 0x000fe400078e00ff */
[----:B------:R-:W-:-:S07]  /*1e5e0*/  IMAD.MOV.U32 R27, RZ, RZ, R60 ;  /* 0x000000ffff1b7224 */ /* 0x000fce00078e003c */
[----:B------:R-:W-:Y:S05]  /*1e5f0*/  WARPSYNC.COLLECTIVE R68, `(.L_x_418) ;  /* 0x0000000044087348 */ /* 0x000fea0003c00000 */
[----:B------:R0:W1:Y:S02]  /*1e600*/  SHFL.UP P5, R60, R85, R62, R87 ;  /* 0x0400003e553c7389 */ /* 0x00006400000a0057 */
[----:B01----:R-:W-:Y:S05]  /*1e610*/  ENDCOLLECTIVE ;  /* 0x000000000000791b */ /* 0x003fea0003800000 */
.L_x_418:
[----:B------:R-:W-:Y:S02]  /*1e620*/  SEL R27, R27, RZ, P0 ;  /* 0x000000ff1b1b7207 */ /* 0x000fe40000000000 */
[----:B------:R-:W-:-:S03]  /*1e630*/  ISETP.GE.AND P0, PT, R12, 0x4, PT ;  /* 0x000000040c00780c */ /* 0x000fc60003f06270 */
[----:B------:R-:W-:-:S04]  /*1e640*/  IMAD.X R28, R27, 0x1, R30, P1 ;  /* 0x000000011b1c7824 */ /* 0x000fc800008e061e */
[----:B------:R-:W-:Y:S02]  /*1e650*/  IMAD.MOV.U32 R85, RZ, RZ, R28 ;  /* 0x000000ffff557224 */ /* 0x000fe400078e001c */
[----:B------:R-:W-:-:S07]  /*1e660*/  IMAD.MOV.U32 R26, RZ, RZ, R60 ;  /* 0x000000ffff1a7224 */ /* 0x000fce00078e003c */
[----:B------:R-:W-:Y:S05]  /*1e670*/  WARPSYNC.COLLECTIVE R68, `(.L_x_419) ;  /* 0x0000000044087348 */ /* 0x000fea0003c00000 */
[----:B------:R0:W1:Y:S02]  /*1e680*/  SHFL.UP P5, R60, R85, R62, R87 ;  /* 0x0400003e553c7389 */ /* 0x00006400000a0057 */
[----:B01----:R-:W-:Y:S05]  /*1e690*/  ENDCOLLECTIVE ;  /* 0x000000000000791b */ /* 0x003fea0003800000 */
.L_x_419:
        /* <DEDUP_REMOVED lines=8> */
.L_x_420:
        /* <DEDUP_REMOVED lines=8> */
.L_x_421:
        /* <DEDUP_REMOVED lines=8> */
.L_x_422:
[----:B------:R-:W-:-:S05]  /*1e820*/  SEL R27, R27, RZ, P0 ;  /* 0x000000ff1b1b7207 */ /* 0x000fca0000000000 */
[----:B------:R-:W-:-:S04]  /*1e830*/  IMAD.X R28, R27, 0x1, R30, P1 ;  /* 0x000000011b1c7824 */ /* 0x000fc800008e061e */
[----:B------:R-:W-:Y:S02]  /*1e840*/  IMAD.MOV.U32 R85, RZ, RZ, R28 ;  /* 0x000000ffff557224 */ /* 0x000fe400078e001c */
[----:B------:R-:W-:-:S07]  /*1e850*/  IMAD.MOV.U32 R26, RZ, RZ, R60 ;  /* 0x000000ffff1a7224 */ /* 0x000fce00078e003c */
[----:B------:R-:W-:Y:S05]  /*1e860*/  WARPSYNC.COLLECTIVE R68, `(.L_x_423) ;  /* 0x0000000044087348 */ /* 0x000fea0003c00000 */
[----:B------:R0:W1:Y:S02]  /*1e870*/  SHFL.UP P5, R60, R85, R62, R87 ;  /* 0x0400003e553c7389 */ /* 0x00006400000a0057 */
[----:B01----:R-:W-:Y:S05]  /*1e880*/  ENDCOLLECTIVE ;  /* 0x000000000000791b */ /* 0x003fea0003800000 */
.L_x_423:
[----:B------:R-:W-:Y:S01]  /*1e890*/  IMAD.MOV.U32 R27, RZ, RZ, R60 ;  /* 0x000000ffff1b7224 */ /* 0x000fe200078e003c */
[----:B------:R-:W-:Y:S06]  /*1e8a0*/  BRA `(.L_x_424) ;  /* 0xfffffe9800c47947 */ /* 0x000fec000383ffff */
.L_x_292:
[----:B------:R-:W-:Y:S02]  /*1e8b0*/  IMAD.MOV.U32 R5, RZ, RZ, R28 ;  /* 0x000000ffff057224 */ /* 0x000fe400078e001c */
[----:B------:R-:W-:Y:S02]  /*1e8c0*/  IMAD.MOV.U32 R7, RZ, RZ, RZ ;  /* 0x000000ffff077224 */ /* 0x000fe400078e00ff */
[----:B------:R-:W-:Y:S02]  /*1e8d0*/  IMAD.MOV.U32 R70, RZ, RZ, 0x1f ;  /* 0x0000001fff467424 */ /* 0x000fe400078e00ff */
[----:B------:R-:W-:-:S07]  /*1e8e0*/  IMAD.MOV.U32 R68, RZ, RZ, -0x1 ;  /* 0xffffffffff447424 */ /* 0x000fce00078e00ff */
[----:B------:R-:W-:Y:S05]  /*1e8f0*/  WARPSYNC.COLLECTIVE R68, `(.L_x_425) ;  /* 0x0000000044087348 */ /* 0x000fea0003c00000 */
[----:B------:R0:W1:Y:S02]  /*1e900*/  SHFL.IDX P6, R4, R5, R7, R70 ;  /* 0x0000000705047389 */ /* 0x00006400000c0046 */
[----:B01----:R-:W-:Y:S05]  /*1e910*/  ENDCOLLECTIVE ;  /* 0x000000000000791b */ /* 0x003fea0003800000 */
.L_x_425:
[----:B------:R-:W-:Y:S05]  /*1e920*/  BRA `(.L_x_426) ;  /* 0xfffffed000c07947 */ /* 0x000fea000383ffff */
.L_x_293:
[----:B------:R-:W-:Y:S01]  /*1e930*/  BSSY B1, `(.L_x_427) ;  /* 0x0000008000017945 */ /* 0x000fe20003800000 */
[----:B-1----:R-:W-:Y:S02]  /*1e940*/  IMAD.MOV.U32 R5, RZ, RZ, R11 ;  /* 0x000000ffff057224 */ /* 0x002fe400078e000b */
[----:B------:R-:W-:Y:S02]  /*1e950*/  IMAD.MOV.U32 R7, RZ, RZ, RZ ;  /* 0x000000ffff077224 */ /* 0x000fe400078e00ff */
[----:B------:R-:W-:Y:S02]  /*1e960*/  IMAD.MOV.U32 R70, RZ, RZ, 0x1f ;  /* 0x0000001fff467424 */ /* 0x000fe400078e00ff */
[----:B------:R-:W-:-:S07]  /*1e970*/  IMAD.MOV.U32 R68, RZ, RZ, -0x1 ;  /* 0xffffffffff447424 */ /* 0x000fce00078e00ff */
[----:B0-----:R-:W-:Y:S05]  /*1e980*/  WARPSYNC.COLLECTIVE R68, `(.L_x_428) ;  /* 0x0000000044087348 */ /* 0x001fea0003c00000 */
[----:B------:R1:W2:Y:S02]  /*1e990*/  SHFL.IDX P6, R4, R5, R7, R70 ;  /* 0x0000000705047389 */ /* 0x0002a400000c0046 */
[----:B012---:R-:W-:Y:S05]  /*1e9a0*/  ENDCOLLECTIVE ;  /* 0x000000000000791b */ /* 0x007fea0003800000 */
.L_x_428:
[----:B------:R-:W-:Y:S05]  /*1e9b0*/  BSYNC B1 ;  /* 0x0000000000017941 */ /* 0x000fea0003800000 */
.L_x_427:
[----:B------:R-:W-:Y:S05]  /*1e9c0*/  BRA `(.L_x_429) ;  /* 0xfffffed8006c7947 */ /* 0x000fea000383ffff */
.L_x_361:
[----:B------:R-:W-:Y:S02]  /*1e9d0*/  IMAD.MOV.U32 R85, RZ, RZ, R81 ;  /* 0x000000ffff557224 */ /* 0x000fe400078e0051 */
[----:B------:R-:W-:Y:S02]  /*1e9e0*/  IMAD.MOV.U32 R62, RZ, RZ, 0x1 ;  /* 0x00000001ff3e7424 */ /* 0x000fe400078e00ff */
[----:B------:R-:W-:Y:S02]  /*1e9f0*/  IMAD.MOV.U32 R87, RZ, RZ, RZ ;  /* 0x000000ffff577224 */ /* 0x000fe400078e00ff */
[----:B------:R-:W-:-:S07]  /*1ea00*/  IMAD.MOV.U32 R68, RZ, RZ, -0x1 ;  /* 0xffffffffff447424 */ /* 0x000fce00078e00ff */
[----:B--23--:R-:W-:Y:S05]  /*1ea10*/  WARPSYNC.COLLECTIVE R68, `(.L_x_430) ;  /* 0x0000000044087348 */ /* 0x00cfea0003c00000 */
[----:B------:R0:W1:Y:S02]  /*1ea20*/  SHFL.UP P5, R60, R85, R62, R87 ;  /* 0x0400003e553c7389 */ /* 0x00006400000a0057 */
[----:B0123--:R-:W-:Y:S05]  /*1ea30*/  ENDCOLLECTIVE ;  /* 0x000000000000791b */ /* 0x00ffea0003800000 */
.L_x_430:
[----:B------:R-:W-:Y:S02]  /*1ea40*/  IMAD.MOV.U32 R85, RZ, RZ, R83 ;  /* 0x000000ffff557224 */ /* 0x000fe400078e0053 */
[----:B------:R-:W-:-:S07]  /*1ea50*/  IMAD.MOV.U32 R58, RZ, RZ, R60 ;  /* 0x000000ffff3a7224 */ /* 0x000fce00078e003c */
[----:B------:R-:W-:Y:S05]  /*1ea60*/  WARPSYNC.COLLECTIVE R68, `(.L_x_431) ;  /* 0x0000000044087348 */ /* 0x000fea0003c00000 */
[----:B------:R0:W1:Y:S02]  /*1ea70*/  SHFL.UP P5, R60, R85, R62, R87 ;  /* 0x0400003e553c7389 */ /* 0x00006400000a0057 */
[----:B01----:R-:W-:Y:S05]  /*1ea80*/  ENDCOLLECTIVE ;  /* 0x000000000000791b */ /* 0x003fea0003800000 */
.L_x_431:
        /* <DEDUP_REMOVED lines=9> */
.L_x_432:
[----:B------:R-:W-:Y:S02]  /*1eb20*/  IMAD.MOV.U32 R85, RZ, RZ, R79 ;  /* 0x000000ffff557224 */ /* 0x000fe400078e004f */
[----:B------:R-:W-:-:S07]  /*1eb30*/  IMAD.MOV.U32 R58, RZ, RZ, R60 ;  /* 0x000000ffff3a7224 */ /* 0x000fce00078e003c */
[----:B------:R-:W-:Y:S05]  /*1eb40*/  WARPSYNC.COLLECTIVE R68, `(.L_x_433) ;  /* 0x0000000044087348 */ /* 0x000fea0003c00000 */
[----:B------:R0:W1:Y:S02]  /*1eb50*/  SHFL.UP P5, R60, R85, R62, R87 ;  /* 0x0400003e553c7389 */ /* 0x00006400000a0057 */
[----:B01----:R-:W-:Y:S05]  /*1eb60*/  ENDCOLLECTIVE ;  /* 0x000000000000791b */ /* 0x003fea0003800000 */
.L_x_433:
[----:B------:R-:W-:-:S04]  /*1eb70*/  SEL R58, R58, RZ, P3 ;  /* 0x000000ff3a3a7207 */ /* 0x000fc80001800000 */
[----:B------:R-:W-:-:S05]  /*1eb80*/  IADD3 R71, P4, PT, R58, R67, RZ ;  /* 0x000000433a477210 */ /* 0x000fca0007f9e0ff */
[----:B------:R-:W-:Y:S02]  /*1eb90*/  IMAD.MOV.U32 R85, RZ, RZ, R71 ;  /* 0x000000ffff557224 */ /* 0x000fe400078e0047 */
[----:B------:R-:W-:Y:S01]  /*1eba0*/  IMAD.MOV.U32 R62, RZ, RZ, 0x4 ;  /* 0x00000004ff3e7424 */ /* 0x000fe200078e00ff */
[----:B------:R-:W-:-:S05]  /*1ebb0*/  SEL R60, R60, RZ, P3 ;  /* 0x000000ff3c3c7207 */ /* 0x000fca0001800000 */
[----:B------:R-:W-:-:S07]  /*1ebc0*/  IMAD.X R77, R60, 0x1, R79, P4 ;  /* 0x000000013c4d7824 */ /* 0x000fce00020e064f */
[----:B------:R-:W-:Y:S05]  /*1ebd0*/  WARPSYNC.COLLECTIVE R68, `(.L_x_434) ;  /* 0x0000000044087348 */ /* 0x000fea0003c00000 */
[----:B------:R0:W1:Y:S02]  /*1ebe0*/  SHFL.UP P5, R60, R85, R62, R87 ;  /* 0x0400003e553c7389 */ /* 0x00006400000a0057 */
[----:B01----:R-:W-:Y:S05]  /*1ebf0*/  ENDCOLLECTIVE ;  /* 0x000000000000791b */ /* 0x003fea0003800000 */
.L_x_434:
[----:B------:R-:W-:Y:S02]  /*1ec00*/  IMAD.MOV.U32 R85, RZ, RZ, R77 ;  /* 0x000000ffff557224 */ /* 0x000fe400078e004d */
[----:B------:R-:W-:-:S07]  /*1ec10*/  IMAD.MOV.U32 R58, RZ, RZ, R60 ;  /* 0x000000ffff3a7224 */ /* 0x000fce00078e003c */
[----:B------:R-:W-:Y:S05]  /*1ec20*/  WARPSYNC.COLLECTIVE R68, `(.L_x_435) ;  /* 0x0000000044087348 */ /* 0x000fea0003c00000 */
[----:B------:R0:W1:Y:S02]  /*1ec30*/  SHFL.UP P5, R60, R85, R62, R87 ;  /* 0x0400003e553c7389 */ /* 0x00006400000a0057 */
[----:B01----:R-:W-:Y:S05]  /*1ec40*/  ENDCOLLECTIVE ;  /* 0x000000000000791b */ /* 0x003fea0003800000 */
.L_x_435:
        /* <DEDUP_REMOVED lines=9> */
.L_x_436:
[----:B------:R-:W-:Y:S02]  /*1ece0*/  IMAD.MOV.U32 R85, RZ, RZ, R75 ;  /* 0x000000ffff557224 */ /* 0x000fe400078e004b */
[----:B------:R-:W-:-:S07]  /*1ecf0*/  IMAD.MOV.U32 R58, RZ, RZ, R60 ;  /* 0x000000ffff3a7224 */ /* 0x000fce00078e003c */
[----:B------:R-:W-:Y:S05]  /*1ed00*/  WARPSYNC.COLLECTIVE R68, `(.L_x_437) ;  /* 0x0000000044087348 */ /* 0x000fea0003c00000 */
[----:B------:R0:W1:Y:S02]  /*1ed10*/  SHFL.UP P5, R60, R85, R62, R87 ;  /* 0x0400003e553c7389 */ /* 0x00006400000a0057 */
[----:B01----:R-:W-:Y:S05]  /*1ed20*/  ENDCOLLECTIVE ;  /* 0x000000000000791b */ /* 0x003fea0003800000 */
.L_x_437:
        /* <DEDUP_REMOVED lines=9> */
.L_x_438:
[----:B------:R-:W-:Y:S02]  /*1edc0*/  IMAD.MOV.U32 R85, RZ, RZ, R71 ;  /* 0x000000ffff557224 */ /* 0x000fe400078e0047 */
[----:B------:R-:W-:-:S07]  /*1edd0*/  IMAD.MOV.U32 R58, RZ, RZ, R60 ;  /* 0x000000ffff3a7224 */ /* 0x000fce00078e003c */
[----:B------:R-:W-:Y:S05]  /*1ede0*/  WARPSYNC.COLLECTIVE R68, `(.L_x_439) ;  /* 0x0000000044087348 */ /* 0x000fea0003c00000 */
[----:B------:R0:W1:Y:S02]  /*1edf0*/  SHFL.UP P5, R60, R85, R62, R87 ;  /* 0x0400003e553c7389 */ /* 0x00006400000a0057 */
[----:B01----:R-:W-:Y:S05]  /*1ee00*/  ENDCOLLECTIVE ;  /* 0x000000000000791b */ /* 0x003fea0003800000 */
.L_x_439:
[----:B------:R-:W-:Y:S05]  /*1ee10*/  BRA `(.L_x_440) ;  /* 0xffffff6800c47947 */ /* 0x000fea000383ffff */
.L_x_367:
[----:B------:R-:W-:Y:S02]  /*1ee20*/  IMAD.MOV.U32 R5, RZ, RZ, R8 ;  /* 0x000000ffff057224 */ /* 0x000fe400078e0008 */
[----:B------:R-:W-:Y:S02]  /*1ee30*/  IMAD.MOV.U32 R7, RZ, RZ, RZ ;  /* 0x000000ffff077224 */ /* 0x000fe400078e00ff */
[----:B------:R-:W-:Y:S02]  /*1ee40*/  IMAD.MOV.U32 R70, RZ, RZ, 0x1f ;  /* 0x0000001fff467424 */ /* 0x000fe400078e00ff */
[----:B------:R-:W-:-:S07]  /*1ee50*/  IMAD.MOV.U32 R68, RZ, RZ, -0x1 ;  /* 0xffffffffff447424 */ /* 0x000fce00078e00ff */
[----:B------:R-:W-:Y:S05]  /*1ee60*/  WARPSYNC.COLLECTIVE R68, `(.L_x_441) ;  /* 0x0000000044087348 */ /* 0x000fea0003c00000 */
[----:B------:R0:W1:Y:S02]  /*1ee70*/  SHFL.IDX P6, R4, R5, R7, R70 ;  /* 0x0000000705047389 */ /* 0x00006400000c0046 */
[----:B01----:R-:W-:Y:S05]  /*1ee80*/  ENDCOLLECTIVE ;  /* 0x000000000000791b */ /* 0x003fea0003800000 */
.L_x_441:
[----:B------:R-:W-:Y:S05]  /*1ee90*/  BRA `(.L_x_442) ;  /* 0xffffffb000fc7947 */ /* 0x000fea000383ffff */
.L_x_368:
        /* <DEDUP_REMOVED lines=8> */
.L_x_444:
[----:B------:R-:W-:Y:S05]  /*1ef20*/  BSYNC B1 ;  /* 0x0000000000017941 */ /* 0x000fea0003800000 */
.L_x_443:
[----:B------:R-:W-:Y:S05]  /*1ef30*/  BRA `(.L_x_445) ;  /* 0xffffffb800a47947 */ /* 0x000fea000383ffff */
.L_x_446:
        /* <DEDUP_REMOVED lines=12> */
.L_x_1399:


//--------------------- .text._ZN3cub18CUB_300001_SM_10006detail19three_way_partition29DeviceThreeWayPartitionKernelINS2_10policy_hubIjiE10Policy1000EN6thrust24THRUST_300001_SM_1000_NS17counting_iteratorIjNS8_11use_defaultESA_SA_EEPjSC_NS8_16reverse_iteratorISC_EESC_NS0_13ScanTileStateImLb1EEENS0_21DispatchSegmentedSortILNS0_9SortOrderE0EjNS0_8NullTypeElSC_SC_NS1_14segmented_sort10policy_hubIjSJ_EEE22LargeSegmentsSelectorTENSN_22SmallSegmentsSelectorTEiNS2_19streaming_context_tIlEEEEvT0_T1_T2_T3_T4_T5_T6_T7_T8_iT9_ --------------------------
	.section	.text._ZN3cub18CUB_300001_SM_10006detail19three_way_partition29DeviceThreeWayPartitionKernelINS2_10policy_hubIjiE10Policy1000EN6thrust24THRUST_300001_SM_1000_NS17counting_iteratorIjNS8_11use_defaultESA_SA_EEPjSC_NS8_16reverse_iteratorISC_EESC_NS0_13ScanTileStateImLb1EEENS0_21DispatchSegmentedSortILNS0_9SortOrderE0EjNS0_8NullTypeElSC_SC_NS1_14segmented_sort10policy_hubIjSJ_EEE22LargeSegmentsSelectorTENSN_22SmallSegmentsSelectorTEiNS2_19streaming_context_tIlEEEEvT0_T1_T2_T3_T4_T5_T6_T7_T8_iT9_,"ax",@progbits
	.align	128
        .global         _ZN3cub18CUB_300001_SM_10006detail19three_way_partition29DeviceThreeWayPartitionKernelINS2_10policy_hubIjiE10Policy1000EN6thrust24THRUST_300001_SM_1000_NS17counting_iteratorIjNS8_11use_defaultESA_SA_EEPjSC_NS8_16reverse_iteratorISC_EESC_NS0_13ScanTileStateImLb1EEENS0_21DispatchSegmentedSortILNS0_9SortOrderE0EjNS0_8NullTypeElSC_SC_NS1_14segmented_sort10policy_hubIjSJ_EEE22LargeSegmentsSelectorTENSN_22SmallSegmentsSelectorTEiNS2_19streaming_context_tIlEEEEvT0_T1_T2_T3_T4_T5_T6_T7_T8_iT9_
        .type           _ZN3cub18CUB_300001_SM_10006detail19three_way_partition29DeviceThreeWayPartitionKernelINS2_10policy_hubIjiE10Policy1000EN6thrust24THRUST_300001_SM_1000_NS17counting_iteratorIjNS8_11use_defaultESA_SA_EEPjSC_NS8_16reverse_iteratorISC_EESC_NS0_13ScanTileStateImLb1EEENS0_21DispatchSegmentedSortILNS0_9SortOrderE0EjNS0_8NullTypeElSC_SC_NS1_14segmented_sort10policy_hubIjSJ_EEE22LargeSegmentsSelectorTENSN_22SmallSegmentsSelectorTEiNS2_19streaming_context_tIlEEEEvT0_T1_T2_T3_T4_T5_T6_T7_T8_iT9_,@function
        .size           _ZN3cub18CUB_300001_SM_10006detail19three_way_partition29DeviceThreeWayPartitionKernelINS2_10policy_hubIjiE10Policy1000EN6thrust24THRUST_300001_SM_1000_NS17counting_iteratorIjNS8_11use_defaultESA_SA_EEPjSC_NS8_16reverse_iteratorISC_EESC_NS0_13ScanTileStateImLb1EEENS0_21DispatchSegmentedSortILNS0_9SortOrderE0EjNS0_8NullTypeElSC_SC_NS1_14segmented_sort10policy_hubIjSJ_EEE22LargeSegmentsSelectorTENSN_22SmallSegmentsSelectorTEiNS2_19streaming_context_tIlEEEEvT0_T1_T2_T3_T4_T5_T6_T7_T8_iT9_,(.L_x_1400 - _ZN3cub18CUB_300001_SM_10006detail19three_way_partition29DeviceThreeWayPartitionKernelINS2_10policy_hubIjiE10Policy1000EN6thrust24THRUST_300001_SM_1000_NS17counting_iteratorIjNS8_11use_defaultESA_SA_EEPjSC_NS8_16reverse_iteratorISC_EESC_NS0_13ScanTileStateImLb1EEENS0_21DispatchSegmentedSortILNS0_9SortOrderE0EjNS0_8NullTypeElSC_SC_NS1_14segmented_sort10policy_hubIjSJ_EEE22LargeSegmentsSelectorTENSN_22SmallSegmentsSelectorTEiNS2_19streaming_context_tIlEEEEvT0_T1_T2_T3_T4_T5_T6_T7_T8_iT9_)
        .other          _ZN3cub18CUB_300001_SM_10006detail19three_way_partition29DeviceThreeWayPartitionKernelINS2_10policy_hubIjiE10Policy1000EN6thrust24THRUST_300001_SM_1000_NS17counting_iteratorIjNS8_11use_defaultESA_SA_EEPjSC_NS8_16reverse_iteratorISC_EESC_NS0_13ScanTileStateImLb1EEENS0_21DispatchSegmentedSortILNS0_9SortOrderE0EjNS0_8NullTypeElSC_SC_NS1_14segmented_sort10policy_hubIjSJ_EEE22LargeSegmentsSelectorTENSN_22SmallSegmentsSelectorTEiNS2_19streaming_context_tIlEEEEvT0_T1_T2_T3_T4_T5_T6_T7_T8_iT9_,@"STO_CUDA_ENTRY STV_DEFAULT"
_ZN3cub18CUB_300001_SM_10006detail19three_way_partition29DeviceThreeWayPartitionKernelINS2_10policy_hubIjiE10Policy1000EN6thrust24THRUST_300001_SM_1000_NS17counting_iteratorIjNS8_11use_defaultESA_SA_EEPjSC_NS8_16reverse_iteratorISC_EESC_NS0_13ScanTileStateImLb1EEENS0_21DispatchSegmentedSortILNS0_9SortOrderE0EjNS0_8NullTypeElSC_SC_NS1_14segmented_sort10policy_hubIjSJ_EEE22LargeSegmentsSelectorTENSN_22SmallSegmentsSelectorTEiNS2_19streaming_context_tIlEEEEvT0_T1_T2_T3_T4_T5_T6_T7_T8_iT9_:
.text._ZN3cub18CUB_300001_SM_10006detail19three_way_partition29DeviceThreeWayPartitionKernelINS2_10policy_hubIjiE10Policy1000EN6thrust24THRUST_300001_SM_1000_NS17counting_iteratorIjNS8_11use_defaultESA_SA_EEPjSC_NS8_16reverse_iteratorISC_EESC_NS0_13ScanTileStateImLb1EEENS0_21DispatchSegmentedSortILNS0_9SortOrderE0EjNS0_8NullTypeElSC_SC_NS1_14segmented_sort10policy_hubIjSJ_EEE22LargeSegmentsSelectorTENSN_22SmallSegmentsSelectorTEiNS2_19streaming_context_tIlEEEEvT0_T1_T2_T3_T4_T5_T6_T7_T8_iT9_:
[----:B------:R-:W-:Y:S01]  /*0000*/  LDC R1, c[0x0][0x37c] ;  /* 0x0000df00ff017b82 */ /* 0x000fe20000000800 */
[----:B------:R-:W0:Y:S01]  /*0010*/  S2R R0, SR_CTAID.X ;  /* 0x0000000000007919 */ /* 0x000e220000002500 */
[----:B------:R-:W1:Y:S01]  /*0020*/  LDCU UR4, c[0x0][0x3f4] ;  /* 0x00007e80ff0477ac */ /* 0x000e620008000800 */
[----:B------:R-:W2:Y:S01]  /*0030*/  LDCU.64 UR8, c[0x0][0x358] ;  /* 0x00006b00ff0877ac */ /* 0x000ea20008000a00 */
[----:B-1----:R-:W-:-:S06]  /*0040*/  UIADD3 UR4, UPT, UPT, UR4, -0x1, URZ ;  /* 0xffffffff04047890 */ /* 0x002fcc000fffe0ff */
[C---:B0-----:R-:W-:Y:S01]  /*0050*/  ISETP.GE.AND P0, PT, R0.reuse, UR4, PT ;  /* 0x0000000400007c0c */ /* 0x041fe2000bf06270 */
[----:B------:R-:W-:-:S12]  /*0060*/  IMAD R7, R0, 0x1600, RZ ;  /* 0x0000160000077824 */ /* 0x000fd800078e02ff */
[----:B--2---:R-:W-:Y:S05]  /*0070*/  @P0 BRA `(.L_x_447) ;  /* 0x0000007c00cc0947 */ /* 0x004fea0003800000 */
[----:B------:R-:W-:-:S13]  /*0080*/  ISETP.NE.AND P0, PT, R0, RZ, PT ;  /* 0x000000ff0000720c */ /* 0x000fda0003f05270 */
[----:B------:R-:W-:Y:S05]  /*0090*/  @P0 BRA `(.L_x_448) ;  /* 0x0000003400cc0947 */ /* 0x000fea0003800000 */
[----:B------:R-:W0:Y:S01]  /*00a0*/  S2R R0, SR_TID.X ;  /* 0x0000000000007919 */ /* 0x000e220000002100 */
[----:B------:R-:W1:Y:S01]  /*00b0*/  LDCU.U8 UR6, c[0x0][0x3f8] ;  /* 0x00007f00ff0677ac */ /* 0x000e620008000000 */
[----:B------:R-:W2:Y:S01]  /*00c0*/  LDC R2, c[0x0][0x380] ;  /* 0x0000e000ff027b82 */ /* 0x000ea20000000800 */
[----:B------:R-:W3:Y:S01]  /*00d0*/  LDCU UR4, c[0x0][0x400] ;  /* 0x00008000ff0477ac */ /* 0x000ee20008000800 */
[----:B------:R-:W4:Y:S06]  /*00e0*/  LDCU.128 UR12, c[0x0][0x3c0] ;  /* 0x00007800ff0c77ac */ /* 0x000f2c0008000c00 */
[----:B------:R-:W5:Y:S01]  /*00f0*/  LDC.64 R22, c[0x0][0x3e8] ;  /* 0x0000fa00ff167b82 */ /* 0x000f620000000a00 */
[----:B------:R-:W4:Y:S07]  /*0100*/  LDCU.128 UR16, c[0x0][0x3b0] ;  /* 0x00007600ff1077ac */ /* 0x000f2e0008000c00 */
[----:B------:R-:W5:Y:S01]  /*0110*/  LDC.64 R44, c[0x0][0x3e0] ;  /* 0x0000f800ff2c7b82 */ /* 0x000f620000000a00 */
[----:B-1----:R-:W-:-:S04]  /*0120*/  UISETP.NE.AND UP0, UPT, UR6, URZ, UPT ;  /* 0x000000ff0600728c */ /* 0x002fc8000bf05270 */
[----:B---3--:R-:W-:-:S03]  /*0130*/  USEL UR4, UR4, URZ, !UP0 ;  /* 0x000000ff04047287 */ /* 0x008fc6000c000000 */
[----:B------:R-:W1:Y:S01]  /*0140*/  LDC.64 R24, c[0x0][0x3d8] ;  /* 0x0000f600ff187b82 */ /* 0x000e620000000a00 */
[----:B0-----:R-:W-:-:S07]  /*0150*/  IMAD R39, R0, 0xb, R7 ;  /* 0x0000000b00277824 */ /* 0x001fce00078e0207 */
[----:B------:R-:W0:Y:S01]  /*0160*/  LDC.64 R40, c[0x0][0x3e8] ;  /* 0x0000fa00ff287b82 */ /* 0x000e220000000a00 */
[----:B--2---:R-:W-:-:S04]  /*0170*/  IADD3 R39, PT, PT, R2, UR4, R39 ;  /* 0x0000000402277c10 */ /* 0x004fc8000fffe027 */
[C---:B----4-:R-:W-:Y:S01]  /*0180*/  IADD3 R5, P0, PT, R39.reuse, UR14, RZ ;  /* 0x0000000e27057c10 */ /* 0x050fe2000ff1e0ff */
[C---:B------:R-:W-:Y:S02]  /*0190*/  VIADD R37, R39.reuse, 0x1 ;  /* 0x0000000127257836 */ /* 0x040fe40000000000 */
[----:B------:R-:W2:Y:S01]  /*01a0*/  LDC.64 R46, c[0x0][0x3e8] ;  /* 0x0000fa00ff2e7b82 */ /* 0x000ea20000000a00 */
[----:B------:R-:W-:Y:S02]  /*01b0*/  VIADD R35, R39, 0x2 ;  /* 0x0000000227237836 */ /* 0x000fe40000000000 */
[----:B------:R-:W-:Y:S01]  /*01c0*/  IMAD.X R2, RZ, RZ, UR15, P0 ;  /* 0x0000000fff027e24 */ /* 0x000fe200080e06ff */
[----:B------:R-:W-:Y:S01]  /*01d0*/  IADD3 R8, P2, PT, R37, UR14, RZ ;  /* 0x0000000e25087c10 */ /* 0x000fe2000ff5e0ff */
[----:B------:R-:W-:-:S03]  /*01e0*/  IMAD.SHL.U32 R4, R5, 0x4, RZ ;  /* 0x0000000405047824 */ /* 0x000fc600078e00ff */
[----:B------:R-:W-:Y:S01]  /*01f0*/  SHF.L.U64.HI R5, R5, 0x2, R2 ;  /* 0x0000000205057819 */ /* 0x000fe20000010202 */
[----:B------:R-:W-:Y:S01]  /*0200*/  IMAD.X R9, RZ, RZ, UR15, P2 ;  /* 0x0000000fff097e24 */ /* 0x000fe200090e06ff */
[C---:B------:R-:W-:Y:S01]  /*0210*/  IADD3 R2, P0, PT, R4.reuse, UR12, RZ ;  /* 0x0000000c04027c10 */ /* 0x040fe2000ff1e0ff */
[----:B------:R-:W3:Y:S01]  /*0220*/  LDC.64 R66, c[0x0][0x3e0] ;  /* 0x0000f800ff427b82 */ /* 0x000ee20000000a00 */
[----:B------:R-:W-:Y:S02]  /*0230*/  IADD3 R4, P1, PT, R4, UR18, RZ ;  /* 0x0000001204047c10 */ /* 0x000fe4000ff3e0ff */
[C---:B------:R-:W-:Y:S02]  /*0240*/  IADD3.X R3, PT, PT, R5.reuse, UR13, RZ, P0, !PT ;  /* 0x0000000d05037c10 */ /* 0x040fe400087fe4ff */
[----:B------:R-:W-:Y:S02]  /*0250*/  IADD3.X R5, PT, PT, R5, UR19, RZ, P1, !PT ;  /* 0x0000001305057c10 */ /* 0x000fe40008ffe4ff */
[C---:B------:R-:W-:Y:S01]  /*0260*/  SHF.L.U64.HI R9, R8.reuse, 0x2, R9 ;  /* 0x0000000208097819 */ /* 0x040fe20000010209 */
[----:B------:R-:W-:Y:S01]  /*0270*/  IMAD.SHL.U32 R8, R8, 0x4, RZ ;  /* 0x0000000408087824 */ /* 0x000fe200078e00ff */
[----:B------:R-:W-:Y:S01]  /*0280*/  IADD3 R13, P1, PT, R35, UR14, RZ ;  /* 0x0000000e230d7c10 */ /* 0x000fe2000ff3e0ff */
[----:B------:R4:W5:Y:S01]  /*0290*/  LDG.E R12, desc[UR8][R2.64] ;  /* 0x00000008020c7981 */ /* 0x000962000c1e1900 */
[----:B------:R-:W3:Y:S02]  /*02a0*/  LDC.64 R60, c[0x0][0x3e0] ;  /* 0x0000f800ff3c7b82 */ /* 0x000ee40000000a00 */
[C---:B------:R-:W-:Y:S01]  /*02b0*/  IADD3 R6, P0, PT, R8.reuse, UR12, RZ ;  /* 0x0000000c08067c10 */ /* 0x040fe2000ff1e0ff */
[----:B------:R1:W5:Y:S01]  /*02c0*/  LDG.E R15, desc[UR8][R4.64] ;  /* 0x00000008040f7981 */ /* 0x000362000c1e1900 */
[----:B------:R-:W-:Y:S01]  /*02d0*/  IMAD.X R14, RZ, RZ, UR15, P1 ;  /* 0x0000000fff0e7e24 */ /* 0x000fe200088e06ff */
[----:B------:R-:W-:Y:S01]  /*02e0*/  IADD3 R8, P1, PT, R8, UR18, RZ ;  /* 0x0000001208087c10 */ /* 0x000fe2000ff3e0ff */
[----:B------:R-:W-:Y:S01]  /*02f0*/  IMAD.SHL.U32 R10, R13, 0x4, RZ ;  /* 0x000000040d0a7824 */ /* 0x000fe200078e00ff */
[----:B------:R-:W-:Y:S01]  /*0300*/  IADD3.X R7, PT, PT, R9, UR13, RZ, P0, !PT ;  /* 0x0000000d09077c10 */ /* 0x000fe200087fe4ff */
[----:B------:R-:W-:Y:S01]  /*0310*/  VIADD R33, R39, 0x3 ;  /* 0x0000000327217836 */ /* 0x000fe20000000000 */
[----:B------:R-:W-:Y:S01]  /*0320*/  IADD3.X R9, PT, PT, R9, UR19, RZ, P1, !PT ;  /* 0x0000001309097c10 */ /* 0x000fe20008ffe4ff */
[----:B------:R-:W3:Y:S01]  /*0330*/  LDC.64 R52, c[0x0][0x3e0] ;  /* 0x0000f800ff347b82 */ /* 0x000ee20000000a00 */
[----:B------:R-:W-:-:S02]  /*0340*/  SHF.L.U64.HI R13, R13, 0x2, R14 ;  /* 0x000000020d0d7819 */ /* 0x000fc4000001020e */
[C---:B----4-:R-:W-:Y:S01]  /*0350*/  IADD3 R2, P0, PT, R10.reuse, UR12, RZ ;  /* 0x0000000c0a027c10 */ /* 0x050fe2000ff1e0ff */
[----:B------:R4:W2:Y:S01]  /*0360*/  LDG.E R14, desc[UR8][R6.64] ;  /* 0x00000008060e7981 */ /* 0x0008a2000c1e1900 */
[----:B-1----:R-:W-:Y:S02]  /*0370*/  IADD3 R4, P1, PT, R10, UR18, RZ ;  /* 0x000000120a047c10 */ /* 0x002fe4000ff3e0ff */
[----:B------:R-:W-:Y:S01]  /*0380*/  IADD3.X R3, PT, PT, R13, UR13, RZ, P0, !PT ;  /* 0x0000000d0d037c10 */ /* 0x000fe200087fe4ff */
[----:B------:R-:W2:Y:S01]  /*0390*/  LDG.E R17, desc[UR8][R8.64] ;  /* 0x0000000808117981 */ /* 0x000ea2000c1e1900 */
[----:B------:R-:W-:Y:S01]  /*03a0*/  IADD3 R11, P0, PT, R33, UR14, RZ ;  /* 0x0000000e210b7c10 */ /* 0x000fe2000ff1e0ff */
[----:B------:R-:W1:Y:S01]  /*03b0*/  LDC.64 R48, c[0x0][0x3e8] ;  /* 0x0000fa00ff307b82 */ /* 0x000e620000000a00 */
[----:B------:R-:W-:Y:S01]  /*03c0*/  IADD3.X R5, PT, PT, R13, UR19, RZ, P1, !PT ;  /* 0x000000130d057c10 */ /* 0x000fe20008ffe4ff */
[----:B------:R0:W3:Y:S02]  /*03d0*/  LDG.E R16, desc[UR8][R2.64] ;  /* 0x0000000802107981 */ /* 0x0000e4000c1e1900 */
[----:B------:R-:W-:-:S02]  /*03e0*/  IMAD.X R18, RZ, RZ, UR15, P0 ;  /* 0x0000000fff127e24 */ /* 0x000fc400080e06ff */
[----:B------:R-:W-:Y:S01]  /*03f0*/  IMAD.SHL.U32 R10, R11, 0x4, RZ ;  /* 0x000000040b0a7824 */ /* 0x000fe200078e00ff */
[----:B------:R0:W3:Y:S01]  /*0400*/  LDG.E R19, desc[UR8][R4.64] ;  /* 0x0000000804137981 */ /* 0x0000e2000c1e1900 */
[----:B------:R-:W-:Y:S01]  /*0410*/  VIADD R31, R39, 0x4 ;  /* 0x00000004271f7836 */ /* 0x000fe20000000000 */
[----:B------:R-:W-:Y:S01]  /*0420*/  SHF.L.U64.HI R11, R11, 0x2, R18 ;  /* 0x000000020b0b7819 */ /* 0x000fe20000010212 */
[----:B------:R-:W1:Y:S01]  /*0430*/  LDC.64 R58, c[0x0][0x3e0] ;  /* 0x0000f800ff3a7b82 */ /* 0x000e620000000a00 */
[C---:B----4-:R-:W-:Y:S02]  /*0440*/  IADD3 R6, P0, PT, R10.reuse, UR12, RZ ;  /* 0x0000000c0a067c10 */ /* 0x050fe4000ff1e0ff */
[----:B------:R-:W-:Y:S02]  /*0450*/  IADD3 R10, P1, PT, R10, UR18, RZ ;  /* 0x000000120a0a7c10 */ /* 0x000fe4000ff3e0ff */
[C---:B------:R-:W-:Y:S02]  /*0460*/  IADD3.X R7, PT, PT, R11.reuse, UR13, RZ, P0, !PT ;  /* 0x0000000d0b077c10 */ /* 0x040fe400087fe4ff */
[----:B------:R-:W-:Y:S01]  /*0470*/  IADD3.X R11, PT, PT, R11, UR19, RZ, P1, !PT ;  /* 0x000000130b0b7c10 */ /* 0x000fe20008ffe4ff */
[----:B------:R-:W4:Y:S01]  /*0480*/  LDC.64 R68, c[0x0][0x3e0] ;  /* 0x0000f800ff447b82 */ /* 0x000f220000000a00 */
[----:B0-----:R-:W-:Y:S01]  /*0490*/  IADD3 R2, P0, PT, R31, UR14, RZ ;  /* 0x0000000e1f027c10 */ /* 0x001fe2000ff1e0ff */
[----:B------:R0:W4:Y:S04]  /*04a0*/  LDG.E R18, desc[UR8][R6.64] ;  /* 0x0000000806127981 */ /* 0x000128000c1e1900 */
[----:B------:R-:W4:Y:S01]  /*04b0*/  LDG.E R11, desc[UR8][R10.64] ;  /* 0x000000080a0b7981 */ /* 0x000f22000c1e1900 */
[----:B------:R-:W-:Y:S01]  /*04c0*/  IMAD.X R3, RZ, RZ, UR15, P0 ;  /* 0x0000000fff037e24 */ /* 0x000fe200080e06ff */
[----:B------:R-:W-:Y:S01]  /*04d0*/  LOP3.LUT R26, R26, 0xfffffff7, RZ, 0xc0, !PT ;  /* 0xfffffff71a1a7812 */ /* 0x000fe200078ec0ff */
[C---:B------:R-:W-:Y:S01]  /*04e0*/  IMAD.SHL.U32 R4, R2.reuse, 0x4, RZ ;  /* 0x0000000402047824 */ /* 0x040fe200078e00ff */
[----:B------:R-:W1:Y:S01]  /*04f0*/  LDC.64 R70, c[0x0][0x3e0] ;  /* 0x0000f800ff467b82 */ /* 0x000e620000000a00 */
[----:B------:R-:W-:Y:S01]  /*0500*/  VIADD R29, R39, 0x5 ;  /* 0x00000005271d7836 */ /* 0x000fe20000000000 */
[----:B------:R-:W-:-:S02]  /*0510*/  SHF.L.U64.HI R5, R2, 0x2, R3 ;  /* 0x0000000202057819 */ /* 0x000fc40000010203 */
[C---:B------:R-:W-:Y:S02]  /*0520*/  IADD3 R2, P0, PT, R4.reuse, UR12, RZ ;  /* 0x0000000c04027c10 */ /* 0x040fe4000ff1e0ff */
[----:B------:R-:W-:Y:S02]  /*0530*/  IADD3 R4, P1, PT, R4, UR18, RZ ;  /* 0x0000001204047c10 */ /* 0x000fe4000ff3e0ff */
[C---:B------:R-:W-:Y:S01]  /*0540*/  IADD3.X R3, PT, PT, R5.reuse, UR13, RZ, P0, !PT ;  /* 0x0000000d05037c10 */ /* 0x040fe200087fe4ff */
[----:B------:R-:W1:Y:S01]  /*0550*/  LDC.64 R74, c[0x0][0x3e0] ;  /* 0x0000f800ff4a7b82 */ /* 0x000e620000000a00 */
[----:B------:R-:W-:Y:S02]  /*0560*/  IADD3.X R5, PT, PT, R5, UR19, RZ, P1, !PT ;  /* 0x0000001305057c10 */ /* 0x000fe40008ffe4ff */
[----:B------:R-:W-:Y:S01]  /*0570*/  IADD3 R9, P0, PT, R29, UR14, RZ ;  /* 0x0000000e1d097c10 */ /* 0x000fe2000ff1e0ff */
[----:B------:R-:W4:Y:S04]  /*0580*/  LDG.E R20, desc[UR8][R2.64] ;  /* 0x0000000802147981 */ /* 0x000f28000c1e1900 */
[----:B------:R0:W4:Y:S02]  /*0590*/  LDG.E R21, desc[UR8][R4.64] ;  /* 0x0000000804157981 */ /* 0x000124000c1e1900 */
[----:B0-----:R-:W-:-:S02]  /*05a0*/  IMAD.X R6, RZ, RZ, UR15, P0 ;  /* 0x0000000fff067e24 */ /* 0x001fc400080e06ff */
[----:B------:R-:W-:-:S03]  /*05b0*/  IMAD.SHL.U32 R8, R9, 0x4, RZ ;  /* 0x0000000409087824 */ /* 0x000fc600078e00ff */
[----:B------:R-:W-:Y:S02]  /*05c0*/  SHF.L.U64.HI R9, R9, 0x2, R6 ;  /* 0x0000000209097819 */ /* 0x000fe40000010206 */
[C---:B------:R-:W-:Y:S02]  /*05d0*/  IADD3 R6, P0, PT, R8.reuse, UR12, RZ ;  /* 0x0000000c08067c10 */ /* 0x040fe4000ff1e0ff */
[----:B------:R-:W-:Y:S02]  /*05e0*/  IADD3 R8, P1, PT, R8, UR18, RZ ;  /* 0x0000001208087c10 */ /* 0x000fe4000ff3e0ff */
[C---:B------:R-:W-:Y:S02]  /*05f0*/  IADD3.X R7, PT, PT, R9.reuse, UR13, RZ, P0, !PT ;  /* 0x0000000d09077c10 */ /* 0x040fe400087fe4ff */
[----:B------:R-:W-:-:S03]  /*0600*/  IADD3.X R9, PT, PT, R9, UR19, RZ, P1, !PT ;  /* 0x0000001309097c10 */ /* 0x000fc60008ffe4ff */
[----:B------:R-:W4:Y:S04]  /*0610*/  LDG.E R6, desc[UR8][R6.64] ;  /* 0x0000000806067981 */ /* 0x000f28000c1e1900 */
[----:B------:R0:W4:Y:S01]  /*0620*/  LDG.E R9, desc[UR8][R8.64] ;  /* 0x0000000808097981 */ /* 0x000122000c1e1900 */
[----:B------:R-:W-:-:S05]  /*0630*/  VIADD R27, R39, 0x6 ;  /* 0x00000006271b7836 */ /* 0x000fca0000000000 */
[----:B------:R-:W-:-:S05]  /*0640*/  IADD3 R5, P0, PT, R27, UR14, RZ ;  /* 0x0000000e1b057c10 */ /* 0x000fca000ff1e0ff */
[----:B------:R-:W-:Y:S02]  /*0650*/  IMAD.X R2, RZ, RZ, UR15, P0 ;  /* 0x0000000fff027e24 */ /* 0x000fe400080e06ff */
[----:B------:R-:W-:-:S03]  /*0660*/  IMAD.SHL.U32 R4, R5, 0x4, RZ ;  /* 0x0000000405047824 */ /* 0x000fc600078e00ff */
[----:B------:R-:W-:Y:S02]  /*0670*/  SHF.L.U64.HI R5, R5, 0x2, R2 ;  /* 0x0000000205057819 */ /* 0x000fe40000010202 */
[C---:B------:R-:W-:Y:S02]  /*0680*/  IADD3 R2, P0, PT, R4.reuse, UR12, RZ ;  /* 0x0000000c04027c10 */ /* 0x040fe4000ff1e0ff */
[----:B------:R-:W-:Y:S02]  /*0690*/  IADD3 R4, P1, PT, R4, UR18, RZ ;  /* 0x0000001204047c10 */ /* 0x000fe4000ff3e0ff */
[C---:B------:R-:W-:Y:S02]  /*06a0*/  IADD3.X R3, PT, PT, R5.reuse, UR13, RZ, P0, !PT ;  /* 0x0000000d05037c10 */ /* 0x040fe400087fe4ff */
[----:B------:R-:W-:-:S03]  /*06b0*/  IADD3.X R5, PT, PT, R5, UR19, RZ, P1, !PT ;  /* 0x0000001305057c10 */ /* 0x000fc60008ffe4ff */
[----:B------:R1:W4:Y:S04]  /*06c0*/  LDG.E R2, desc[UR8][R2.64] ;  /* 0x0000000802027981 */ /* 0x000328000c1e1900 */
[----:B------:R4:W4:Y:S01]  /*06d0*/  LDG.E R13, desc[UR8][R4.64] ;  /* 0x00000008040d7981 */ /* 0x000922000c1e1900 */
[----:B-----5:R-:W-:-:S05]  /*06e0*/  IMAD.IADD R12, R12, 0x1, -R15 ;  /* 0x000000010c0c7824 */ /* 0x020fca00078e0a0f */
[----:B------:R-:W-:-:S04]  /*06f0*/  ISETP.GT.U32.AND P0, PT, R12, UR16, PT ;  /* 0x000000100c007c0c */ /* 0x000fc8000bf04070 */
[----:B------:R-:W-:Y:S01]  /*0700*/  ISETP.GT.AND.EX P4, PT, RZ, UR17, PT, P0 ;  /* 0x00000011ff007c0c */ /* 0x000fe2000bf84300 */
[----:B--2---:R-:W-:-:S05]  /*0710*/  IMAD.IADD R14, R14, 0x1, -R17 ;  /* 0x000000010e0e7824 */ /* 0x004fca00078e0a11 */
[----:B------:R-:W-:-:S07]  /*0720*/  ISETP.GT.U32.AND P0, PT, R14, UR16, PT ;  /* 0x000000100e007c0c */ /* 0x000fce000bf04070 */
[----:B0-----:R-:W-:Y:S01]  /*0730*/  @!P4 IADD3 R8, P2, PT, R39, R22, RZ ;  /* 0x000000162708c210 */ /* 0x001fe20007f5e0ff */
[----:B------:R-:W0:Y:S01]  /*0740*/  LDC.64 R14, c[0x0][0x3d8] ;  /* 0x0000f600ff0e7b82 */ /* 0x000e220000000a00 */
[----:B---3--:R-:W-:Y:S01]  /*0750*/  IMAD.IADD R16, R16, 0x1, -R19 ;  /* 0x0000000110107824 */ /* 0x008fe200078e0a13 */
[----:B------:R-:W-:Y:S02]  /*0760*/  ISETP.GT.AND.EX P6, PT, RZ, UR17, PT, P0 ;  /* 0x00000011ff007c0c */ /* 0x000fe4000bfc4300 */
[----:B-1----:R-:W-:Y:S01]  /*0770*/  @!P4 IMAD.X R3, RZ, RZ, R23, P2 ;  /* 0x000000ffff03c224 */ /* 0x002fe200010e0617 */
[----:B------:R-:W-:Y:S01]  /*0780*/  @P4 LOP3.LUT R26, R26, 0x8, RZ, 0xfc, !PT ;  /* 0x000000081a1a4812 */ /* 0x000fe200078efcff */
[----:B------:R-:W-:Y:S01]  /*0790*/  @!P4 IMAD.SHL.U32 R43, R8, 0x4, RZ ;  /* 0x00000004082bc824 */ /* 0x000fe200078e00ff */
[----:B------:R-:W-:Y:S01]  /*07a0*/  ISETP.GT.U32.AND P1, PT, R16, UR16, PT ;  /* 0x0000001010007c0c */ /* 0x000fe2000bf24070 */
[----:B------:R-:W1:Y:S01]  /*07b0*/  LDC.64 R22, c[0x0][0x3e8] ;  /* 0x0000fa00ff167b82 */ /* 0x000e620000000a00 */
[----:B------:R-:W-:-:S02]  /*07c0*/  @!P4 SHF.L.U64.HI R8, R8, 0x2, R3 ;  /* 0x000000020808c819 */ /* 0x000fc40000010203 */
[----:B------:R-:W-:Y:S02]  /*07d0*/  ISETP.GT.AND.EX P5, PT, RZ, UR17, PT, P1 ;  /* 0x00000011ff007c0c */ /* 0x000fe4000bfa4310 */
[C---:B------:R-:W-:Y:S02]  /*07e0*/  @!P4 IADD3 R44, P0, PT, R43.reuse, R44, RZ ;  /* 0x0000002c2b2cc210 */ /* 0x040fe40007f1e0ff */
[----:B------:R-:W-:Y:S01]  /*07f0*/  @!P4 IADD3 R42, P1, PT, R43, R24, RZ ;  /* 0x000000182b2ac210 */ /* 0x000fe20007f3e0ff */
[----:B------:R-:W2:Y:S01]  /*0800*/  LDC.64 R16, c[0x0][0x3e8] ;  /* 0x0000fa00ff107b82 */ /* 0x000ea20000000a00 */
[----:B------:R-:W-:Y:S01]  /*0810*/  @!P6 IADD3 R65, P2, PT, R37, R40, RZ ;  /* 0x000000282541e210 */ /* 0x000fe20007f5e0ff */
[----:B----4-:R-:W-:Y:S01]  /*0820*/  IMAD.IADD R11, R18, 0x1, -R11 ;  /* 0x00000001120b7824 */ /* 0x010fe200078e0a0b */
[----:B------:R-:W-:Y:S01]  /*0830*/  LOP3.LUT R26, R26, 0xfffffffb, RZ, 0xc0, !PT ;  /* 0xfffffffb1a1a7812 */ /* 0x000fe200078ec0ff */
[C---:B------:R-:W-:Y:S02]  /*0840*/  @!P4 IMAD.X R45, R8.reuse, 0x1, R45, P0 ;  /* 0x00000001082dc824 */ /* 0x040fe400000e062d */
[----:B------:R-:W-:Y:S01]  /*0850*/  @!P4 IMAD.X R43, R8, 0x1, R25, P1 ;  /* 0x00000001082bc824 */ /* 0x000fe200008e0619 */
[----:B------:R-:W-:Y:S01]  /*0860*/  ISETP.GT.U32.AND P0, PT, R11, UR16, PT ;  /* 0x000000100b007c0c */ /* 0x000fe2000bf04070 */
[----:B------:R-:W3:Y:S01]  /*0870*/  LDC.64 R18, c[0x0][0x3d8] ;  /* 0x0000f600ff127b82 */ /* 0x000ee20000000a00 */
[----:B------:R-:W-:Y:S01]  /*0880*/  @!P6 IMAD.X R8, RZ, RZ, R41, P2 ;  /* 0x000000ffff08e224 */ /* 0x000fe200010e0629 */
[----:B------:R-:W-:Y:S01]  /*0890*/  @!P5 IADD3 R4, P3, PT, R35, R46, RZ ;  /* 0x0000002e2304d210 */ /* 0x000fe20007f7e0ff */
[----:B------:R-:W-:Y:S01]  /*08a0*/  VIADD R25, R39, 0x7 ;  /* 0x0000000727197836 */ /* 0x000fe20000000000 */
[----:B------:R-:W-:-:S02]  /*08b0*/  ISETP.GT.AND.EX P4, PT, RZ, UR17, PT, P0 ;  /* 0x00000011ff007c0c */ /* 0x000fc4000bf84300 */
[C---:B------:R-:W-:Y:S01]  /*08c0*/  @!P6 SHF.L.U64.HI R8, R65.reuse, 0x2, R8 ;  /* 0x000000024108e819 */ /* 0x040fe20000010208 */
[----:B------:R-:W-:Y:S01]  /*08d0*/  @!P5 IMAD.X R3, RZ, RZ, R47, P3 ;  /* 0x000000ffff03d224 */ /* 0x000fe200018e062f */
[----:B------:R-:W4:Y:S01]  /*08e0*/  LDC.64 R10, c[0x0][0x3d8] ;  /* 0x0000f600ff0a7b82 */ /* 0x000f220000000a00 */
[----:B------:R-:W-:Y:S01]  /*08f0*/  @!P6 IMAD.SHL.U32 R65, R65, 0x4, RZ ;  /* 0x000000044141e824 */ /* 0x000fe200078e00ff */
[----:B------:R-:W-:Y:S01]  /*0900*/  @P6 LOP3.LUT R26, R26, 0x4, RZ, 0xfc, !PT ;  /* 0x000000041a1a6812 */ /* 0x000fe200078efcff */
[C---:B------:R-:W-:Y:S01]  /*0910*/  @!P5 IMAD.SHL.U32 R63, R4.reuse, 0x4, RZ ;  /* 0x00000004043fd824 */ /* 0x040fe200078e00ff */
[----:B------:R-:W-:Y:S02]  /*0920*/  @!P5 SHF.L.U64.HI R4, R4, 0x2, R3 ;  /* 0x000000020404d819 */ /* 0x000fe40000010203 */
[C---:B------:R-:W-:Y:S01]  /*0930*/  @!P6 IADD3 R66, P0, PT, R65.reuse, R66, RZ ;  /* 0x000000424142e210 */ /* 0x040fe20007f1e0ff */
[----:B------:R-:W-:Y:S01]  /*0940*/  IMAD.IADD R20, R20, 0x1, -R21 ;  /* 0x0000000114147824 */ /* 0x000fe200078e0a15 */
[----:B0-----:R-:W-:-:S02]  /*0950*/  @!P6 IADD3 R64, P2, PT, R65, R14, RZ ;  /* 0x0000000e4140e210 */ /* 0x001fc40007f5e0ff */
[----:B------:R-:W-:Y:S01]  /*0960*/  @!P5 IADD3 R60, P1, PT, R63, R60, RZ ;  /* 0x0000003c3f3cd210 */ /* 0x000fe20007f3e0ff */
[----:B------:R-:W-:Y:S01]  /*0970*/  @!P6 IMAD.X R67, R8, 0x1, R67, P0 ;  /* 0x000000010843e824 */ /* 0x000fe200000e0643 */
[----:B------:R-:W-:Y:S01]  /*0980*/  ISETP.GT.U32.AND P0, PT, R20, UR16, PT ;  /* 0x0000001014007c0c */ /* 0x000fe2000bf04070 */
[----:B------:R-:W-:Y:S01]  /*0990*/  @!P6 IMAD.X R65, R8, 0x1, R15, P2 ;  /* 0x000000010841e824 */ /* 0x000fe200010e060f */
[----:B------:R-:W0:Y:S01]  /*09a0*/  LDC.64 R20, c[0x0][0x3d8] ;  /* 0x0000f600ff147b82 */ /* 0x000e220000000a00 */
[----:B------:R-:W-:Y:S01]  /*09b0*/  @!P5 IMAD.X R61, R4, 0x1, R61, P1 ;  /* 0x00000001043dd824 */ /* 0x000fe200008e063d */
[----:B--2---:R-:W-:Y:S02]  /*09c0*/  @!P4 IADD3 R8, P1, PT, R33, R16, RZ ;  /* 0x000000102108c210 */ /* 0x004fe40007f3e0ff */
[----:B------:R-:W-:Y:S02]  /*09d0*/  ISETP.GT.AND.EX P0, PT, RZ, UR17, PT, P0 ;  /* 0x00000011ff007c0c */ /* 0x000fe4000bf04300 */
[----:B---3--:R-:W-:Y:S01]  /*09e0*/  @!P5 IADD3 R62, P2, PT, R63, R18, RZ ;  /* 0x000000123f3ed210 */ /* 0x008fe20007f5e0ff */
[----:B------:R-:W-:Y:S01]  /*09f0*/  @!P4 IMAD.X R3, RZ, RZ, R17, P1 ;  /* 0x000000ffff03c224 */ /* 0x000fe200008e0611 */
[----:B------:R-:W2:Y:S01]  /*0a00*/  LDC.64 R14, c[0x0][0x3e0] ;  /* 0x0000f800ff0e7b82 */ /* 0x000ea20000000a00 */
[----:B------:R-:W-:Y:S01]  /*0a10*/  @!P4 IMAD.SHL.U32 R17, R8, 0x4, RZ ;  /* 0x000000040811c824 */ /* 0x000fe200078e00ff */
[----:B------:R-:W-:Y:S01]  /*0a20*/  LOP3.LUT R26, R26, 0xfffffffd, RZ, 0xc0, !PT ;  /* 0xfffffffd1a1a7812 */ /* 0x000fe200078ec0ff */
[----:B------:R-:W-:Y:S01]  /*0a30*/  @!P5 IMAD.X R63, R4, 0x1, R19, P2 ;  /* 0x00000001043fd824 */ /* 0x000fe200010e0613 */
[----:B------:R-:W-:-:S02]  /*0a40*/  @!P4 SHF.L.U64.HI R8, R8, 0x2, R3 ;  /* 0x000000020808c819 */ /* 0x000fc40000010203 */
[C---:B------:R-:W-:Y:S01]  /*0a50*/  @!P4 IADD3 R52, P2, PT, R17.reuse, R52, RZ ;  /* 0x000000341134c210 */ /* 0x040fe20007f5e0ff */
[----:B------:R-:W-:Y:S01]  /*0a60*/  IMAD.IADD R6, R6, 0x1, -R9 ;  /* 0x0000000106067824 */ /* 0x000fe200078e0a09 */
[----:B------:R-:W3:Y:S01]  /*0a70*/  LDC.64 R18, c[0x0][0x3e8] ;  /* 0x0000fa00ff127b82 */ /* 0x000ee20000000a00 */
[----:B----4-:R-:W-:Y:S02]  /*0a80*/  @!P4 IADD3 R16, P1, PT, R17, R10, RZ ;  /* 0x0000000a1110c210 */ /* 0x010fe40007f3e0ff */
[C---:B------:R-:W-:Y:S01]  /*0a90*/  @!P4 IMAD.X R53, R8.reuse, 0x1, R53, P2 ;  /* 0x000000010835c824 */ /* 0x040fe200010e0635 */
[----:B-1----:R-:W-:Y:S02]  /*0aa0*/  @!P0 IADD3 R4, P2, PT, R31, R22, RZ ;  /* 0x000000161f048210 */ /* 0x002fe40007f5e0ff */
[----:B------:R-:W-:Y:S01]  /*0ab0*/  @!P4 IMAD.X R17, R8, 0x1, R11, P1 ;  /* 0x000000010811c824 */ /* 0x000fe200008e060b */
[----:B------:R-:W-:Y:S02]  /*0ac0*/  ISETP.GT.U32.AND P1, PT, R6, UR16, PT ;  /* 0x0000001006007c0c */ /* 0x000fe4000bf24070 */
[----:B------:R-:W-:Y:S01]  /*0ad0*/  @!P0 IMAD.X R3, RZ, RZ, R23, P2 ;  /* 0x000000ffff038224 */ /* 0x000fe200010e0617 */
[----:B------:R-:W1:Y:S01]  /*0ae0*/  LDC.64 R6, c[0x0][0x3e0] ;  /* 0x0000f800ff067b82 */ /* 0x000e620000000a00 */
[----:B------:R-:W-:Y:S01]  /*0af0*/  @!P0 IMAD.SHL.U32 R11, R4, 0x4, RZ ;  /* 0x00000004040b8824 */ /* 0x000fe200078e00ff */
[----:B------:R-:W-:-:S02]  /*0b00*/  ISETP.GT.AND.EX P1, PT, RZ, UR17, PT, P1 ;  /* 0x00000011ff007c0c */ /* 0x000fc4000bf24310 */
[----:B------:R-:W-:Y:S02]  /*0b10*/  @!P0 SHF.L.U64.HI R4, R4, 0x2, R3 ;  /* 0x0000000204048819 */ /* 0x000fe40000010203 */
[C---:B--2---:R-:W-:Y:S02]  /*0b20*/  @!P0 IADD3 R8, P2, PT, R11.reuse, R14, RZ ;  /* 0x0000000e0b088210 */ /* 0x044fe40007f5e0ff */
[----:B------:R-:W2:Y:S01]  /*0b30*/  LDC.64 R22, c[0x0][0x3d8] ;  /* 0x0000f600ff167b82 */ /* 0x000ea20000000a00 */
[----:B------:R-:W-:Y:S02]  /*0b40*/  @P5 LOP3.LUT R26, R26, 0x2, RZ, 0xfc, !PT ;  /* 0x000000021a1a5812 */ /* 0x000fe400078efcff */
[----:B------:R-:W-:Y:S01]  /*0b50*/  @!P0 IMAD.X R9, R4, 0x1, R15, P2 ;  /* 0x0000000104098824 */ /* 0x000fe200010e060f */
[----:B0-----:R-:W-:Y:S02]  /*0b60*/  @!P0 IADD3 R10, P2, PT, R11, R20, RZ ;  /* 0x000000140b0a8210 */ /* 0x001fe40007f5e0ff */
[----:B------:R-:W-:-:S02]  /*0b70*/  LOP3.LUT R26, R26, 0xfffffffe, RZ, 0xc0, !PT ;  /* 0xfffffffe1a1a7812 */ /* 0x000fc400078ec0ff */
[----:B------:R-:W-:Y:S01]  /*0b80*/  P2R R30, PR, RZ, 0x1 ;  /* 0x00000001ff1e7803 */ /* 0x000fe20000000000 */
[----:B------:R-:W-:Y:S01]  /*0b90*/  @!P0 IMAD.X R11, R4, 0x1, R21, P2 ;  /* 0x00000001040b8824 */ /* 0x000fe200010e0615 */
[----:B---3--:R-:W-:Y:S01]  /*0ba0*/  @!P1 IADD3 R12, P2, PT, R29, R18, RZ ;  /* 0x000000121d0c9210 */ /* 0x008fe20007f5e0ff */
[----:B------:R-:W-:Y:S01]  /*0bb0*/  VIADD R21, R39, 0x9 ;  /* 0x0000000927157836 */ /* 0x000fe20000000000 */
[----:B------:R-:W-:Y:S01]  /*0bc0*/  @P4 LOP3.LUT R26, R26, 0x1, RZ, 0xfc, !PT ;  /* 0x000000011a1a4812 */ /* 0x000fe200078efcff */
[----:B------:R-:W-:Y:S01]  /*0bd0*/  IMAD.IADD R2, R2, 0x1, -R13 ;  /* 0x0000000102027824 */ /* 0x000fe200078e0a0d */
[----:B------:R-:W-:Y:S01]  /*0be0*/  P2R R32, PR, RZ, 0x2 ;  /* 0x00000002ff207803 */ /* 0x000fe20000000000 */
[----:B------:R-:W-:Y:S01]  /*0bf0*/  @!P1 IMAD.X R3, RZ, RZ, R19, P2 ;  /* 0x000000ffff039224 */ /* 0x000fe200010e0613 */
[----:B------:R-:W-:Y:S01]  /*0c00*/  LOP3.LUT P0, RZ, R26, 0x2, RZ, 0xc0, !PT ;  /* 0x000000021aff7812 */ /* 0x000fe2000780c0ff */
[----:B------:R-:W-:-:S03]  /*0c10*/  @!P1 IMAD.SHL.U32 R5, R12, 0x4, RZ ;  /* 0x000000040c059824 */ /* 0x000fc600078e00ff */
[----:B------:R-:W-:Y:S02]  /*0c20*/  @!P1 SHF.L.U64.HI R12, R12, 0x2, R3 ;  /* 0x000000020c0c9819 */ /* 0x000fe40000010203 */
[C---:B-1----:R-:W-:Y:S02]  /*0c30*/  @!P1 IADD3 R6, P2, PT, R5.reuse, R6, RZ ;  /* 0x0000000605069210 */ /* 0x042fe40007f5e0ff */
[----:B------:R-:W-:Y:S02]  /*0c40*/  P2R R36, PR, RZ, 0x1 ;  /* 0x00000001ff247803 */ /* 0x000fe40000000000 */
[----:B------:R-:W-:Y:S01]  /*0c50*/  LOP3.LUT P0, RZ, R26, 0x8, RZ, 0xc0, !PT ;  /* 0x000000081aff7812 */ /* 0x000fe2000780c0ff */
[----:B------:R-:W-:Y:S01]  /*0c60*/  @!P1 IMAD.X R7, R12, 0x1, R7, P2 ;  /* 0x000000010c079824 */ /* 0x000fe200010e0607 */
[----:B--2---:R-:W-:-:S05]  /*0c70*/  @!P1 IADD3 R4, P2, PT, R5, R22, RZ ;  /* 0x0000001605049210 */ /* 0x004fca0007f5e0ff */
[----:B------:R-:W-:Y:S01]  /*0c80*/  @!P1 IMAD.X R5, R12, 0x1, R23, P2 ;  /* 0x000000010c059824 */ /* 0x000fe200010e0617 */
[----:B------:R-:W-:Y:S01]  /*0c90*/  IADD3 R14, P2, PT, R25, UR14, RZ ;  /* 0x0000000e190e7c10 */ /* 0x000fe2000ff5e0ff */
[----:B------:R-:W-:-:S04]  /*0ca0*/  VIADD R23, R39, 0x8 ;  /* 0x0000000827177836 */ /* 0x000fc80000000000 */
[----:B------:R-:W-:Y:S01]  /*0cb0*/  IMAD.X R3, RZ, RZ, UR15, P2 ;  /* 0x0000000fff037e24 */ /* 0x000fe200090e06ff */
[----:B------:R-:W-:Y:S01]  /*0cc0*/  IADD3 R34, P2, PT, R23, UR14, RZ ;  /* 0x0000000e17227c10 */ /* 0x000fe2000ff5e0ff */
[C---:B------:R-:W-:Y:S01]  /*0cd0*/  IMAD.SHL.U32 R40, R14.reuse, 0x4, RZ ;  /* 0x000000040e287824 */ /* 0x040fe200078e00ff */
[----:B------:R-:W2:Y:S02]  /*0ce0*/  @!P0 LDG.E R44, desc[UR8][R44.64] ;  /* 0x000000082c2c8981 */ /* 0x000ea4000c1e1900 */
[----:B------:R-:W-:Y:S01]  /*0cf0*/  SHF.L.U64.HI R14, R14, 0x2, R3 ;  /* 0x000000020e0e7819 */ /* 0x000fe20000010203 */
[----:B------:R-:W-:Y:S01]  /*0d00*/  IMAD.X R3, RZ, RZ, UR15, P2 ;  /* 0x0000000fff037e24 */ /* 0x000fe200090e06ff */
[----:B------:R-:W-:Y:S01]  /*0d10*/  IADD3 R18, P2, PT, R40, UR12, RZ ;  /* 0x0000000c28127c10 */ /* 0x000fe2000ff5e0ff */
[----:B------:R-:W-:Y:S01]  /*0d20*/  IMAD.SHL.U32 R54, R34, 0x4, RZ ;  /* 0x0000000422367824 */ /* 0x000fe200078e00ff */
[----:B------:R-:W2:Y:S02]  /*0d30*/  @!P0 LDG.E R43, desc[UR8][R42.64] ;  /* 0x000000082a2b8981 */ /* 0x000ea4000c1e1900 */
[----:B------:R-:W-:-:S02]  /*0d40*/  IADD3.X R19, PT, PT, R14, UR13, RZ, P2, !PT ;  /* 0x0000000d0e137c10 */ /* 0x000fc400097fe4ff */
[----:B------:R-:W-:Y:S01]  /*0d50*/  SHF.L.U64.HI R34, R34, 0x2, R3 ;  /* 0x0000000222227819 */ /* 0x000fe20000010203 */
[----:B------:R-:W-:Y:S01]  /*0d60*/  VIADD R3, R39, 0xa ;  /* 0x0000000a27037836 */ /* 0x000fe20000000000 */
[----:B------:R-:W-:Y:S01]  /*0d70*/  IADD3 R46, P2, PT, R54, UR12, RZ ;  /* 0x0000000c362e7c10 */ /* 0x000fe2000ff5e0ff */
[----:B------:R-:W3:Y:S03]  /*0d80*/  LDG.E R18, desc[UR8][R18.64] ;  /* 0x0000000812127981 */ /* 0x000ee6000c1e1900 */
[----:B------:R-:W-:Y:S02]  /*0d90*/  IADD3.X R47, PT, PT, R34, UR13, RZ, P2, !PT ;  /* 0x0000000d222f7c10 */ /* 0x000fe400097fe4ff */
[----:B------:R-:W-:-:S03]  /*0da0*/  IADD3 R28, P2, PT, R21, UR14, RZ ;  /* 0x0000000e151c7c10 */ /* 0x000fc6000ff5e0ff */
[----:B------:R-:W4:Y:S02]  /*0db0*/  LDG.E R46, desc[UR8][R46.64] ;  /* 0x000000082e2e7981 */ /* 0x000f24000c1e1900 */
[----:B------:R-:W-:Y:S01]  /*0dc0*/  IMAD.X R41, RZ, RZ, UR15, P2 ;  /* 0x0000000fff297e24 */ /* 0x000fe200090e06ff */
[----:B------:R-:W-:Y:S01]  /*0dd0*/  IADD3 R22, P2, PT, R3, UR14, RZ ;  /* 0x0000000e03167c10 */ /* 0x000fe2000ff5e0ff */
[----:B------:R-:W-:-:S03]  /*0de0*/  IMAD.SHL.U32 R24, R28, 0x4, RZ ;  /* 0x000000041c187824 */ /* 0x000fc600078e00ff */
[----:B------:R-:W-:Y:S01]  /*0df0*/  SHF.L.U64.HI R28, R28, 0x2, R41 ;  /* 0x000000021c1c7819 */ /* 0x000fe20000010229 */
[----:B------:R-:W-:Y:S01]  /*0e00*/  IMAD.X R15, RZ, RZ, UR15, P2 ;  /* 0x0000000fff0f7e24 */ /* 0x000fe200090e06ff */
[----:B------:R-:W-:Y:S01]  /*0e10*/  IADD3 R50, P2, PT, R24, UR12, RZ ;  /* 0x0000000c18327c10 */ /* 0x000fe2000ff5e0ff */
[----:B------:R-:W-:-:S03]  /*0e20*/  IMAD.SHL.U32 R20, R22, 0x4, RZ ;  /* 0x0000000416147824 */ /* 0x000fc600078e00ff */
[----:B------:R-:W-:Y:S02]  /*0e30*/  IADD3.X R51, PT, PT, R28, UR13, RZ, P2, !PT ;  /* 0x0000000d1c337c10 */ /* 0x000fe400097fe4ff */
[----:B------:R-:W-:Y:S02]  /*0e40*/  SHF.L.U64.HI R22, R22, 0x2, R15 ;  /* 0x0000000216167819 */ /* 0x000fe4000001020f */
[----:B------:R-:W-:Y:S01]  /*0e50*/  IADD3 R56, P2, PT, R20, UR12, RZ ;  /* 0x0000000c14387c10 */ /* 0x000fe2000ff5e0ff */
[----:B------:R-:W5:Y:S03]  /*0e60*/  LDG.E R50, desc[UR8][R50.64] ;  /* 0x0000000832327981 */ /* 0x000f66000c1e1900 */
[----:B------:R-:W-:Y:S02]  /*0e70*/  IADD3.X R57, PT, PT, R22, UR13, RZ, P2, !PT ;  /* 0x0000000d16397c10 */ /* 0x000fe400097fe4ff */
[----:B------:R-:W-:-:S03]  /*0e80*/  ISETP.GT.U32.AND P2, PT, R2, UR16, PT ;  /* 0x0000001002007c0c */ /* 0x000fc6000bf44070 */
[----:B------:R-:W2:Y:S01]  /*0e90*/  LDG.E R56, desc[UR8][R56.64] ;  /* 0x0000000838387981 */ /* 0x000ea2000c1e1900 */
[----:B------:R-:W-:-:S04]  /*0ea0*/  ISETP.GT.AND.EX P2, PT, RZ, UR17, PT, P2 ;  /* 0x00000011ff007c0c */ /* 0x000fc8000bf44320 */
[----:B------:R-:W-:-:S09]  /*0eb0*/  P2R R38, PR, RZ, 0x4 ;  /* 0x00000004ff267803 */ /* 0x000fd20000000000 */
[----:B------:R-:W-:-:S05]  /*0ec0*/  @!P2 IADD3 R2, P3, PT, R27, R48, RZ ;  /* 0x000000301b02a210 */ /* 0x000fca0007f7e0ff */
[----:B------:R-:W-:Y:S02]  /*0ed0*/  @!P2 IMAD.X R13, RZ, RZ, R49, P3 ;  /* 0x000000ffff0da224 */ /* 0x000fe400018e0631 */
[----:B------:R-:W0:Y:S01]  /*0ee0*/  LDC.64 R48, c[0x0][0x3e0] ;  /* 0x0000f800ff307b82 */ /* 0x000e220000000a00 */
[C---:B------:R-:W-:Y:S02]  /*0ef0*/  @!P2 IMAD.SHL.U32 R15, R2.reuse, 0x4, RZ ;  /* 0x00000004020fa824 */ /* 0x040fe400078e00ff */
[----:B------:R-:W-:-:S03]  /*0f00*/  @!P2 SHF.L.U64.HI R2, R2, 0x2, R13 ;  /* 0x000000020202a819 */ /* 0x000fc6000001020d */
[----:B0-----:R-:W-:-:S05]  /*0f10*/  @!P2 IADD3 R12, P3, PT, R15, R48, RZ ;  /* 0x000000300f0ca210 */ /* 0x001fca0007f7e0ff */
[----:B------:R-:W-:Y:S01]  /*0f20*/  @!P2 IMAD.X R13, R2, 0x1, R49, P3 ;  /* 0x00000001020da824 */ /* 0x000fe200018e0631 */
[----:B------:R-:W-:Y:S01]  /*0f30*/  IADD3 R40, P3, PT, R40, UR18, RZ ;  /* 0x0000001228287c10 */ /* 0x000fe2000ff7e0ff */
[----:B------:R-:W0:Y:S03]  /*0f40*/  LDC.64 R48, c[0x0][0x3d8] ;  /* 0x0000f600ff307b82 */ /* 0x000e260000000a00 */
[----:B------:R-:W-:-:S06]  /*0f50*/  IADD3.X R41, PT, PT, R14, UR19, RZ, P3, !PT ;  /* 0x000000130e297c10 */ /* 0x000fcc0009ffe4ff */
[----:B------:R-:W3:Y:S01]  /*0f60*/  LDG.E R41, desc[UR8][R40.64] ;  /* 0x0000000828297981 */ /* 0x000ee2000c1e1900 */
[----:B0-----:R-:W-:-:S05]  /*0f70*/  @!P2 IADD3 R14, P3, PT, R15, R48, RZ ;  /* 0x000000300f0ea210 */ /* 0x001fca0007f7e0ff */
[----:B------:R-:W-:Y:S01]  /*0f80*/  @!P2 IMAD.X R15, R2, 0x1, R49, P3 ;  /* 0x00000001020fa824 */ /* 0x000fe200018e0631 */
[----:B------:R-:W-:Y:S01]  /*0f90*/  LOP3.LUT P2, RZ, R26, 0x4, RZ, 0xc0, !PT ;  /* 0x000000041aff7812 */ /* 0x000fe2000784c0ff */
[----:B------:R-:W0:Y:S03]  /*0fa0*/  LDC.64 R48, c[0x0][0x3e8] ;  /* 0x0000fa00ff307b82 */ /* 0x000e260000000a00 */
[----:B------:R-:W-:Y:S01]  /*0fb0*/  P2R R72, PR, RZ, 0x4 ;  /* 0x00000004ff487803 */ /* 0x000fe20000000000 */
[----:B---3--:R-:W-:-:S04]  /*0fc0*/  IMAD.IADD R2, R18, 0x1, -R41 ;  /* 0x0000000112027824 */ /* 0x008fc800078e0a29 */
[----:B------:R-:W1:Y:S01]  /*0fd0*/  LDC.64 R40, c[0x0][0x3d8] ;  /* 0x0000f600ff287b82 */ /* 0x000e620000000a00 */
[----:B------:R-:W-:-:S04]  /*0fe0*/  ISETP.GT.U32.AND P3, PT, R2, UR16, PT ;  /* 0x0000001002007c0c */ /* 0x000fc8000bf64070 */
[----:B------:R-:W-:-:S13]  /*0ff0*/  ISETP.GT.AND.EX P3, PT, RZ, UR17, PT, P3 ;  /* 0x00000011ff007c0c */ /* 0x000fda000bf64330 */
[----:B0-----:R-:W-:-:S05]  /*1000*/  @!P3 IADD3 R2, P4, PT, R25, R48, RZ ;  /* 0x000000301902b210 */ /* 0x001fca0007f9e0ff */
[----:B------:R-:W-:Y:S02]  /*1010*/  @!P3 IMAD.X R55, RZ, RZ, R49, P4 ;  /* 0x000000ffff37b224 */ /* 0x000fe400020e0631 */
[----:B------:R-:W-:-:S03]  /*1020*/  @!P3 IMAD.SHL.U32 R49, R2, 0x4, RZ ;  /* 0x000000040231b824 */ /* 0x000fc600078e00ff */
[----:B------:R-:W-:Y:S02]  /*1030*/  @!P3 SHF.L.U64.HI R2, R2, 0x2, R55 ;  /* 0x000000020202b819 */ /* 0x000fe40000010237 */
[----:B------:R-:W-:-:S05]  /*1040*/  @!P3 IADD3 R18, P4, PT, R49, R58, RZ ;  /* 0x0000003a3112b210 */ /* 0x000fca0007f9e0ff */
[----:B------:R-:W-:Y:S01]  /*1050*/  @!P3 IMAD.X R19, R2, 0x1, R59, P4 ;  /* 0x000000010213b824 */ /* 0x000fe200020e063b */
[----:B------:R-:W-:-:S04]  /*1060*/  IADD3 R54, P4, PT, R54, UR18, RZ ;  /* 0x0000001236367c10 */ /* 0x000fc8000ff9e0ff */
[----:B------:R-:W-:Y:S01]  /*1070*/  IADD3.X R55, PT, PT, R34, UR19, RZ, P4, !PT ;  /* 0x0000001322377c10 */ /* 0x000fe2000a7fe4ff */
[----:B------:R-:W3:Y:S05]  /*1080*/  @!P3 LDG.E R18, desc[UR8][R18.64] ;  /* 0x000000081212b981 */ /* 0x000eea000c1e1900 */
[----:B------:R-:W4:Y:S01]  /*1090*/  LDG.E R55, desc[UR8][R54.64] ;  /* 0x0000000836377981 */ /* 0x000f22000c1e1900 */
[----:B-1----:R-:W-:Y:S02]  /*10a0*/  @!P3 IADD3 R40, P4, PT, R49, R40, RZ ;  /* 0x000000283128b210 */ /* 0x002fe40007f9e0ff */
[----:B------:R-:W0:Y:S03]  /*10b0*/  LDC.64 R48, c[0x0][0x3e8] ;  /* 0x0000fa00ff307b82 */ /* 0x000e260000000a00 */
[----:B------:R-:W-:-:S06]  /*10c0*/  @!P3 IMAD.X R41, R2, 0x1, R41, P4 ;  /* 0x000000010229b824 */ /* 0x000fcc00020e0629 */
[----:B------:R-:W3:Y:S01]  /*10d0*/  @!P3 LDG.E R41, desc[UR8][R40.64] ;  /* 0x000000082829b981 */ /* 0x000ee2000c1e1900 */
[----:B----4-:R-:W-:Y:S02]  /*10e0*/  IMAD.IADD R2, R46, 0x1, -R55 ;  /* 0x000000012e027824 */ /* 0x010fe400078e0a37 */
[----:B------:R-:W1:Y:S03]  /*10f0*/  LDC.64 R46, c[0x0][0x3d8] ;  /* 0x0000f600ff2e7b82 */ /* 0x000e660000000a00 */
        /* <DEDUP_REMOVED lines=8> */
[----:B------:R-:W-:Y:S01]  /*1180*/  IADD3 R54, P5, PT, R24, UR18, RZ ;  /* 0x0000001218367c10 */ /* 0x000fe2000ffbe0ff */
[----:B------:R-:W0:Y:S03]  /*1190*/  LDC.64 R68, c[0x0][0x3e8] ;  /* 0x0000fa00ff447b82 */ /* 0x000e260000000a00 */
[----:B------:R-:W-:Y:S01]  /*11a0*/  IADD3.X R55, PT, PT, R28, UR19, RZ, P5, !PT ;  /* 0x000000131c377c10 */ /* 0x000fe2000affe4ff */
[----:B------:R-:W4:Y:S05]  /*11b0*/  @!P4 LDG.E R48, desc[UR8][R48.64] ;  /* 0x000000083030c981 */ /* 0x000f2a000c1e1900 */
[----:B------:R-:W5:Y:S01]  /*11c0*/  LDG.E R55, desc[UR8][R54.64] ;  /* 0x0000000836377981 */ /* 0x000f62000c1e1900 */
[----:B-1----:R-:W-:-:S05]  /*11d0*/  @!P4 IADD3 R46, P5, PT, R59, R46, RZ ;  /* 0x0000002e3b2ec210 */ /* 0x002fca0007fbe0ff */
[----:B------:R-:W-:Y:S02]  /*11e0*/  @!P4 IMAD.X R47, R2, 0x1, R47, P5 ;  /* 0x00000001022fc824 */ /* 0x000fe400028e062f */
[----:B------:R-:W-:Y:S02]  /*11f0*/  IMAD.MOV.U32 R24, RZ, RZ, 0x1 ;  /* 0x00000001ff187424 */ /* 0x000fe400078e00ff */
[----:B------:R-:W-:Y:S02]  /*1200*/  IMAD.MOV.U32 R28, RZ, RZ, 0x1 ;  /* 0x00000001ff1c7424 */ /* 0x000fe400078e00ff */
[----:B------:R-:W4:Y:S01]  /*1210*/  @!P4 LDG.E R47, desc[UR8][R46.64] ;  /* 0x000000082e2fc981 */ /* 0x000f22000c1e1900 */
[----:B-----5:R-:W-:Y:S02]  /*1220*/  IMAD.IADD R2, R50, 0x1, -R55 ;  /* 0x0000000132027824 */ /* 0x020fe400078e0a37 */
        /* <DEDUP_REMOVED lines=11> */
[----:B------:R-:W5:Y:S05]  /*12e0*/  @!P5 LDG.E R50, desc[UR8][R50.64] ;  /* 0x000000083232d981 */ /* 0x000f6a000c1e1900 */
[----:B------:R-:W2:Y:S01]  /*12f0*/  LDG.E R69, desc[UR8][R68.64] ;  /* 0x0000000844457981 */ /* 0x000ea2000c1e1900 */
[----:B-1----:R-:W-:Y:S02]  /*1300*/  @!P5 IADD3 R54, P6, PT, R59, R54, RZ ;  /* 0x000000363b36d210 */ /* 0x002fe40007fde0ff */
[----:B------:R-:W0:Y:S03]  /*1310*/  LDC.64 R58, c[0x0][0x3e8] ;  /* 0x0000fa00ff3a7b82 */ /* 0x000e260000000a00 */
[----:B------:R-:W-:-:S02]  /*1320*/  @!P5 IMAD.X R55, R2, 0x1, R55, P6 ;  /* 0x000000010237d824 */ /* 0x000fc400030e0637 */
[----:B------:R-:W-:Y:S02]  /*1330*/  IMAD.MOV.U32 R20, RZ, RZ, RZ ;  /* 0x000000ffff147224 */ /* 0x000fe400078e00ff */
[----:B------:R-:W-:Y:S02]  /*1340*/  IMAD.MOV.U32 R22, RZ, RZ, RZ ;  /* 0x000000ffff167224 */ /* 0x000fe400078e00ff */
[----:B------:R-:W5:Y:S01]  /*1350*/  @!P5 LDG.E R55, desc[UR8][R54.64] ;  /* 0x000000083637d981 */ /* 0x000f62000c1e1900 */
[----:B--2---:R-:W-:Y:S02]  /*1360*/  IMAD.IADD R2, R56, 0x1, -R69 ;  /* 0x0000000138027824 */ /* 0x004fe400078e0a45 */
        /* <DEDUP_REMOVED lines=9> */
[----:B-1----:R-:W-:Y:S02]  /*1400*/  @!P6 IADD3 R56, P1, PT, R71, R56, RZ ;  /* 0x000000384738e210 */ /* 0x002fe40007f3e0ff */
[----:B------:R-:W0:Y:S01]  /*1410*/  LDC.64 R70, c[0x0][0x3d0] ;  /* 0x0000f400ff467b82 */ /* 0x000e220000000a00 */
[----:B------:R-:W-:Y:S01]  /*1420*/  @!P0 IMAD.IADD R69, R44, 0x1, -R43 ;  /* 0x000000012c458824 */ /* 0x000fe200078e0a2b */
[----:B------:R-:W2:Y:S06]  /*1430*/  @!P6 LDG.E R58, desc[UR8][R58.64] ;  /* 0x000000083a3ae981 */ /* 0x000eac000c1e1900 */
[----:B------:R-:W1:Y:S01]  /*1440*/  LDC.64 R44, c[0x0][0x3d0] ;  /* 0x0000f400ff2c7b82 */ /* 0x000e620000000a00 */
[----:B0-----:R-:W-:-:S04]  /*1450*/  @!P0 ISETP.GE.U32.AND P2, PT, R69, R70, PT ;  /* 0x000000464500820c */ /* 0x001fc80003f46070 */
[----:B------:R-:W-:-:S04]  /*1460*/  @!P0 ISETP.GE.AND.EX P2, PT, RZ, R71, PT, P2 ;  /* 0x00000047ff00820c */ /* 0x000fc80003f46320 */
[----:B------:R-:W-:Y:S02]  /*1470*/  @!P0 SEL R20, RZ, 0x1, P2 ;  /* 0x00000001ff148807 */ /* 0x000fe40001000000 */
[----:B------:R-:W-:-:S13]  /*1480*/  ISETP.NE.AND P2, PT, R72, RZ, PT ;  /* 0x000000ff4800720c */ /* 0x000fda0003f45270 */
[----:B------:R-:W3:Y:S04]  /*1490*/  @!P2 LDG.E R66, desc[UR8][R66.64] ;  /* 0x000000084242a981 */ /* 0x000ee8000c1e1900 */
[----:B------:R-:W3:Y:S01]  /*14a0*/  @!P2 LDG.E R65, desc[UR8][R64.64] ;  /* 0x000000084041a981 */ /* 0x000ee2000c1e1900 */
[----:B------:R-:W-:Y:S02]  /*14b0*/  @!P6 IMAD.X R57, R2, 0x1, R57, P1 ;  /* 0x000000010239e824 */ /* 0x000fe400008e0639 */
[----:B------:R-:W-:Y:S02]  /*14c0*/  IMAD.MOV.U32 R2, RZ, RZ, 0x1 ;  /* 0x00000001ff027424 */ /* 0x000fe400078e00ff */
[----:B------:R-:W-:Y:S01]  /*14d0*/  @!P0 IMAD.MOV.U32 R2, RZ, RZ, RZ ;  /* 0x000000ffff028224 */ /* 0x000fe200078e00ff */
[----:B------:R-:W-:Y:S01]  /*14e0*/  LOP3.LUT P1, RZ, R26, 0x1, RZ, 0xc0, !PT ;  /* 0x000000011aff7812 */ /* 0x000fe2000782c0ff */
[----:B------:R-:W2:-:S12]  /*14f0*/  @!P6 LDG.E R57, desc[UR8][R56.64] ;  /* 0x000000083839e981 */ /* 0x000e98000c1e1900 */
[----:B------:R-:W4:Y:S04]  /*1500*/  @!P1 LDG.E R52, desc[UR8][R52.64] ;  /* 0x0000000834349981 */ /* 0x000f28000c1e1900 */
[----:B------:R-:W4:Y:S01]  /*1510*/  @!P1 LDG.E R17, desc[UR8][R16.64] ;  /* 0x0000000810119981 */ /* 0x000f22000c1e1900 */
[----:B---3--:R-:W-:Y:S02]  /*1520*/  @!P2 IMAD.IADD R43, R66, 0x1, -R65 ;  /* 0x00000001422ba824 */ /* 0x008fe400078e0a41 */
[----:B------:R-:W0:Y:S03]  /*1530*/  LDC.64 R66, c[0x0][0x3d0] ;  /* 0x0000f400ff427b82 */ /* 0x000e260000000a00 */
[----:B-1----:R-:W-:-:S04]  /*1540*/  @!P2 ISETP.GE.U32.AND P0, PT, R43, R44, PT ;  /* 0x0000002c2b00a20c */ /* 0x002fc80003f06070 */
[----:B------:R-:W-:Y:S01]  /*1550*/  @!P2 ISETP.GE.AND.EX P0, PT, RZ, R45, PT, P0 ;  /* 0x0000002dff00a20c */ /* 0x000fe20003f06300 */
[----:B------:R-:W-:-:S03]  /*1560*/  IMAD.MOV.U32 R45, RZ, RZ, RZ ;  /* 0x000000ffff2d7224 */ /* 0x000fc600078e00ff */
[----:B------:R-:W-:Y:S02]  /*1570*/  @!P2 SEL R45, RZ, 0x1, P0 ;  /* 0x00000001ff2da807 */ /* 0x000fe40000000000 */
[----:B------:R-:W-:-:S13]  /*1580*/  ISETP.NE.AND P0, PT, R36, RZ, PT ;  /* 0x000000ff2400720c */ /* 0x000fda0003f05270 */
[----:B------:R4:W3:Y:S04]  /*1590*/  @!P0 LDG.E R60, desc[UR8][R60.64] ;  /* 0x000000083c3c8981 */ /* 0x0008e8000c1e1900 */
[----:B------:R-:W3:Y:S01]  /*15a0*/  @!P0 LDG.E R63, desc[UR8][R62.64] ;  /* 0x000000083e3f8981 */ /* 0x000ee2000c1e1900 */
[----:B------:R-:W-:Y:S02]  /*15b0*/  IMAD.MOV.U32 R43, RZ, RZ, 0x1 ;  /* 0x00000001ff2b7424 */ /* 0x000fe400078e00ff */
[----:B------:R-:W-:Y:S02]  /*15c0*/  @!P2 IMAD.MOV.U32 R43, RZ, RZ, RZ ;  /* 0x000000ffff2ba224 */ /* 0x000fe400078e00ff */
[----:B----4-:R-:W-:Y:S02]  /*15d0*/  @!P1 IMAD.IADD R61, R52, 0x1, -R17 ;  /* 0x00000001343d9824 */ /* 0x010fe400078e0a11 */
[----:B------:R-:W-:Y:S01]  /*15e0*/  @!P0 IMAD.MOV.U32 R24, RZ, RZ, RZ ;  /* 0x000000ffff188224 */ /* 0x000fe200078e00ff */
[----:B------:R-:W1:Y:S01]  /*15f0*/  LDC.64 R52, c[0x0][0x3d0] ;  /* 0x0000f400ff347b82 */ /* 0x000e620000000a00 */
[----:B------:R-:W-:-:S02]  /*1600*/  IMAD.MOV.U32 R26, RZ, RZ, RZ ;  /* 0x000000ffff1a7224 */ /* 0x000fc400078e00ff */
[----:B---3--:R-:W-:-:S05]  /*1610*/  @!P0 IMAD.IADD R65, R60, 0x1, -R63 ;  /* 0x000000013c418824 */ /* 0x008fca00078e0a3f */
[----:B------:R-:W3:Y:S01]  /*1620*/  LDC.64 R62, c[0x0][0x3d0] ;  /* 0x0000f400ff3e7b82 */ /* 0x000ee20000000a00 */
[----:B0-----:R-:W-:-:S04]  /*1630*/  @!P0 ISETP.GE.U32.AND P2, PT, R65, R66, PT ;  /* 0x000000424100820c */ /* 0x001fc80003f46070 */
[----:B------:R-:W-:-:S04]  /*1640*/  @!P0 ISETP.GE.AND.EX P2, PT, RZ, R67, PT, P2 ;  /* 0x00000043ff00820c */ /* 0x000fc80003f46320 */
[----:B------:R-:W-:Y:S02]  /*1650*/  @!P0 SEL R22, RZ, 0x1, P2 ;  /* 0x00000001ff168807 */ /* 0x000fe40001000000 */
[----:B---3--:R-:W-:-:S04]  /*1660*/  @!P1 ISETP.GE.U32.AND P0, PT, R61, R62, PT ;  /* 0x0000003e3d00920c */ /* 0x008fc80003f06070 */
[----:B------:R-:W-:-:S04]  /*1670*/  @!P1 ISETP.GE.AND.EX P0, PT, RZ, R63, PT, P0 ;  /* 0x0000003fff00920c */ /* 0x000fc80003f06300 */
[----:B------:R-:W-:Y:S02]  /*1680*/  @!P1 SEL R26, RZ, 0x1, P0 ;  /* 0x00000001ff1a9807 */ /* 0x000fe40000000000 */
[----:B------:R-:W-:-:S13]  /*1690*/  ISETP.NE.AND P0, PT, R30, RZ, PT ;  /* 0x000000ff1e00720c */ /* 0x000fda0003f05270 */
[----:B------:R-:W3:Y:S04]  /*16a0*/  @!P0 LDG.E R8, desc[UR8][R8.64] ;  /* 0x0000000808088981 */ /* 0x000ee8000c1e1900 */
[----:B------:R-:W3:Y:S01]  /*16b0*/  @!P0 LDG.E R11, desc[UR8][R10.64] ;  /* 0x000000080a0b8981 */ /* 0x000ee2000c1e1900 */
[----:B------:R-:W-:Y:S02]  /*16c0*/  @!P1 IMAD.MOV.U32 R28, RZ, RZ, RZ ;  /* 0x000000ffff1c9224 */ /* 0x000fe400078e00ff */
[----:B------:R-:W-:Y:S01]  /*16d0*/  IMAD.MOV.U32 R30, RZ, RZ, RZ ;  /* 0x000000ffff1e7224 */ /* 0x000fe200078e00ff */
[----:B------:R-:W-:-:S13]  /*16e0*/  ISETP.NE.AND P2, PT, R38, RZ, PT ;  /* 0x000000ff2600720c */ /* 0x000fda0003f45270 */
[----:B------:R-:W4:Y:S04]  /*16f0*/  @!P2 LDG.E R12, desc[UR8][R12.64] ;  /* 0x000000080c0ca981 */ /* 0x000f28000c1e1900 */
[----:B------:R-:W4:Y:S01]  /*1700*/  @!P2 LDG.E R15, desc[UR8][R14.64] ;  /* 0x000000080e0fa981 */ /* 0x000f22000c1e1900 */
[----:B---3--:R-:W-:Y:S02]  /*1710*/  @!P0 IMAD.IADD R17, R8, 0x1, -R11 ;  /* 0x0000000108118824 */ /* 0x008fe400078e0a0b */
[----:B------:R-:W0:Y:S03]  /*1720*/  LDC.64 R8, c[0x0][0x3d0] ;  /* 0x0000f400ff087b82 */ /* 0x000e260000000a00 */
[----:B-1----:R-:W-:-:S04]  /*1730*/  @!P0 ISETP.GE.U32.AND P1, PT, R17, R52, PT ;  /* 0x000000341100820c */ /* 0x002fc80003f26070 */
[----:B------:R-:W-:Y:S01]  /*1740*/  @!P0 ISETP.GE.AND.EX P1, PT, RZ, R53, PT, P1 ;  /* 0x00000035ff00820c */ /* 0x000fe20003f26310 */
[----:B------:R-:W1:Y:S03]  /*1750*/  LDC.64 R10, c[0x0][0x3d0] ;  /* 0x0000f400ff0a7b82 */ /* 0x000e660000000a00 */
[----:B------:R-:W-:Y:S02]  /*1760*/  @!P0 SEL R30, RZ, 0x1, P1 ;  /* 0x00000001ff1e8807 */ /* 0x000fe40000800000 */
[----:B------:R-:W-:-:S03]  /*1770*/  ISETP.NE.AND P1, PT, R32, RZ, PT ;  /* 0x000000ff2000720c */ /* 0x000fc60003f25270 */
[----:B------:R-:W3:Y:S10]  /*1780*/  LDC.64 R16, c[0x0][0x3d0] ;  /* 0x0000f400ff107b82 */ /* 0x000ef40000000a00 */
[----:B------:R-:W3:Y:S04]  /*1790*/  @!P1 LDG.E R6, desc[UR8][R6.64] ;  /* 0x0000000806069981 */ /* 0x000ee8000c1e1900 */
[----:B------:R-:W3:Y:S01]  /*17a0*/  @!P1 LDG.E R5, desc[UR8][R4.64] ;  /* 0x0000000804059981 */ /* 0x000ee2000c1e1900 */
[----:B------:R-:W-:-:S02]  /*17b0*/  IMAD.MOV.U32 R32, RZ, RZ, 0x1 ;  /* 0x00000001ff207424 */ /* 0x000fc400078e00ff */
[----:B------:R-:W-:Y:S02]  /*17c0*/  @!P0 IMAD.MOV.U32 R32, RZ, RZ, RZ ;  /* 0x000000ffff208224 */ /* 0x000fe400078e00ff */
[----:B----4-:R-:W-:Y:S02]  /*17d0*/  @!P2 IMAD.IADD R15, R12, 0x1, -R15 ;  /* 0x000000010c0fa824 */ /* 0x010fe400078e0a0f */
[----:B------:R-:W-:Y:S02]  /*17e0*/  IMAD.MOV.U32 R34, RZ, RZ, RZ ;  /* 0x000000ffff227224 */ /* 0x000fe400078e00ff */
[----:B------:R-:W-:Y:S02]  /*17f0*/  @!P3 IMAD.IADD R41, R18, 0x1, -R41 ;  /* 0x000000011229b824 */ /* 0x000fe400078e0a29 */
[----:B------:R-:W-:Y:S02]  /*1800*/  IMAD.MOV.U32 R36, RZ, RZ, 0x1 ;  /* 0x00000001ff247424 */ /* 0x000fe400078e00ff */
[----:B------:R-:W-:-:S02]  /*1810*/  @!P1 IMAD.MOV.U32 R36, RZ, RZ, RZ ;  /* 0x000000ffff249224 */ /* 0x000fc400078e00ff */
[----:B--2---:R-:W-:Y:S02]  /*1820*/  @!P6 IMAD.IADD R57, R58, 0x1, -R57 ;  /* 0x000000013a39e824 */ /* 0x004fe400078e0a39 */
[----:B------:R-:W-:Y:S02]  /*1830*/  IMAD.MOV.U32 R38, RZ, RZ, RZ ;  /* 0x000000ffff267224 */ /* 0x000fe400078e00ff */
[----:B------:R-:W-:Y:S02]  /*1840*/  IMAD.MOV.U32 R58, RZ, RZ, 0x1 ;  /* 0x00000001ff3a7424 */ /* 0x000fe400078e00ff */
[----:B------:R-:W-:Y:S02]  /*1850*/  @!P2 IMAD.MOV.U32 R58, RZ, RZ, RZ ;  /* 0x000000ffff3aa224 */ /* 0x000fe400078e00ff */
[----:B------:R-:W-:Y:S02]  /*1860*/  IMAD.MOV.U32 R42, RZ, RZ, RZ ;  /* 0x000000ffff2a7224 */ /* 0x000fe400078e00ff */
[----:B------:R-:W-:-:S02]  /*1870*/  IMAD.MOV.U32 R44, RZ, RZ, 0x1 ;  /* 0x00000001ff2c7424 */ /* 0x000fc400078e00ff */
[----:B------:R-:W-:Y:S02]  /*1880*/  @!P3 IMAD.MOV.U32 R44, RZ, RZ, RZ ;  /* 0x000000ffff2cb224 */ /* 0x000fe400078e00ff */
[----:B------:R-:W-:Y:S02]  /*1890*/  @!P4 IMAD.IADD R47, R48, 0x1, -R47 ;  /* 0x00000001302fc824 */ /* 0x000fe400078e0a2f */
[----:B-----5:R-:W-:Y:S02]  /*18a0*/  @!P5 IMAD.IADD R55, R50, 0x1, -R55 ;  /* 0x000000013237d824 */ /* 0x020fe400078e0a37 */
[----:B------:R-:W-:Y:S02]  /*18b0*/  IMAD.MOV.U32 R46, RZ, RZ, RZ ;  /* 0x000000ffff2e7224 */ /* 0x000fe400078e00ff */
[----:B------:R-:W-:Y:S02]  /*18c0*/  IMAD.MOV.U32 R56, RZ, RZ, RZ ;  /* 0x000000ffff387224 */ /* 0x000fe400078e00ff */
[----:B------:R-:W-:Y:S01]  /*18d0*/  IMAD.MOV.U32 R61, RZ, RZ, 0x1 ;  /* 0x00000001ff3d7424 */ /* 0x000fe200078e00ff */
[----:B------:R-:W2:Y:S01]  /*18e0*/  S2R R62, SR_LANEID ;  /* 0x00000000003e7919 */ /* 0x000ea20000000000 */
[----:B------:R-:W-:-:S02]  /*18f0*/  @!P4 IMAD.MOV.U32 R61, RZ, RZ, RZ ;  /* 0x000000ffff3dc224 */ /* 0x000fc400078e00ff */
[----:B------:R-:W-:Y:S02]  /*1900*/  IMAD.MOV.U32 R54, RZ, RZ, RZ ;  /* 0x000000ffff367224 */ /* 0x000fe400078e00ff */
[----:B------:R-:W-:Y:S02]  /*1910*/  IMAD.MOV.U32 R59, RZ, RZ, 0x1 ;  /* 0x00000001ff3b7424 */ /* 0x000fe400078e00ff */
[----:B------:R-:W-:Y:S02]  /*1920*/  @!P5 IMAD.MOV.U32 R59, RZ, RZ, RZ ;  /* 0x000000ffff3bd224 */ /* 0x000fe400078e00ff */
[----:B------:R-:W-:Y:S02]  /*1930*/  IMAD.MOV.U32 R52, RZ, RZ, 0x1 ;  /* 0x00000001ff347424 */ /* 0x000fe400078e00ff */
[----:B------:R-:W-:Y:S01]  /*1940*/  @!P6 IMAD.MOV.U32 R52, RZ, RZ, RZ ;  /* 0x000000ffff34e224 */ /* 0x000fe200078e00ff */
[----:B------:R-:W4:Y:S01]  /*1950*/  S2UR UR5, SR_CgaCtaId ;  /* 0x00000000000579c3 */ /* 0x000f220000008800 */
[----:B------:R-:W-:Y:S01]  /*1960*/  UMOV UR4, 0x400 ;  /* 0x0000040000047882 */ /* 0x000fe20000000000 */
[----:B------:R-:W-:-:S06]  /*1970*/  SHF.R.U32.HI R60, RZ, 0x5, R0 ;  /* 0x00000005ff3c7819 */ /* 0x000fcc0000011600 */
[----:B------:R-:W-:Y:S01]  /*1980*/  BAR.SYNC.DEFER_BLOCKING 0x0 ;  /* 0x0000000000007b1d */ /* 0x000fe20000010000 */
[----:B---3--:R-:W-:-:S07]  /*1990*/  @!P1 IMAD.IADD R5, R6, 0x1, -R5 ;  /* 0x0000000106059824 */ /* 0x008fce00078e0a05 */
[----:B------:R-:W3:Y:S01]  /*19a0*/  LDC.64 R6, c[0x0][0x3d0] ;  /* 0x0000f400ff067b82 */ /* 0x000ee20000000a00 */
[----:B0-----:R-:W-:-:S04]  /*19b0*/  @!P1 ISETP.GE.U32.AND P0, PT, R5, R8, PT ;  /* 0x000000080500920c */ /* 0x001fc80003f06070 */
[----:B------:R-:W-:-:S03]  /*19c0*/  @!P1 ISETP.GE.AND.EX P0, PT, RZ, R9, PT, P0 ;  /* 0x00000009ff00920c */ /* 0x000fc60003f06300 */
[----:B------:R-:W0:Y:S01]  /*19d0*/  LDC.64 R4, c[0x0][0x3d0] ;  /* 0x0000f400ff047b82 */ /* 0x000e220000000a00 */
[----:B------:R-:W-:Y:S02]  /*19e0*/  @!P1 SEL R34, RZ, 0x1, P0 ;  /* 0x00000001ff229807 */ /* 0x000fe40000000000 */
[----:B-1----:R-:W-:-:S05]  /*19f0*/  @!P2 ISETP.GE.U32.AND P0, PT, R15, R10, PT ;  /* 0x0000000a0f00a20c */ /* 0x002fca0003f06070 */
[----:B------:R-:W1:Y:S01]  /*1a00*/  LDC.64 R8, c[0x0][0x3d0] ;  /* 0x0000f400ff087b82 */ /* 0x000e620000000a00 */
[----:B------:R-:W-:Y:S02]  /*1a10*/  @!P2 ISETP.GE.AND.EX P0, PT, RZ, R11, PT, P0 ;  /* 0x0000000bff00a20c */ /* 0x000fe40003f06300 */
[----:B---3--:R-:W-:Y:S02]  /*1a20*/  @!P3 ISETP.GE.U32.AND P1, PT, R41, R6, PT ;  /* 0x000000062900b20c */ /* 0x008fe40003f26070 */
[----:B------:R-:W-:Y:S02]  /*1a30*/  @!P2 SEL R38, RZ, 0x1, P0 ;  /* 0x00000001ff26a807 */ /* 0x000fe40000000000 */
[----:B------:R-:W-:Y:S02]  /*1a40*/  @!P3 ISETP.GE.AND.EX P1, PT, RZ, R7, PT, P1 ;  /* 0x00000007ff00b20c */ /* 0x000fe40003f26310 */
[----:B------:R-:W-:Y:S02]  /*1a50*/  IADD3 R81, P2, PT, R20, R45, RZ ;  /* 0x0000002d14517210 */ /* 0x000fe40007f5e0ff */
[----:B------:R-:W-:-:S02]  /*1a60*/  @!P3 SEL R42, RZ, 0x1, P1 ;  /* 0x00000001ff2ab807 */ /* 0x000fc40000800000 */
[----:B------:R-:W-:Y:S01]  /*1a70*/  IADD3 R79, P3, PT, R22, R81, RZ ;  /* 0x00000051164f7210 */ /* 0x000fe20007f7e0ff */
[----:B------:R-:W-:Y:S01]  /*1a80*/  IMAD.X R75, R2, 0x1, R43, P2 ;  /* 0x00000001024b7824 */ /* 0x000fe200010e062b */
[----:B------:R-:W-:Y:S02]  /*1a90*/  @!P4 ISETP.GE.U32.AND P0, PT, R47, R16, PT ;  /* 0x000000102f00c20c */ /* 0x000fe40003f06070 */
[----:B------:R-:W-:Y:S01]  /*1aa0*/  IADD3 R67, P2, PT, R26, R79, RZ ;  /* 0x0000004f1a437210 */ /* 0x000fe20007f5e0ff */
[----:B------:R-:W-:Y:S01]  /*1ab0*/  IMAD.X R77, R24, 0x1, R75, P3 ;  /* 0x00000001184d7824 */ /* 0x000fe200018e064b */
[----:B------:R-:W-:Y:S02]  /*1ac0*/  @!P4 ISETP.GE.AND.EX P0, PT, RZ, R17, PT, P0 ;  /* 0x00000011ff00c20c */ /* 0x000fe40003f06300 */
[----:B------:R-:W-:Y:S01]  /*1ad0*/  IADD3 R69, P3, PT, R30, R67, RZ ;  /* 0x000000431e457210 */ /* 0x000fe20007f7e0ff */
[----:B------:R-:W-:Y:S01]  /*1ae0*/  IMAD.X R71, R28, 0x1, R77, P2 ;  /* 0x000000011c477824 */ /* 0x000fe200010e064d */
[----:B------:R-:W-:-:S02]  /*1af0*/  @!P4 SEL R46, RZ, 0x1, P0 ;  /* 0x00000001ff2ec807 */ /* 0x000fc40000000000 */
[----:B------:R-:W-:Y:S01]  /*1b00*/  IADD3 R73, P2, PT, R34, R69, RZ ;  /* 0x0000004522497210 */ /* 0x000fe20007f5e0ff */
[----:B------:R-:W-:Y:S01]  /*1b10*/  IMAD.X R65, R32, 0x1, R71, P3 ;  /* 0x0000000120417824 */ /* 0x000fe200018e0647 */
[----:B0-----:R-:W-:Y:S02]  /*1b20*/  @!P5 ISETP.GE.U32.AND P1, PT, R55, R4, PT ;  /* 0x000000043700d20c */ /* 0x001fe40003f26070 */
[----:B-1----:R-:W-:Y:S01]  /*1b30*/  @!P6 ISETP.GE.U32.AND P0, PT, R57, R8, PT ;  /* 0x000000083900e20c */ /* 0x002fe20003f06070 */
[----:B------:R-:W-:Y:S01]  /*1b40*/  IMAD.X R63, R36, 0x1, R65, P2 ;  /* 0x00000001243f7824 */ /* 0x000fe200010e0641 */
[----:B------:R-:W-:Y:S02]  /*1b50*/  IADD3 R57, P3, PT, R38, R73, RZ ;  /* 0x0000004926397210 */ /* 0x000fe40007f7e0ff */
[----:B------:R-:W-:Y:S02]  /*1b60*/  @!P5 ISETP.GE.AND.EX P1, PT, RZ, R5, PT, P1 ;  /* 0x00000005ff00d20c */ /* 0x000fe40003f26310 */
[----:B------:R-:W-:Y:S01]  /*1b70*/  IADD3 R55, P2, PT, R42, R57, RZ ;  /* 0x000000392a377210 */ /* 0x000fe20007f5e0ff */
[----:B------:R-:W-:Y:S01]  /*1b80*/  IMAD.X R53, R58, 0x1, R63, P3 ;  /* 0x000000013a357824 */ /* 0x000fe200018e063f */
[----:B------:R-:W-:-:S02]  /*1b90*/  @!P6 ISETP.GE.AND.EX P0, PT, RZ, R9, PT, P0 ;  /* 0x00000009ff00e20c */ /* 0x000fc40003f06300 */
[----:B------:R-:W-:Y:S01]  /*1ba0*/  @!P5 SEL R56, RZ, 0x1, P1 ;  /* 0x00000001ff38d807 */ /* 0x000fe20000800000 */
[----:B------:R-:W-:Y:S01]  /*1bb0*/  IMAD.X R50, R44, 0x1, R53, P2 ;  /* 0x000000012c327824 */ /* 0x000fe200010e0635 */
[----:B------:R-:W-:Y:S02]  /*1bc0*/  IADD3 R51, P1, PT, R46, R55, RZ ;  /* 0x000000372e337210 */ /* 0x000fe40007f3e0ff */
[----:B------:R-:W-:Y:S02]  /*1bd0*/  @!P6 SEL R54, RZ, 0x1, P0 ;  /* 0x00000001ff36e807 */ /* 0x000fe40000000000 */
[----:B------:R-:W-:Y:S01]  /*1be0*/  IADD3 R49, P0, PT, R56, R51, RZ ;  /* 0x0000003338317210 */ /* 0x000fe20007f1e0ff */
[----:B------:R-:W-:-:S03]  /*1bf0*/  IMAD.X R48, R61, 0x1, R50, P1 ;  /* 0x000000013d307824 */ /* 0x000fc600008e0632 */
[----:B------:R-:W-:Y:S01]  /*1c00*/  IADD3 R7, P1, PT, R54, R49, RZ ;  /* 0x0000003136077210 */ /* 0x000fe20007f3e0ff */
[----:B------:R-:W-:-:S04]  /*1c10*/  IMAD.X R47, R59, 0x1, R48, P0 ;  /* 0x000000013b2f7824 */ /* 0x000fc800000e0630 */
[----:B------:R-:W-:Y:S01]  /*1c20*/  IMAD.X R6, R52, 0x1, R47, P1 ;  /* 0x0000000134067824 */ /* 0x000fe200008e062f */
[----:B------:R-:W0:Y:S04]  /*1c30*/  SHFL.UP PT, R4, R7, 0x1, RZ ;  /* 0x0420000007047989 */ /* 0x000e2800000e00ff */
[----:B------:R-:W1:Y:S01]  /*1c40*/  SHFL.UP PT, R5, R6, 0x1, RZ ;  /* 0x0420000006057989 */ /* 0x000e6200000e00ff */
[----:B--2---:R-:W-:-:S04]  /*1c50*/  ISETP.GE.AND P0, PT, R62, 0x1, PT ;  /* 0x000000013e00780c */ /* 0x004fc80003f06270 */
[----:B0-----:R-:W-:-:S04]  /*1c60*/  SEL R4, R4, RZ, P0 ;  /* 0x000000ff04047207 */ /* 0x001fc80000000000 */
[----:B------:R-:W-:Y:S02]  /*1c70*/  IADD3 R9, P1, PT, R4, R7, RZ ;  /* 0x0000000704097210 */ /* 0x000fe40007f3e0ff */
[----:B-1----:R-:W-:-:S03]  /*1c80*/  SEL R5, R5, RZ, P0 ;  /* 0x000000ff05057207 */ /* 0x002fc60000000000 */
[----:B------:R-:W0:Y:S02]  /*1c90*/  SHFL.UP PT, R4, R9, 0x2, RZ ;  /* 0x0440000009047989 */ /* 0x000e2400000e00ff */
[----:B------:R-:W-:-:S05]  /*1ca0*/  IMAD.X R8, R5, 0x1, R6, P1 ;  /* 0x0000000105087824 */ /* 0x000fca00008e0606 */
[----:B------:R-:W1:Y:S01]  /*1cb0*/  SHFL.UP PT, R5, R8, 0x2, RZ ;  /* 0x0440000008057989 */ /* 0x000e6200000e00ff */
[----:B------:R-:W-:-:S04]  /*1cc0*/  ISETP.GE.AND P0, PT, R62, 0x2, PT ;  /* 0x000000023e00780c */ /* 0x000fc80003f06270 */
        /* <DEDUP_REMOVED lines=20> */
[C---:B------:R-:W-:Y:S02]  /*1e10*/  ISETP.NE.AND P1, PT, R62.reuse, 0x1f, PT ;  /* 0x0000001f3e00780c */ /* 0x040fe40003f25270 */
[----:B------:R-:W-:Y:S01]  /*1e20*/  ISETP.GE.AND P0, PT, R62, 0x10, PT ;  /* 0x000000103e00780c */ /* 0x000fe20003f06270 */
[----:B----4-:R-:W-:-:S03]  /*1e30*/  ULEA UR4, UR5, UR4, 0x18 ;  /* 0x0000000405047291 */ /* 0x010fc6000f8ec0ff */
[----:B0-----:R-:W-:-:S04]  /*1e40*/  SEL R4, R4, RZ, P0 ;  /* 0x000000ff04047207 */ /* 0x001fc80000000000 */
[----:B------:R-:W-:-:S03]  /*1e50*/  IADD3 R40, P2, PT, R4, R7, RZ ;  /* 0x0000000704287210 */ /* 0x000fc60007f5e0ff */
[----:B------:R-:W-:Y:S02]  /*1e60*/  @!P1 SHF.R.U32.HI R4, RZ, 0x2, R0 ;  /* 0x00000002ff049819 */ /* 0x000fe40000011600 */
[----:B-1----:R-:W-:Y:S02]  /*1e70*/  SEL R5, R5, RZ, P0 ;  /* 0x000000ff05057207 */ /* 0x002fe40000000000 */
[----:B------:R-:W-:-:S03]  /*1e80*/  @!P1 LOP3.LUT R83, R4, 0xf8, RZ, 0xc0, !PT ;  /* 0x000000f804539812 */ /* 0x000fc600078ec0ff */
[----:B------:R-:W-:-:S05]  /*1e90*/  IMAD.X R41, R5, 0x1, R6, P2 ;  /* 0x0000000105297824 */ /* 0x000fca00010e0606 */
[----:B------:R-:W-:Y:S01]  /*1ea0*/  @!P1 STS.64 [R83+UR4], R40 ;  /* 0x0000002853009988 */ /* 0x000fe20008000a04 */
[----:B------:R-:W-:Y:S06]  /*1eb0*/  BAR.SYNC.DEFER_BLOCKING 0x0 ;  /* 0x0000000000007b1d */ /* 0x000fec0000010000 */
[----:B------:R-:W0:Y:S04]  /*1ec0*/  LDS.128 R12, [UR4] ;  /* 0x00000004ff0c7984 */ /* 0x000e280008000c00 */
[----:B------:R-:W1:Y:S04]  /*1ed0*/  LDS.128 R16, [UR4+0x10] ;  /* 0x00001004ff107984 */ /* 0x000e680008000c00 */
[----:B------:R-:W2:Y:S04]  /*1ee0*/  LDS.128 R8, [UR4+0x20] ;  /* 0x00002004ff087984 */ /* 0x000ea80008000c00 */
[----:B------:R-:W3:Y:S01]  /*1ef0*/  LDS.128 R4, [UR4+0x30] ;  /* 0x00003004ff047984 */ /* 0x000ee20008000c00 */
[----:B0-----:R-:W-:-:S05]  /*1f00*/  IADD3 R85, P0, PT, R12, R14, RZ ;  /* 0x0000000e0c557210 */ /* 0x001fca0007f1e0ff */
[----:B------:R-:W-:Y:S01]  /*1f10*/  IMAD.X R87, R13, 0x1, R15, P0 ;  /* 0x000000010d577824 */ /* 0x000fe200000e060f */
[----:B------:R-:W-:Y:S02]  /*1f20*/  ISETP.NE.AND P0, PT, R60, 0x2, PT ;  /* 0x000000023c00780c */ /* 0x000fe40003f05270 */
[----:B-1----:R-:W-:Y:S02]  /*1f30*/  IADD3 R15, P1, PT, R16, R85, RZ ;  /* 0x00000055100f7210 */ /* 0x002fe40007f3e0ff */
[----:B------:R-:W-:Y:S02]  /*1f40*/  SEL R16, R85, R12, !P0 ;  /* 0x0000000c55107207 */ /* 0x000fe40004000000 */
[----:B------:R-:W-:Y:S01]  /*1f50*/  SEL R12, R87, R13, !P0 ;  /* 0x0000000d570c7207 */ /* 0x000fe20004000000 */
[----:B------:R-:W-:Y:S01]  /*1f60*/  IMAD.X R17, R17, 0x1, R87, P1 ;  /* 0x0000000111117824 */ /* 0x000fe200008e0657 */
[----:B------:R-:W-:Y:S02]  /*1f70*/  ISETP.NE.AND P1, PT, R60, 0x3, PT ;  /* 0x000000033c00780c */ /* 0x000fe40003f25270 */
[----:B------:R-:W-:-:S02]  /*1f80*/  IADD3 R83, P2, PT, R18, R15, RZ ;  /* 0x0000000f12537210 */ /* 0x000fc40007f5e0ff */
[----:B------:R-:W-:Y:S02]  /*1f90*/  SEL R16, R15, R16, !P1 ;  /* 0x000000100f107207 */ /* 0x000fe40004800000 */
[----:B------:R-:W-:Y:S02]  /*1fa0*/  SEL R18, R17, R12, !P1 ;  /* 0x0000000c11127207 */ /* 0x000fe40004800000 */
[----:B------:R-:W0:Y:S01]  /*1fb0*/  LDS.128 R12, [UR4+0x40] ;  /* 0x00004004ff0c7984 */ /* 0x000e220008000c00 */
[----:B------:R-:W-:Y:S01]  /*1fc0*/  IMAD.X R19, R19, 0x1, R17, P2 ;  /* 0x0000000113137824 */ /* 0x000fe200010e0611 */
[----:B------:R-:W-:Y:S02]  /*1fd0*/  ISETP.NE.AND P1, PT, R60, 0x4, PT ;  /* 0x000000043c00780c */ /* 0x000fe40003f25270 */
[----:B--2---:R-:W-:Y:S02]  /*1fe0*/  IADD3 R17, P2, PT, R8, R83, RZ ;  /* 0x0000005308117210 */ /* 0x004fe40007f5e0ff */
[----:B------:R-:W-:-:S02]  /*1ff0*/  SEL R16, R83, R16, !P1 ;  /* 0x0000001053107207 */ /* 0x000fc40004800000 */
[----:B------:R-:W-:Y:S01]  /*2000*/  SEL R18, R19, R18, !P1 ;  /* 0x0000001213127207 */ /* 0x000fe20004800000 */
[----:B------:R-:W-:Y:S01]  /*2010*/  IMAD.X R83, R9, 0x1, R19, P2 ;  /* 0x0000000109537824 */ /* 0x000fe200010e0613 */
[----:B------:R-:W-:Y:S02]  /*2020*/  ISETP.NE.AND P1, PT, R60, 0x5, PT ;  /* 0x000000053c00780c */ /* 0x000fe40003f25270 */
[----:B------:R-:W-:Y:S02]  /*2030*/  IADD3 R9, P2, PT, R10, R17, RZ ;  /* 0x000000110a097210 */ /* 0x000fe40007f5e0ff */
[----:B------:R-:W-:-:S03]  /*2040*/  SEL R16, R17, R16, !P1 ;  /* 0x0000001011107207 */ /* 0x000fc60004800000 */
[----:B------:R-:W-:Y:S01]  /*2050*/  IMAD.X R17, R11, 0x1, R83, P2 ;  /* 0x000000010b117824 */ /* 0x000fe200010e0653 */
[----:B------:R-:W-:Y:S02]  /*2060*/  ISETP.NE.AND P2, PT, R60, 0x6, PT ;  /* 0x000000063c00780c */ /* 0x000fe40003f45270 */
[----:B---3--:R-:W-:Y:S02]  /*2070*/  IADD3 R19, P3, PT, R4, R9, RZ ;  /* 0x0000000904137210 */ /* 0x008fe40007f7e0ff */
[----:B------:R-:W-:Y:S02]  /*2080*/  SEL R18, R83, R18, !P1 ;  /* 0x0000001253127207 */ /* 0x000fe40004800000 */
[----:B------:R-:W-:Y:S02]  /*2090*/  SEL R16, R9, R16, !P2 ;  /* 0x0000001009107207 */ /* 0x000fe40005000000 */
[----:B------:R-:W-:Y:S01]  /*20a0*/  ISETP.NE.AND P1, PT, R60, 0x7, PT ;  /* 0x000000073c00780c */ /* 0x000fe20003f25270 */
[----:B------:R-:W1:Y:S01]  /*20b0*/  LDS.128 R8, [UR4+0x50] ;  /* 0x00005004ff087984 */ /* 0x000e620008000c00 */
[----:B------:R-:W-:Y:S01]  /*20c0*/  IMAD.X R5, R5, 0x1, R17, P3 ;  /* 0x0000000105057824 */ /* 0x000fe200018e0611 */
[----:B------:R-:W-:-:S02]  /*20d0*/  SEL R18, R17, R18, !P2 ;  /* 0x0000001211127207 */ /* 0x000fc40005000000 */
[----:B------:R-:W-:Y:S02]  /*20e0*/  SEL R16, R19, R16, !P1 ;  /* 0x0000001013107207 */ /* 0x000fe40004800000 */
[----:B------:R-:W-:Y:S02]  /*20f0*/  IADD3 R19, P3, PT, R6, R19, RZ ;  /* 0x0000001306137210 */ /* 0x000fe40007f7e0ff */
[----:B------:R-:W-:Y:S02]  /*2100*/  ISETP.NE.AND P2, PT, R60, 0x8, PT ;  /* 0x000000083c00780c */ /* 0x000fe40003f45270 */
[----:B------:R-:W-:Y:S01]  /*2110*/  SEL R18, R5, R18, !P1 ;  /* 0x0000001205127207 */ /* 0x000fe20004800000 */
[----:B------:R-:W-:Y:S01]  /*2120*/  IMAD.X R17, R7, 0x1, R5, P3 ;  /* 0x0000000107117824 */ /* 0x000fe200018e0605 */
[----:B------:R-:W-:Y:S01]  /*2130*/  SEL R16, R19, R16, !P2 ;  /* 0x0000001013107207 */ /* 0x000fe20005000000 */
[----:B------:R-:W2:Y:S01]  /*2140*/  LDS.128 R4, [UR4+0x60] ;  /* 0x00006004ff047984 */ /* 0x000ea20008000c00 */
[----:B0-----:R-:W-:-:S02]  /*2150*/  IADD3 R19, P1, PT, R12, R19, RZ ;  /* 0x000000130c137210 */ /* 0x001fc40007f3e0ff */
[----:B------:R-:W-:-:S03]  /*2160*/  SEL R18, R17, R18, !P2 ;  /* 0x0000001211127207 */ /* 0x000fc60005000000 */
[----:B------:R-:W-:Y:S01]  /*2170*/  IMAD.X R85, R13, 0x1, R17, P1 ;  /* 0x000000010d557824 */ /* 0x000fe200008e0611 */
[----:B------:R-:W-:-:S05]  /*2180*/  IADD3 R17, P2, PT, R14, R19, RZ ;  /* 0x000000130e117210 */ /* 0x000fca0007f5e0ff */
[----:B------:R-:W-:Y:S02]  /*2190*/  IMAD.X R83, R15, 0x1, R85, P2 ;  /* 0x000000010f537824 */ /* 0x000fe400010e0655 */
[----:B------:R-:W0:Y:S01]  /*21a0*/  LDS.128 R12, [UR4+0x70] ;  /* 0x00007004ff0c7984 */ /* 0x000e220008000c00 */
[----:B------:R-:W-:-:S04]  /*21b0*/  ISETP.NE.AND P1, PT, R60, 0x9, PT ;  /* 0x000000093c00780c */ /* 0x000fc80003f25270 */
[----:B------:R-:W-:Y:S02]  /*21c0*/  SEL R16, R19, R16, !P1 ;  /* 0x0000001013107207 */ /* 0x000fe40004800000 */
[----:B------:R-:W-:Y:S02]  /*21d0*/  SEL R18, R85, R18, !P1 ;  /* 0x0000001255127207 */ /* 0x000fe40004800000 */
[----:B------:R-:W-:Y:S02]  /*21e0*/  ISETP.NE.AND P1, PT, R60, 0xa, PT ;  /* 0x0000000a3c00780c */ /* 0x000fe40003f25270 */
[----:B-1----:R-:W-:Y:S02]  /*21f0*/  IADD3 R19, P2, PT, R8, R17, RZ ;  /* 0x0000001108137210 */ /* 0x002fe40007f5e0ff */
[----:B------:R-:W-:Y:S02]  /*2200*/  SEL R8, R17, R16, !P1 ;  /* 0x0000001011087207 */ /* 0x000fe40004800000 */
[----:B------:R-:W-:Y:S01]  /*2210*/  SEL R16, R83, R18, !P1 ;  /* 0x0000001253107207 */ /* 0x000fe20004800000 */
[----:B------:R-:W-:Y:S01]  /*2220*/  IMAD.X R9, R9, 0x1, R83, P2 ;  /* 0x0000000109097824 */ /* 0x000fe200010e0653 */
[----:B------:R-:W-:-:S02]  /*2230*/  IADD3 R17, P1, PT, R10, R19, RZ ;  /* 0x000000130a117210 */ /* 0x000fc40007f3e0ff */
[C---:B------:R-:W-:Y:S02]  /*2240*/  ISETP.NE.AND P2, PT, R60.reuse, 0xb, PT ;  /* 0x0000000b3c00780c */ /* 0x040fe40003f45270 */
[----:B------:R-:W-:Y:S01]  /*2250*/  ISETP.NE.AND P3, PT, R60, 0xc, PT ;  /* 0x0000000c3c00780c */ /* 0x000fe20003f65270 */
[----:B------:R-:W-:Y:S01]  /*2260*/  IMAD.X R11, R11, 0x1, R9, P1 ;  /* 0x000000010b0b7824 */ /* 0x000fe200008e0609 */
[----:B------:R-:W-:Y:S02]  /*2270*/  SEL R8, R19, R8, !P2 ;  /* 0x0000000813087207 */ /* 0x000fe40005000000 */
[----:B------:R-:W-:Y:S02]  /*2280*/  SEL R10, R9, R16, !P2 ;  /* 0x00000010090a7207 */ /* 0x000fe40005000000 */
[----:B--2---:R-:W-:Y:S02]  /*2290*/  IADD3 R9, P2, PT, R4, R17, RZ ;  /* 0x0000001104097210 */ /* 0x004fe40007f5e0ff */
[----:B------:R-:W-:-:S02]  /*22a0*/  SEL R4, R17, R8, !P3 ;  /* 0x0000000811047207 */ /* 0x000fc40005800000 */
[----:B------:R-:W-:Y:S01]  /*22b0*/  ISETP.NE.AND P4, PT, R60, 0xd, PT ;  /* 0x0000000d3c00780c */ /* 0x000fe20003f85270 */
[----:B------:R-:W-:Y:S01]  /*22c0*/  IMAD.X R17, R5, 0x1, R11, P2 ;  /* 0x0000000105117824 */ /* 0x000fe200010e060b */
[----:B------:R-:W-:Y:S02]  /*22d0*/  IADD3 R5, P5, PT, R6, R9, RZ ;  /* 0x0000000906057210 */ /* 0x000fe40007fbe0ff */
[----:B------:R-:W-:Y:S02]  /*22e0*/  ISETP.NE.AND P1, PT, R0, RZ, PT ;  /* 0x000000ff0000720c */ /* 0x000fe40003f25270 */
[----:B------:R-:W-:Y:S01]  /*22f0*/  SEL R10, R11, R10, !P3 ;  /* 0x0000000a0b0a7207 */ /* 0x000fe20005800000 */
[----:B------:R-:W-:Y:S01]  /*2300*/  IMAD.X R11, R7, 0x1, R17, P5 ;  /* 0x00000001070b7824 */ /* 0x000fe200028e0611 */
[----:B------:R-:W-:Y:S02]  /*2310*/  ISETP.NE.AND P2, PT, R60, 0xe, PT ;  /* 0x0000000e3c00780c */ /* 0x000fe40003f45270 */
[----:B------:R-:W-:-:S02]  /*2320*/  SEL R6, R9, R4, !P4 ;  /* 0x0000000409067207 */ /* 0x000fc40006000000 */
[----:B0-----:R-:W-:Y:S02]  /*2330*/  IADD3 R7, P5, PT, R12, R5, RZ ;  /* 0x000000050c077210 */ /* 0x001fe40007fbe0ff */
[----:B------:R-:W-:Y:S02]  /*2340*/  SEL R10, R17, R10, !P4 ;  /* 0x0000000a110a7207 */ /* 0x000fe40006000000 */
[----:B------:R-:W-:Y:S02]  /*2350*/  ISETP.NE.AND P3, PT, R60, 0xf, PT ;  /* 0x0000000f3c00780c */ /* 0x000fe40003f65270 */
[----:B------:R-:W-:Y:S01]  /*2360*/  SEL R6, R5, R6, !P2 ;  /* 0x0000000605067207 */ /* 0x000fe20005000000 */
[----:B------:R-:W-:Y:S01]  /*2370*/  IMAD.X R13, R13, 0x1, R11, P5 ;  /* 0x000000010d0d7824 */ /* 0x000fe200028e060b */
[----:B------:R-:W-:Y:S02]  /*2380*/  SEL R10, R11, R10, !P2 ;  /* 0x0000000a0b0a7207 */ /* 0x000fe40005000000 */
[----:B------:R-:W-:-:S02]  /*2390*/  ISETP.NE.AND P0, PT, R62, RZ, PT ;  /* 0x000000ff3e00720c */ /* 0x000fc40003f05270 */
[----:B------:R-:W-:Y:S02]  /*23a0*/  ISETP.GE.U32.AND P4, PT, R0, 0x20, PT ;  /* 0x000000200000780c */ /* 0x000fe40003f86070 */
[----:B------:R-:W-:Y:S02]  /*23b0*/  IADD3 R4, P2, P6, R40, -R54, -R49 ;  /* 0x8000003628047210 */ /* 0x000fe40007e5e831 */
[----:B------:R-:W-:Y:S01]  /*23c0*/  SEL R5, R7, R6, !P3 ;  /* 0x0000000607057207 */ /* 0x000fe20005800000 */
[----:B------:R-:W0:Y:S01]  /*23d0*/  @!P1 LDC.64 R8, c[0x0][0x3a8] ;  /* 0x0000ea00ff089b82 */ /* 0x000e220000000a00 */
[----:B------:R-:W-:Y:S02]  /*23e0*/  SEL R4, R4, RZ, P0 ;  /* 0x000000ff04047207 */ /* 0x000fe40000000000 */
[----:B------:R-:W-:Y:S02]  /*23f0*/  SEL R5, R5, RZ, P4 ;  /* 0x000000ff05057207 */ /* 0x000fe40002000000 */
[----:B------:R-:W-:-:S02]  /*2400*/  IADD3.X R6, PT, PT, R41, ~R52, ~R47, P2, P6 ;  /* 0x8000003429067210 */ /* 0x000fc400017ecc2f */
[----:B------:R-:W-:Y:S02]  /*2410*/  SEL R11, R13, R10, !P3 ;  /* 0x0000000a0d0b7207 */ /* 0x000fe40005800000 */
[----:B------:R-:W-:Y:S02]  /*2420*/  IADD3 R12, P3, PT, R4, R5, RZ ;  /* 0x00000005040c7210 */ /* 0x000fe40007f7e0ff */
[----:B------:R-:W-:Y:S02]  /*2430*/  SEL R6, R6, RZ, P0 ;  /* 0x000000ff06067207 */ /* 0x000fe40000000000 */
[----:B------:R-:W-:Y:S02]  /*2440*/  SEL R11, R11, RZ, P4 ;  /* 0x000000ff0b0b7207 */ /* 0x000fe40002000000 */
[----:B------:R-:W-:-:S03]  /*2450*/  IADD3 R10, P2, PT, R14, R7, RZ ;  /* 0x000000070e0a7210 */ /* 0x000fc60007f5e0ff */
[----:B------:R-:W-:Y:S01]  /*2460*/  IMAD.X R14, R6, 0x1, R11, P3 ;  /* 0x00000001060e7824 */ /* 0x000fe200018e060b */
[----:B------:R-:W-:-:S04]  /*2470*/  ISETP.GT.U32.AND P3, PT, R20, -0x1, PT ;  /* 0xffffffff1400780c */ /* 0x000fc80003f64070 */
[----:B------:R-:W-:Y:S01]  /*2480*/  ISETP.GT.U32.AND.EX P3, PT, R2, RZ, PT, P3 ;  /* 0x000000ff0200720c */ /* 0x000fe20003f64130 */
[----:B------:R-:W-:Y:S02]  /*2490*/  IMAD.X R7, R15, 0x1, R13, P2 ;  /* 0x000000010f077824 */ /* 0x000fe400010e060d */
[----:B------:R-:W-:Y:S02]  /*24a0*/  @!P1 IMAD.MOV.U32 R4, RZ, RZ, 0x65 ;  /* 0x00000065ff049424 */ /* 0x000fe400078e00ff */
[----:B------:R-:W-:Y:S02]  /*24b0*/  @!P1 IMAD.MOV.U32 R5, RZ, RZ, 0x0 ;  /* 0x00000000ff059424 */ /* 0x000fe400078e00ff */
[----:B------:R-:W-:Y:S01]  /*24c0*/  @!P1 IMAD.MOV.U32 R6, RZ, RZ, R10 ;  /* 0x000000ffff069224 */ /* 0x000fe200078e000a */
[----:B------:R-:W-:Y:S01]  /*24d0*/  ISETP.GT.U32.AND P0, PT, R45, -0x1, PT ;  /* 0xffffffff2d00780c */ /* 0x000fe20003f04070 */
[----:B------:R-:W-:Y:S01]  /*24e0*/  BSSY.RECONVERGENT B0, `(.L_x_449) ;  /* 0x0000013000007945 */ /* 0x000fe20003800200 */
[----:B------:R-:W-:-:S02]  /*24f0*/  ISETP.GT.U32.AND P2, PT, R26, -0x1, PT ;  /* 0xffffffff1a00780c */ /* 0x000fc40003f44070 */
[----:B0-----:R0:W-:Y:S01]  /*2500*/  @!P1 ST.E.128.STRONG.GPU desc[UR8][R8.64+0x200], R4 ;  /* 0x0002000408009985 */ /* 0x0011e2000c10fd08 */
[----:B------:R-:W-:Y:S02]  /*2510*/  ISETP.GT.U32.AND P1, PT, R22, -0x1, PT ;  /* 0xffffffff1600780c */ /* 0x000fe40003f24070 */
[----:B------:R-:W-:Y:S01]  /*2520*/  ISETP.GT.U32.AND.EX P0, PT, R43, RZ, PT, P0 ;  /* 0x000000ff2b00720c */ /* 0x000fe20003f04100 */
[----:B------:R-:W-:Y:S01]  /*2530*/  BAR.SYNC.DEFER_BLOCKING 0x0 ;  /* 0x0000000000007b1d */ /* 0x000fe20000010000 */
[----:B------:R-:W-:Y:S02]  /*2540*/  ISETP.GT.U32.AND.EX P1, PT, R24, RZ, PT, P1 ;  /* 0x000000ff1800720c */ /* 0x000fe40003f24110 */
[----:B------:R-:W-:Y:S02]  /*2550*/  ISETP.GT.U32.AND.EX P2, PT, R28, RZ, PT, P2 ;  /* 0x000000ff1c00720c */ /* 0x000fe40003f44120 */
[C---:B------:R-:W-:Y:S02]  /*2560*/  IADD3 R16, P4, PT, R12.reuse, R81, RZ ;  /* 0x000000510c107210 */ /* 0x040fe40007f9e0ff */
[----:B------:R-:W-:-:S02]  /*2570*/  IADD3 R18, P5, PT, R12, R79, RZ ;  /* 0x0000004f0c127210 */ /* 0x000fc40007fbe0ff */
[----:B------:R-:W-:Y:S01]  /*2580*/  IADD3 R11, P6, PT, R20, R12, RZ ;  /* 0x0000000c140b7210 */ /* 0x000fe20007fde0ff */
[----:B0-----:R-:W-:Y:S02]  /*2590*/  IMAD.IADD R5, R10, 0x1, R7 ;  /* 0x000000010a057824 */ /* 0x001fe400078e0207 */
[----:B------:R-:W-:Y:S01]  /*25a0*/  IMAD.MOV.U32 R4, RZ, RZ, R14 ;  /* 0x000000ffff047224 */ /* 0x000fe200078e000e */
[----:B------:R-:W-:Y:S09]  /*25b0*/  @P3 BRA `(.L_x_450) ;  /* 0x0000000000143947 */ /* 0x000ff20003800000 */
[----:B------:R-:W-:-:S04]  /*25c0*/  ISETP.NE.U32.AND P3, PT, R20, RZ, PT ;  /* 0x000000ff1400720c */ /* 0x000fc80003f65070 */
[----:B------:R-:W-:-:S13]  /*25d0*/  ISETP.NE.AND.EX P3, PT, R2, RZ, PT, P3 ;  /* 0x000000ff0200720c */ /* 0x000fda0003f65330 */
[----:B------:R-:W-:Y:S02]  /*25e0*/  @!P3 IMAD R6, R0, 0xb, R5 ;  /* 0x0000000b0006b824 */ /* 0x000fe400078e0205 */
[----:B------:R-:W-:-:S03]  /*25f0*/  @P3 IMAD.IADD R4, R12, 0x1, R7 ;  /* 0x000000010c043824 */ /* 0x000fc600078e0207 */
[----:B------:R-:W-:-:S07]  /*2600*/  @!P3 IADD3 R4, PT, PT, R6, -R12, -R14 ;  /* 0x8000000c0604b210 */ /* 0x000fce0007ffe80e */
.L_x_450:
[----:B------:R-:W-:Y:S05]  /*2610*/  BSYNC.RECONVERGENT B0 ;  /* 0x0000000000007941 */ /* 0x000fea0003800200 */
.L_x_449:
[----:B------:R-:W-:Y:S01]  /*2620*/  BSSY.RECONVERGENT B0, `(.L_x_451) ;  /* 0x0000009000007945 */ /* 0x000fe20003800200 */
[----:B------:R-:W-:-:S03]  /*2630*/  IMAD.X R6, R2, 0x1, R14, P6 ;  /* 0x0000000102067824 */ /* 0x000fc600030e060e */
[----:B------:R-:W-:Y:S05]  /*2640*/  @P0 BRA `(.L_x_452) ;  /* 0x0000000000180947 */ /* 0x000fea0003800000 */
[----:B------:R-:W-:-:S04]  /*2650*/  ISETP.NE.U32.AND P0, PT, R45, RZ, PT ;  /* 0x000000ff2d00720c */ /* 0x000fc80003f05070 */
[----:B------:R-:W-:-:S13]  /*2660*/  ISETP.NE.AND.EX P0, PT, R43, RZ, PT, P0 ;  /* 0x000000ff2b00720c */ /* 0x000fda0003f05300 */
[----:B------:R-:W-:Y:S02]  /*2670*/  @!P0 IMAD R2, R0, 0xb, R5 ;  /* 0x0000000b00028824 */ /* 0x000fe400078e0205 */
[----:B------:R-:W-:-:S05]  /*2680*/  @P0 IMAD.IADD R6, R11, 0x1, R7 ;  /* 0x000000010b060824 */ /* 0x000fca00078e0207 */
[----:B------:R-:W-:-:S05]  /*2690*/  @!P0 IADD3 R2, PT, PT, R2, -R11, -R6 ;  /* 0x8000000b02028210 */ /* 0x000fca0007ffe806 */
[----:B------:R-:W-:-:S07]  /*26a0*/  @!P0 VIADD R6, R2, 0x1 ;  /* 0x0000000102068836 */ /* 0x000fce0000000000 */
.L_x_452:
[----:B------:R-:W-:Y:S05]  /*26b0*/  BSYNC.RECONVERGENT B0 ;  /* 0x0000000000007941 */ /* 0x000fea0003800200 */
.L_x_451:
[----:B------:R-:W-:Y:S01]  /*26c0*/  BSSY.RECONVERGENT B0, `(.L_x_453) ;  /* 0x000000b000007945 */ /* 0x000fe20003800200 */
[----:B------:R-:W-:Y:S01]  /*26d0*/  IMAD R9, R0, 0xb, R5 ;  /* 0x0000000b00097824 */ /* 0x000fe200078e0205 */
[----:B------:R-:W-:Y:S01]  /*26e0*/  LEA R2, R4, UR4, 0x2 ;  /* 0x0000000404027c11 */ /* 0x000fe2000f8e10ff */
[C---:B------:R-:W-:Y:S02]  /*26f0*/  IMAD.X R75, R14.reuse, 0x1, R75, P4 ;  /* 0x000000010e4b7824 */ /* 0x040fe400020e064b */
[----:B------:R-:W-:Y:S01]  /*2700*/  IMAD.X R77, R14, 0x1, R77, P5 ;  /* 0x000000010e4d7824 */ /* 0x000fe200028e064d */
[----:B------:R-:W-:Y:S06]  /*2710*/  @P1 BRA `(.L_x_454) ;  /* 0x0000000000141947 */ /* 0x000fec0003800000 */
[----:B------:R-:W-:-:S04]  /*2720*/  ISETP.NE.U32.AND P0, PT, R22, RZ, PT ;  /* 0x000000ff1600720c */ /* 0x000fc80003f05070 */
[----:B------:R-:W-:-:S13]  /*2730*/  ISETP.NE.AND.EX P0, PT, R24, RZ, PT, P0 ;  /* 0x000000ff1800720c */ /* 0x000fda0003f05300 */
[----:B------:R-:W-:-:S05]  /*2740*/  @P0 IMAD.IADD R75, R16, 0x1, R7 ;  /* 0x00000001104b0824 */ /* 0x000fca00078e0207 */
[----:B------:R-:W-:-:S05]  /*2750*/  @!P0 IADD3 R4, PT, PT, R9, -R16, -R75 ;  /* 0x8000001009048210 */ /* 0x000fca0007ffe84b */
[----:B------:R-:W-:-:S07]  /*2760*/  @!P0 VIADD R75, R4, 0x2 ;  /* 0x00000002044b8836 */ /* 0x000fce0000000000 */
.L_x_454:
[----:B------:R-:W-:Y:S05]  /*2770*/  BSYNC.RECONVERGENT B0 ;  /* 0x0000000000007941 */ /* 0x000fea0003800200 */
.L_x_453:
[----:B------:R-:W-:Y:S01]  /*2780*/  BSSY.RECONVERGENT B0, `(.L_x_455) ;  /* 0x0000009000007945 */ /* 0x000fe20003800200 */
[----:B------:R-:W-:Y:S02]  /*2790*/  LEA R4, R75, UR4, 0x2 ;  /* 0x000000044b047c11 */ /* 0x000fe4000f8e10ff */
[----:B------:R-:W-:Y:S01]  /*27a0*/  LEA R6, R6, UR4, 0x2 ;  /* 0x0000000406067c11 */ /* 0x000fe2000f8e10ff */
[----:B------:R-:W-:Y:S06]  /*27b0*/  @P2 BRA `(.L_x_456) ;  /* 0x0000000000142947 */ /* 0x000fec0003800000 */
[----:B------:R-:W-:-:S04]  /*27c0*/  ISETP.NE.U32.AND P0, PT, R26, RZ, PT ;  /* 0x000000ff1a00720c */ /* 0x000fc80003f05070 */
[----:B------:R-:W-:-:S13]  /*27d0*/  ISETP.NE.AND.EX P0, PT, R28, RZ, PT, P0 ;  /* 0x000000ff1c00720c */ /* 0x000fda0003f05300 */
[----:B------:R-:W-:-:S05]  /*27e0*/  @P0 IMAD.IADD R77, R18, 0x1, R7 ;  /* 0x00000001124d0824 */ /* 0x000fca00078e0207 */
[----:B------:R-:W-:-:S05]  /*27f0*/  @!P0 IADD3 R8, PT, PT, R9, -R18, -R77 ;  /* 0x8000001209088210 */ /* 0x000fca0007ffe84d */
[----:B------:R-:W-:-:S07]  /*2800*/  @!P0 VIADD R77, R8, 0x3 ;  /* 0x00000003084d8836 */ /* 0x000fce0000000000 */
.L_x_456:
[----:B------:R-:W-:Y:S05]  /*2810*/  BSYNC.RECONVERGENT B0 ;  /* 0x0000000000007941 */ /* 0x000fea0003800200 */
.L_x_455:
[----:B------:R-:W-:Y:S01]  /*2820*/  LEA R8, R77, UR4, 0x2 ;  /* 0x000000044d087c11 */ /* 0x000fe2000f8e10ff */
[----:B------:R0:W-:Y:S01]  /*2830*/  STS [R2], R39 ;  /* 0x0000002702007388 */ /* 0x0001e20000000800 */
[----:B------:R-:W-:Y:S01]  /*2840*/  ISETP.GT.U32.AND P2, PT, R30, -0x1, PT ;  /* 0xffffffff1e00780c */ /* 0x000fe20003f44070 */
[----:B------:R-:W-:Y:S01]  /*2850*/  BSSY.RECONVERGENT B0, `(.L_x_457) ;  /* 0x0000014000007945 */ /* 0x000fe20003800200 */
[----:B------:R-:W-:Y:S01]  /*2860*/  ISETP.GT.U32.AND P1, PT, R34, -0x1, PT ;  /* 0xffffffff2200780c */ /* 0x000fe20003f24070 */
[----:B------:R1:W-:Y:S01]  /*2870*/  STS [R6], R37 ;  /* 0x0000002506007388 */ /* 0x0003e20000000800 */
[----:B------:R-:W-:Y:S02]  /*2880*/  ISETP.GT.U32.AND.EX P2, PT, R32, RZ, PT, P2 ;  /* 0x000000ff2000720c */ /* 0x000fe40003f44120 */
[----:B------:R-:W-:Y:S01]  /*2890*/  ISETP.GT.U32.AND P0, PT, R38, -0x1, PT ;  /* 0xffffffff2600780c */ /* 0x000fe20003f04070 */
[----:B------:R2:W-:Y:S01]  /*28a0*/  STS [R4], R35 ;  /* 0x0000002304007388 */ /* 0x0005e20000000800 */
[----:B------:R-:W-:-:S02]  /*28b0*/  ISETP.NE.AND P4, PT, RZ, UR6, PT ;  /* 0x00000006ff007c0c */ /* 0x000fc4000bf85270 */
[----:B0-----:R-:W-:Y:S01]  /*28c0*/  IADD3 R2, P6, PT, R12, R67, RZ ;  /* 0x000000430c027210 */ /* 0x001fe20007fde0ff */
[----:B------:R2:W-:Y:S01]  /*28d0*/  STS [R8], R33 ;  /* 0x0000002108007388 */ /* 0x0005e20000000800 */
[----:B------:R-:W-:Y:S02]  /*28e0*/  ISETP.GT.U32.AND.EX P1, PT, R36, RZ, PT, P1 ;  /* 0x000000ff2400720c */ /* 0x000fe40003f24110 */
[----:B------:R-:W-:Y:S01]  /*28f0*/  ISETP.GT.U32.AND.EX P0, PT, R58, RZ, PT, P0 ;  /* 0x000000ff3a00720c */ /* 0x000fe20003f04100 */
[----:B------:R-:W-:Y:S01]  /*2900*/  IMAD.X R71, R14, 0x1, R71, P6 ;  /* 0x000000010e477824 */ /* 0x000fe200030e0647 */
[C---:B------:R-:W-:Y:S02]  /*2910*/  IADD3 R10, P5, PT, R12.reuse, R69, RZ ;  /* 0x000000450c0a7210 */ /* 0x040fe40007fbe0ff */
[----:B-1----:R-:W-:Y:S01]  /*2920*/  IADD3 R6, P3, PT, R12, R73, RZ ;  /* 0x000000490c067210 */ /* 0x002fe20007f7e0ff */
[----:B------:R-:W-:-:S12]  /*2930*/  @P2 BRA `(.L_x_458) ;  /* 0x0000000000142947 */ /* 0x000fd80003800000 */
[----:B------:R-:W-:-:S04]  /*2940*/  ISETP.NE.U32.AND P2, PT, R30, RZ, PT ;  /* 0x000000ff1e00720c */ /* 0x000fc80003f45070 */
[----:B------:R-:W-:-:S13]  /*2950*/  ISETP.NE.AND.EX P2, PT, R32, RZ, PT, P2 ;  /* 0x000000ff2000720c */ /* 0x000fda0003f45320 */
[----:B------:R-:W-:-:S05]  /*2960*/  @P2 IMAD.IADD R71, R2, 0x1, R7 ;  /* 0x0000000102472824 */ /* 0x000fca00078e0207 */
[----:B------:R-:W-:-:S05]  /*2970*/  @!P2 IADD3 R2, PT, PT, R9, -R2, -R71 ;  /* 0x800000020902a210 */ /* 0x000fca0007ffe847 */
[----:B------:R-:W-:-:S07]  /*2980*/  @!P2 VIADD R71, R2, 0x4 ;  /* 0x000000040247a836 */ /* 0x000fce0000000000 */
.L_x_458:
[----:B------:R-:W-:Y:S05]  /*2990*/  BSYNC.RECONVERGENT B0 ;  /* 0x0000000000007941 */ /* 0x000fea0003800200 */
.L_x_457:
[----:B------:R-:W-:Y:S01]  /*29a0*/  BSSY.RECONVERGENT B0, `(.L_x_459) ;  /* 0x0000008000007945 */ /* 0x000fe20003800200 */
[----:B------:R-:W-:-:S03]  /*29b0*/  IMAD.X R65, R14, 0x1, R65, P5 ;  /* 0x000000010e417824 */ /* 0x000fc600028e0641 */
[----:B------:R-:W-:Y:S05]  /*29c0*/  @P1 BRA `(.L_x_460) ;  /* 0x0000000000141947 */ /* 0x000fea0003800000 */
[----:B------:R-:W-:-:S04]  /*29d0*/  ISETP.NE.U32.AND P1, PT, R34, RZ, PT ;  /* 0x000000ff2200720c */ /* 0x000fc80003f25070 */
[----:B------:R-:W-:-:S13]  /*29e0*/  ISETP.NE.AND.EX P1, PT, R36, RZ, PT, P1 ;  /* 0x000000ff2400720c */ /* 0x000fda0003f25310 */
[----:B------:R-:W-:-:S05]  /*29f0*/  @P1 IMAD.IADD R65, R10, 0x1, R7 ;  /* 0x000000010a411824 */ /* 0x000fca00078e0207 */
[----:B------:R-:W-:-:S05]  /*2a00*/  @!P1 IADD3 R2, PT, PT, R9, -R10, -R65 ;  /* 0x8000000a09029210 */ /* 0x000fca0007ffe841 */
[----:B------:R-:W-:-:S07]  /*2a10*/  @!P1 VIADD R65, R2, 0x5 ;  /* 0x0000000502419836 */ /* 0x000fce0000000000 */
.L_x_460:
[----:B------:R-:W-:Y:S05]  /*2a20*/  BSYNC.RECONVERGENT B0 ;  /* 0x0000000000007941 */ /* 0x000fea0003800200 */
.L_x_459:
[----:B------:R-:W-:Y:S01]  /*2a30*/  BSSY.RECONVERGENT B0, `(.L_x_461) ;  /* 0x000000a000007945 */ /* 0x000fe20003800200 */
[----:B------:R-:W-:Y:S01]  /*2a40*/  IMAD.X R63, R14, 0x1, R63, P3 ;  /* 0x000000010e3f7824 */ /* 0x000fe200018e063f */
[----:B--2---:R-:W-:Y:S02]  /*2a50*/  LEA R4, R65, UR4, 0x2 ;  /* 0x0000000441047c11 */ /* 0x004fe4000f8e10ff */
[----:B------:R-:W-:Y:S01]  /*2a60*/  LEA R2, R71, UR4, 0x2 ;  /* 0x0000000447027c11 */ /* 0x000fe2000f8e10ff */
[----:B------:R-:W-:Y:S06]  /*2a70*/  @P0 BRA `(.L_x_462) ;  /* 0x0000000000140947 */ /* 0x000fec0003800000 */
[----:B------:R-:W-:-:S04]  /*2a80*/  ISETP.NE.U32.AND P0, PT, R38, RZ, PT ;  /* 0x000000ff2600720c */ /* 0x000fc80003f05070 */
[----:B------:R-:W-:-:S13]  /*2a90*/  ISETP.NE.AND.EX P0, PT, R58, RZ, PT, P0 ;  /* 0x000000ff3a00720c */ /* 0x000fda0003f05300 */
[----:B------:R-:W-:-:S05]  /*2aa0*/  @P0 IMAD.IADD R63, R6, 0x1, R7 ;  /* 0x00000001063f0824 */ /* 0x000fca00078e0207 */
[----:B------:R-:W-:-:S05]  /*2ab0*/  @!P0 IADD3 R6, PT, PT, R9, -R6, -R63 ;  /* 0x8000000609068210 */ /* 0x000fca0007ffe83f */
[----:B------:R-:W-:-:S07]  /*2ac0*/  @!P0 VIADD R63, R6, 0x6 ;  /* 0x00000006063f8836 */ /* 0x000fce0000000000 */
.L_x_462:
[----:B------:R-:W-:Y:S05]  /*2ad0*/  BSYNC.RECONVERGENT B0 ;  /* 0x0000000000007941 */ /* 0x000fea0003800200 */
.L_x_461:
[----:B------:R-:W0:Y:S01]  /*2ae0*/  @!P4 LDC.64 R10, c[0x0][0x408] ;  /* 0x00010200ff0acb82 */ /* 0x000e220000000a00 */
[----:B------:R-:W-:Y:S01]  /*2af0*/  ISETP.GT.U32.AND P2, PT, R42, -0x1, PT ;  /* 0xffffffff2a00780c */ /* 0x000fe20003f44070 */
[----:B------:R-:W-:Y:S01]  /*2b00*/  STS [R2], R31 ;  /* 0x0000001f02007388 */ /* 0x000fe20000000800 */
[----:B------:R-:W-:Y:S01]  /*2b10*/  LEA R6, R63, UR4, 0x2 ;  /* 0x000000043f067c11 */ /* 0x000fe2000f8e10ff */
[----:B------:R-:W-:Y:S01]  /*2b20*/  BSSY.RECONVERGENT B0, `(.L_x_463) ;  /* 0x000001a000007945 */ /* 0x000fe20003800200 */
[----:B------:R-:W-:Y:S01]  /*2b30*/  ISETP.GT.U32.AND.EX P2, PT, R44, RZ, PT, P2 ;  /* 0x000000ff2c00720c */ /* 0x000fe20003f44120 */
[----:B------:R1:W-:Y:S01]  /*2b40*/  STS [R4], R29 ;  /* 0x0000001d04007388 */ /* 0x0003e20000000800 */
[----:B------:R-:W-:Y:S01]  /*2b50*/  IADD3 R55, P5, PT, R12, R55, RZ ;  /* 0x000000370c377210 */ /* 0x000fe20007fbe0ff */
[----:B------:R-:W2:Y:S01]  /*2b60*/  @!P4 LDC.64 R16, c[0x0][0x408] ;  /* 0x00010200ff10cb82 */ /* 0x000ea20000000a00 */
[----:B------:R-:W-:Y:S01]  /*2b70*/  ISETP.GT.U32.AND P1, PT, R46, -0x1, PT ;  /* 0xffffffff2e00780c */ /* 0x000fe20003f24070 */
[----:B------:R3:W-:Y:S01]  /*2b80*/  STS [R6], R27 ;  /* 0x0000001b06007388 */ /* 0x0007e20000000800 */
[----:B------:R-:W-:Y:S01]  /*2b90*/  ISETP.GT.U32.AND P0, PT, R56, -0x1, PT ;  /* 0xffffffff3800780c */ /* 0x000fe20003f04070 */
[----:B------:R-:W-:Y:S01]  /*2ba0*/  IMAD.X R50, R14, 0x1, R50, P5 ;  /* 0x000000010e327824 */ /* 0x000fe200028e0632 */
[----:B------:R-:W-:-:S02]  /*2bb0*/  ISETP.GT.U32.AND P3, PT, R54, -0x1, PT ;  /* 0xffffffff3600780c */ /* 0x000fc40003f64070 */
[----:B------:R-:W-:Y:S01]  /*2bc0*/  ISETP.GT.U32.AND.EX P1, PT, R61, RZ, PT, P1 ;  /* 0x000000ff3d00720c */ /* 0x000fe20003f24110 */
[----:B------:R-:W4:Y:S01]  /*2bd0*/  @!P4 LDC.64 R18, c[0x0][0x408] ;  /* 0x00010200ff12cb82 */ /* 0x000f220000000a00 */
[C---:B-1----:R-:W-:Y:S02]  /*2be0*/  IADD3 R4, P6, PT, R12.reuse, R51, RZ ;  /* 0x000000330c047210 */ /* 0x042fe40007fde0ff */
[----:B------:R-:W-:Y:S02]  /*2bf0*/  ISETP.GT.U32.AND.EX P0, PT, R59, RZ, PT, P0 ;  /* 0x000000ff3b00720c */ /* 0x000fe40003f04100 */
[----:B---3--:R-:W-:Y:S01]  /*2c00*/  IADD3 R6, P5, PT, R12, R49, RZ ;  /* 0x000000310c067210 */ /* 0x008fe20007fbe0ff */
[----:B------:R-:W-:Y:S01]  /*2c10*/  IMAD.X R48, R14, 0x1, R48, P6 ;  /* 0x000000010e307824 */ /* 0x000fe200030e0630 */
[----:B------:R-:W-:Y:S02]  /*2c20*/  IADD3 R2, P6, PT, R12, R57, RZ ;  /* 0x000000390c027210 */ /* 0x000fe40007fde0ff */
[----:B------:R-:W-:Y:S01]  /*2c30*/  ISETP.GT.U32.AND.EX P3, PT, R52, RZ, PT, P3 ;  /* 0x000000ff3400720c */ /* 0x000fe20003f64130 */
[----:B------:R-:W-:-:S02]  /*2c40*/  IMAD.X R47, R14, 0x1, R47, P5 ;  /* 0x000000010e2f7824 */ /* 0x000fc400028e062f */
[----:B------:R-:W-:Y:S01]  /*2c50*/  IMAD.X R53, R14, 0x1, R53, P6 ;  /* 0x000000010e357824 */ /* 0x000fe200030e0635 */
[----:B------:R-:W-:Y:S09]  /*2c60*/  @P2 BRA `(.L_x_464) ;  /* 0x0000000000142947 */ /* 0x000ff20003800000 */
[----:B------:R-:W-:-:S04]  /*2c70*/  ISETP.NE.U32.AND P2, PT, R42, RZ, PT ;  /* 0x000000ff2a00720c */ /* 0x000fc80003f45070 */
[----:B------:R-:W-:-:S13]  /*2c80*/  ISETP.NE.AND.EX P2, PT, R44, RZ, PT, P2 ;  /* 0x000000ff2c00720c */ /* 0x000fda0003f45320 */
[----:B------:R-:W-:-:S05]  /*2c90*/  @P2 IMAD.IADD R53, R2, 0x1, R7 ;  /* 0x0000000102352824 */ /* 0x000fca00078e0207 */
[----:B------:R-:W-:-:S05]  /*2ca0*/  @!P2 IADD3 R2, PT, PT, R9, -R2, -R53 ;  /* 0x800000020902a210 */ /* 0x000fca0007ffe835 */
[----:B------:R-:W-:-:S07]  /*2cb0*/  @!P2 VIADD R53, R2, 0x7 ;  /* 0x000000070235a836 */ /* 0x000fce0000000000 */
.L_x_464:
[----:B------:R-:W-:Y:S05]  /*2cc0*/  BSYNC.RECONVERGENT B0 ;  /* 0x0000000000007941 */ /* 0x000fea0003800200 */
.L_x_463:
[----:B------:R-:W-:Y:S04]  /*2cd0*/  BSSY.RECONVERGENT B0, `(.L_x_465) ;  /* 0x0000007000007945 */ /* 0x000fe80003800200 */
[----:B------:R-:W-:Y:S05]  /*2ce0*/  @P1 BRA `(.L_x_466) ;  /* 0x0000000000141947 */ /* 0x000fea0003800000 */
[----:B------:R-:W-:-:S04]  /*2cf0*/  ISETP.NE.U32.AND P1, PT, R46, RZ, PT ;  /* 0x000000ff2e00720c */ /* 0x000fc80003f25070 */
[----:B------:R-:W-:-:S13]  /*2d00*/  ISETP.NE.AND.EX P1, PT, R61, RZ, PT, P1 ;  /* 0x000000ff3d00720c */ /* 0x000fda0003f25310 */
[----:B------:R-:W-:-:S05]  /*2d10*/  @P1 IMAD.IADD R50, R55, 0x1, R7 ;  /* 0x0000000137321824 */ /* 0x000fca00078e0207 */
[----:B------:R-:W-:-:S05]  /*2d20*/  @!P1 IADD3 R2, PT, PT, R9, -R55, -R50 ;  /* 0x8000003709029210 */ /* 0x000fca0007ffe832 */
[----:B------:R-:W-:-:S07]  /*2d30*/  @!P1 VIADD R50, R2, 0x8 ;  /* 0x0000000802329836 */ /* 0x000fce0000000000 */
.L_x_466:
[----:B------:R-:W-:Y:S05]  /*2d40*/  BSYNC.RECONVERGENT B0 ;  /* 0x0000000000007941 */ /* 0x000fea0003800200 */
.L_x_465:
[----:B------:R-:W-:Y:S01]  /*2d50*/  BSSY.RECONVERGENT B0, `(.L_x_467) ;  /* 0x0000008000007945 */ /* 0x000fe20003800200 */
[----:B------:R-:W-:-:S03]  /*2d60*/  LEA R2, R53, UR4, 0x2 ;  /* 0x0000000435027c11 */ /* 0x000fc6000f8e10ff */
[----:B------:R-:W-:Y:S05]  /*2d70*/  @P0 BRA `(.L_x_468) ;  /* 0x0000000000140947 */ /* 0x000fea0003800000 */
[----:B------:R-:W-:-:S04]  /*2d80*/  ISETP.NE.U32.AND P0, PT, R56, RZ, PT ;  /* 0x000000ff3800720c */ /* 0x000fc80003f05070 */
[----:B------:R-:W-:-:S13]  /*2d90*/  ISETP.NE.AND.EX P0, PT, R59, RZ, PT, P0 ;  /* 0x000000ff3b00720c */ /* 0x000fda0003f05300 */
[----:B------:R-:W-:-:S05]  /*2da0*/  @P0 IMAD.IADD R48, R4, 0x1, R7 ;  /* 0x0000000104300824 */ /* 0x000fca00078e0207 */
[----:B------:R-:W-:-:S05]  /*2db0*/  @!P0 IADD3 R4, PT, PT, R9, -R4, -R48 ;  /* 0x8000000409048210 */ /* 0x000fca0007ffe830 */
[----:B------:R-:W-:-:S07]  /*2dc0*/  @!P0 VIADD R48, R4, 0x9 ;  /* 0x0000000904308836 */ /* 0x000fce0000000000 */
.L_x_468:
[----:B------:R-:W-:Y:S05]  /*2dd0*/  BSYNC.RECONVERGENT B0 ;  /* 0x0000000000007941 */ /* 0x000fea0003800200 */
.L_x_467:
        /* <DEDUP_REMOVED lines=8> */
.L_x_470:
[----:B------:R-:W-:Y:S05]  /*2e60*/  BSYNC.RECONVERGENT B0 ;  /* 0x0000000000007941 */ /* 0x000fea0003800200 */
.L_x_469:
[----:B------:R-:W-:Y:S01]  /*2e70*/  LEA R48, R48, UR4, 0x2 ;  /* 0x0000000430307c11 */ /* 0x000fe2000f8e10ff */
[----:B------:R-:W-:Y:S01]  /*2e80*/  STS [R2], R25 ;  /* 0x0000001902007388 */ /* 0x000fe20000000800 */
[----:B------:R-:W-:Y:S02]  /*2e90*/  LEA R4, R47, UR4, 0x2 ;  /* 0x000000042f047c11 */ /* 0x000fe4000f8e10ff */
[----:B------:R-:W-:Y:S02]  /*2ea0*/  CS2R R8, SRZ ;  /* 0x0000000000087805 */ /* 0x000fe4000001ff00 */
[----:B------:R-:W-:Y:S01]  /*2eb0*/  CS2R R14, SRZ ;  /* 0x00000000000e7805 */ /* 0x000fe2000001ff00 */
[----:B------:R-:W-:Y:S01]  /*2ec0*/  STS [R50], R23 ;  /* 0x0000001732007388 */ /* 0x000fe20000000800 */
[----:B------:R-:W-:Y:S02]  /*2ed0*/  CS2R R12, SRZ ;  /* 0x00000000000c7805 */ /* 0x000fe4000001ff00 */
[C---:B------:R-:W-:Y:S01]  /*2ee0*/  LEA R6, R0.reuse, UR4, 0x2 ;  /* 0x0000000400067c11 */ /* 0x040fe2000f8e10ff */
[----:B------:R-:W1:Y:S01]  /*2ef0*/  LDCU.64 UR4, c[0x0][0x388] ;  /* 0x00007100ff0477ac */ /* 0x000e620008000a00 */
[----:B------:R-:W-:Y:S01]  /*2f00*/  STS [R48], R21 ;  /* 0x0000001530007388 */ /* 0x000fe20000000800 */
[----:B------:R-:W3:Y:S03]  /*2f10*/  LDCU.128 UR12, c[0x0][0x390] ;  /* 0x00007200ff0c77ac */ /* 0x000ee60008000c00 */
[----:B------:R5:W-:Y:S01]  /*2f20*/  STS [R4], R3 ;  /* 0x0000000304007388 */ /* 0x000be20000000800 */
[----:B------:R-:W-:Y:S06]  /*2f30*/  BAR.SYNC.DEFER_BLOCKING 0x0 ;  /* 0x0000000000007b1d */ /* 0x000fec0000010000 */
[----:B0-----:R0:W3:Y:S04]  /*2f40*/  @!P4 LDG.E.64 R8, desc[UR8][R10.64] ;  /* 0x000000080a08c981 */ /* 0x0010e8000c1e1b00 */
[----:B----4-:R-:W4:Y:S04]  /*2f50*/  @!P4 LDG.E.64 R14, desc[UR8][R18.64+0x10] ;  /* 0x00001008120ec981 */ /* 0x010f28000c1e1b00 */
[----:B--2---:R-:W2:Y:S01]  /*2f60*/  @!P4 LDG.E.64 R12, desc[UR8][R16.64+0x8] ;  /* 0x00000808100cc981 */ /* 0x004ea2000c1e1b00 */
[C---:B-----5:R-:W-:Y:S01]  /*2f70*/  VIADD R4, R0.reuse, 0x200 ;  /* 0x0000020000047836 */ /* 0x060fe20000000000 */
[----:B------:R-:W-:Y:S01]  /*2f80*/  BSSY.RECONVERGENT B0, `(.L_x_471) ;  /* 0x0000019000007945 */ /* 0x000fe20003800200 */
[C---:B0-----:R-:W-:Y:S01]  /*2f90*/  IMAD.IADD R11, R0.reuse, 0x1, -R5 ;  /* 0x00000001000b7824 */ /* 0x041fe200078e0a05 */
[----:B------:R-:W0:Y:S04]  /*2fa0*/  LDS R25, [R6] ;  /* 0x0000000006197984 */ /* 0x000e280000000800 */
[----:B------:R0:W0:Y:S01]  /*2fb0*/  LDS R21, [R6+0x800] ;  /* 0x0008000006157984 */ /* 0x0000220000000800 */
[----:B---3--:R-:W-:-:S04]  /*2fc0*/  IADD3 R3, P0, PT, R0, R8, RZ ;  /* 0x0000000800037210 */ /* 0x008fc80007f1e0ff */
[----:B-1----:R-:W-:Y:S01]  /*2fd0*/  LEA R2, P1, R3, UR4, 0x2 ;  /* 0x0000000403027c11 */ /* 0x002fe2000f8210ff */
[----:B------:R-:W-:Y:S01]  /*2fe0*/  IMAD.X R8, RZ, RZ, R9, P0 ;  /* 0x000000ffff087224 */ /* 0x000fe200000e0609 */
[C---:B------:R-:W-:Y:S01]  /*2ff0*/  ISETP.GE.AND P0, PT, R0.reuse, R7, PT ;  /* 0x000000070000720c */ /* 0x040fe20003f06270 */
[----:B------:R-:W-:Y:S01]  /*3000*/  IMAD.IADD R9, R0, 0x1, -R7 ;  /* 0x0000000100097824 */ /* 0x000fe200078e0a07 */
[----:B----4-:R-:W-:Y:S02]  /*3010*/  IADD3 R10, P3, PT, R11, R14, RZ ;  /* 0x0000000e0b0a7210 */ /* 0x010fe40007f7e0ff */
[----:B------:R-:W-:Y:S02]  /*3020*/  LEA.HI.X R3, R3, UR5, R8, 0x2, P1 ;  /* 0x0000000503037c11 */ /* 0x000fe400088f1408 */
[----:B--2---:R-:W-:Y:S02]  /*3030*/  IADD3 R12, P2, PT, R9, R12, RZ ;  /* 0x0000000c090c7210 */ /* 0x004fe40007f5e0ff */
[----:B------:R-:W-:-:S02]  /*3040*/  LEA.HI.X.SX32 R11, R11, R15, 0x1, P3 ;  /* 0x0000000f0b0b7211 */ /* 0x000fc400018f0eff */
[----:B------:R-:W-:Y:S02]  /*3050*/  LEA.HI.X.SX32 R9, R9, R13, 0x1, P2 ;  /* 0x0000000d09097211 */ /* 0x000fe400010f0eff */
[----:B------:R-:W-:Y:S01]  /*3060*/  SHF.L.U64.HI R11, R10, 0x2, R11 ;  /* 0x000000020a0b7819 */ /* 0x000fe2000001020b */
[----:B0-----:R0:W-:Y:S01]  /*3070*/  @!P0 STG.E desc[UR8][R2.64], R25 ;  /* 0x0000001902008986 */ /* 0x0011e2000c101908 */
[----:B------:R-:W-:Y:S02]  /*3080*/  LEA R8, P2, R12, UR12, 0x2 ;  /* 0x0000000c0c087c11 */ /* 0x000fe4000f8410ff */
[----:B------:R-:W-:Y:S02]  /*3090*/  LEA R10, P3, -R10, UR14, 0x2 ;  /* 0x0000000e0a0a7c11 */ /* 0x000fe4000f8611ff */
[----:B------:R-:W-:Y:S02]  /*30a0*/  LEA.HI.X R9, R12, UR13, R9, 0x2, P2 ;  /* 0x0000000d0c097c11 */ /* 0x000fe400090f1409 */
[----:B------:R-:W-:-:S02]  /*30b0*/  IADD3.X R11, PT, PT, ~R11, UR15, RZ, P3, !PT ;  /* 0x0000000f0b0b7c10 */ /* 0x000fc40009ffe5ff */
[----:B------:R-:W-:Y:S01]  /*30c0*/  ISETP.GE.AND P1, PT, R4, R7, PT ;  /* 0x000000070400720c */ /* 0x000fe20003f26270 */
[----:B------:R-:W-:-:S12]  /*30d0*/  @!P0 BRA `(.L_x_472) ;  /* 0x00000000000c8947 */ /* 0x000fd80003800000 */
[----:B------:R-:W-:-:S13]  /*30e0*/  ISETP.GE.AND P0, PT, R0, R5, PT ;  /* 0x000000050000720c */ /* 0x000fda0003f06270 */
[----:B------:R1:W-:Y:S04]  /*30f0*/  @!P0 STG.E desc[UR8][R8.64], R25 ;  /* 0x0000001908008986 */ /* 0x0003e8000c101908 */
[----:B------:R1:W-:Y:S02]  /*3100*/  @P0 STG.E desc[UR8][R10.64+-0x4], R25 ;  /* 0xfffffc190a000986 */ /* 0x0003e4000c101908 */
.L_x_472:
[----:B------:R-:W-:Y:S05]  /*3110*/  BSYNC.RECONVERGENT B0 ;  /* 0x0000000000007941 */ /* 0x000fea0003800200 */
.L_x_471:
[----:B------:R-:W-:Y:S04]  /*3120*/  BSSY.RECONVERGENT B0, `(.L_x_473) ;  /* 0x0000007000007945 */ /* 0x000fe80003800200 */
[----:B------:R-:W-:Y:S05]  /*3130*/  @!P1 BRA `(.L_x_474) ;  /* 0x0000000000109947 */ /* 0x000fea0003800000 */
[----:B------:R-:W-:-:S13]  /*3140*/  ISETP.GE.AND P0, PT, R4, R5, PT ;  /* 0x000000050400720c */ /* 0x000fda0003f06270 */
[----:B------:R3:W-:Y:S04]  /*3150*/  @P0 STG.E desc[UR8][R10.64+-0x804], R21 ;  /* 0xfff7fc150a000986 */ /* 0x0007e8000c101908 */
[----:B------:R3:W-:Y:S01]  /*3160*/  @!P0 STG.E desc[UR8][R8.64+0x800], R21 ;  /* 0x0008001508008986 */ /* 0x0007e2000c101908 */
[----:B------:R-:W-:Y:S05]  /*3170*/  BRA `(.L_x_475) ;  /* 0x0000000000047947 */ /* 0x000fea0003800000 */
.L_x_474:
[----:B------:R2:W-:Y:S02]  /*3180*/  STG.E desc[UR8][R2.64+0x800], R21 ;  /* 0x0008001502007986 */ /* 0x0005e4000c101908 */
.L_x_475:
[----:B------:R-:W-:Y:S05]  /*3190*/  BSYNC.RECONVERGENT B0 ;  /* 0x0000000000007941 */ /* 0x000fea0003800200 */
.L_x_473:
[----:B------:R4:W0:Y:S01]  /*31a0*/  LDS R13, [R6+0x1000] ;  /* 0x00100000060d7984 */ /* 0x0008220000000800 */
[----:B------:R-:W-:Y:S01]  /*31b0*/  LOP3.LUT R4, R0, 0x400, RZ, 0xfc, !PT ;  /* 0x0000040000047812 */ /* 0x000fe200078efcff */
[----:B------:R-:W-:Y:S03]  /*31c0*/  BSSY.RECONVERGENT B0, `(.L_x_476) ;  /* 0x0000008000007945 */ /* 0x000fe60003800200 */
[----:B------:R-:W-:-:S13]  /*31d0*/  ISETP.GE.AND P0, PT, R4, R7, PT ;  /* 0x000000070400720c */ /* 0x000fda0003f06270 */
[----:B----4-:R-:W-:Y:S05]  /*31e0*/  @!P0 BRA `(.L_x_477) ;  /* 0x0000000000108947 */ /* 0x010fea0003800000 */
[----:B------:R-:W-:-:S13]  /*31f0*/  ISETP.GE.AND P0, PT, R4, R5, PT ;  /* 0x000000050400720c */ /* 0x000fda0003f06270 */
[----:B0-----:R0:W-:Y:S04]  /*3200*/  @P0 STG.E desc[UR8][R10.64+-0x1004], R13 ;  /* 0xffeffc0d0a000986 */ /* 0x0011e8000c101908 */
[----:B------:R0:W-:Y:S01]  /*3210*/  @!P0 STG.E desc[UR8][R8.64+0x1000], R13 ;  /* 0x0010000d08008986 */ /* 0x0001e2000c101908 */
[----:B------:R-:W-:Y:S05]  /*3220*/  BRA `(.L_x_478) ;  /* 0x0000000000047947 */ /* 0x000fea0003800000 */
.L_x_477:
[----:B0-----:R4:W-:Y:S02]  /*3230*/  STG.E desc[UR8][R2.64+0x1000], R13 ;  /* 0x0010000d02007986 */ /* 0x0019e4000c101908 */
.L_x_478:
[----:B------:R-:W-:Y:S05]  /*3240*/  BSYNC.RECONVERGENT B0 ;  /* 0x0000000000007941 */ /* 0x000fea0003800200 */
.L_x_476:
[----:B0---4-:R0:W4:Y:S01]  /*3250*/  LDS R13, [R6+0x1800] ;  /* 0x00180000060d7984 */ /* 0x0111220000000800 */
[----:B------:R-:W-:Y:S01]  /*3260*/  VIADD R4, R0, 0x600 ;  /* 0x0000060000047836 */ /* 0x000fe20000000000 */
[----:B------:R-:W-:Y:S04]  /*3270*/  BSSY.RECONVERGENT B0, `(.L_x_479) ;  /* 0x0000008000007945 */ /* 0x000fe80003800200 */
[----:B------:R-:W-:-:S13]  /*3280*/  ISETP.GE.AND P0, PT, R4, R7, PT ;  /* 0x000000070400720c */ /* 0x000fda0003f06270 */
[----:B0-----:R-:W-:Y:S05]  /*3290*/  @!P0 BRA `(.L_x_480) ;  /* 0x0000000000108947 */ /* 0x001fea0003800000 */
[----:B------:R-:W-:-:S13]  /*32a0*/  ISETP.GE.AND P0, PT, R4, R5, PT ;  /* 0x000000050400720c */ /* 0x000fda0003f06270 */
[----:B----4-:R4:W-:Y:S04]  /*32b0*/  @P0 STG.E desc[UR8][R10.64+-0x1804], R13 ;  /* 0xffe7fc0d0a000986 */ /* 0x0109e8000c101908 */
[----:B------:R4:W-:Y:S01]  /*32c0*/  @!P0 STG.E desc[UR8][R8.64+0x1800], R13 ;  /* 0x0018000d08008986 */ /* 0x0009e2000c101908 */
[----:B------:R-:W-:Y:S05]  /*32d0*/  BRA `(.L_x_481) ;  /* 0x0000000000047947 */ /* 0x000fea0003800000 */
.L_x_480:
[----:B----4-:R0:W-:Y:S02]  /*32e0*/  STG.E desc[UR8][R2.64+0x1800], R13 ;  /* 0x0018000d02007986 */ /* 0x0101e4000c101908 */
.L_x_481:
[----:B------:R-:W-:Y:S05]  /*32f0*/  BSYNC.RECONVERGENT B0 ;  /* 0x0000000000007941 */ /* 0x000fea0003800200 */
.L_x_479:
[----:B0---4-:R0:W4:Y:S01]  /*3300*/  LDS R13, [R6+0x2000] ;  /* 0x00200000060d7984 */ /* 0x0111220000000800 */
[----:B------:R-:W-:Y:S01]  /*3310*/  LOP3.LUT R4, R0, 0x800, RZ, 0xfc, !PT ;  /* 0x0000080000047812 */ /* 0x000fe200078efcff */
[----:B------:R-:W-:Y:S03]  /*3320*/  BSSY.RECONVERGENT B0, `(.L_x_482) ;  /* 0x0000008000007945 */ /* 0x000fe60003800200 */
[----:B------:R-:W-:-:S13]  /*3330*/  ISETP.GE.AND P0, PT, R4, R7, PT ;  /* 0x000000070400720c */ /* 0x000fda0003f06270 */
[----:B0-----:R-:W-:Y:S05]  /*3340*/  @!P0 BRA `(.L_x_483) ;  /* 0x0000000000108947 */ /* 0x001fea0003800000 */
[----:B------:R-:W-:-:S13]  /*3350*/  ISETP.GE.AND P0, PT, R4, R5, PT ;  /* 0x000000050400720c */ /* 0x000fda0003f06270 */
[----:B----4-:R0:W-:Y:S04]  /*3360*/  @P0 STG.E desc[UR8][R10.64+-0x2004], R13 ;  /* 0xffdffc0d0a000986 */ /* 0x0101e8000c101908 */
[----:B------:R0:W-:Y:S01]  /*3370*/  @!P0 STG.E desc[UR8][R8.64+0x2000], R13 ;  /* 0x0020000d08008986 */ /* 0x0001e2000c101908 */
[----:B------:R-:W-:Y:S05]  /*3380*/  BRA `(.L_x_484) ;  /* 0x0000000000047947 */ /* 0x000fea0003800000 */
.L_x_483:
[----:B----4-:R4:W-:Y:S02]  /*3390*/  STG.E desc[UR8][R2.64+0x2000], R13 ;  /* 0x0020000d02007986 */ /* 0x0109e4000c101908 */
.L_x_484:
[----:B------:R-:W-:Y:S05]  /*33a0*/  BSYNC.RECONVERGENT B0 ;  /* 0x0000000000007941 */ /* 0x000fea0003800200 */
.L_x_482:
        /* <DEDUP_REMOVED lines=9> */
.L_x_486:
[----:B----4-:R0:W-:Y:S02]  /*3440*/  STG.E desc[UR8][R2.64+0x2800], R13 ;  /* 0x0028000d02007986 */ /* 0x0101e4000c101908 */
.L_x_487:
[----:B------:R-:W-:Y:S05]  /*3450*/  BSYNC.RECONVERGENT B0 ;  /* 0x0000000000007941 */ /* 0x000fea0003800200 */
.L_x_485:
        /* <DEDUP_REMOVED lines=9> */
.L_x_489:
[----:B----4-:R4:W-:Y:S02]  /*34f0*/  STG.E desc[UR8][R2.64+0x3000], R13 ;  /* 0x0030000d02007986 */ /* 0x0109e4000c101908 */
.L_x_490:
[----:B------:R-:W-:Y:S05]  /*3500*/  BSYNC.RECONVERGENT B0 ;  /* 0x0000000000007941 */ /* 0x000fea0003800200 */
.L_x_488:
        /* <DEDUP_REMOVED lines=9> */
.L_x_492:
[----:B----4-:R0:W-:Y:S02]  /*35a0*/  STG.E desc[UR8][R2.64+0x3800], R13 ;  /* 0x0038000d02007986 */ /* 0x0101e4000c101908 */
.L_x_493:
[----:B------:R-:W-:Y:S05]  /*35b0*/  BSYNC.RECONVERGENT B0 ;  /* 0x0000000000007941 */ /* 0x000fea0003800200 */
.L_x_491:
        /* <DEDUP_REMOVED lines=9> */
.L_x_495:
[----:B----4-:R4:W-:Y:S02]  /*3650*/  STG.E desc[UR8][R2.64+0x4000], R13 ;  /* 0x0040000d02007986 */ /* 0x0109e4000c101908 */
.L_x_496:
[----:B------:R-:W-:Y:S05]  /*3660*/  BSYNC.RECONVERGENT B0 ;  /* 0x0000000000007941 */ /* 0x000fea0003800200 */
.L_x_494:
        /* <DEDUP_REMOVED lines=9> */
.L_x_498:
[----:B----4-:R0:W-:Y:S02]  /*3700*/  STG.E desc[UR8][R2.64+0x4800], R13 ;  /* 0x0048000d02007986 */ /* 0x0101e4000c101908 */
.L_x_499:
[----:B------:R-:W-:Y:S05]  /*3710*/  BSYNC.RECONVERGENT B0 ;  /* 0x0000000000007941 */ /* 0x000fea0003800200 */
.L_x_497:
[----:B0---4-:R0:W4:Y:S01]  /*3720*/  LDS R13, [R6+0x5000] ;  /* 0x00500000060d7984 */ /* 0x0111220000000800 */
[----:B------:R-:W-:-:S04]  /*3730*/  LOP3.LUT R0, R0, 0x1400, RZ, 0xfc, !PT ;  /* 0x0000140000007812 */ /* 0x000fc800078efcff */
[----:B------:R-:W-:-:S13]  /*3740*/  ISETP.GE.AND P0, PT, R0, R7, PT ;  /* 0x000000070000720c */ /* 0x000fda0003f06270 */
[----:B0-----:R-:W-:Y:S05]  /*3750*/  @!P0 BRA `(.L_x_500) ;  /* 0x0000000000148947 */ /* 0x001fea0003800000 */
[----:B------:R-:W-:-:S13]  /*3760*/  ISETP.GE.AND P0, PT, R0, R5, PT ;  /* 0x000000050000720c */ /* 0x000fda0003f06270 */
[----:B----4-:R0:W-:Y:S01]  /*3770*/  @P0 STG.E desc[UR8][R10.64+-0x5004], R13 ;  /* 0xffaffc0d0a000986 */ /* 0x0101e2000c101908 */
[----:B------:R-:W-:Y:S05]  /*3780*/  @P0 EXIT ;  /* 0x000000000000094d */ /* 0x000fea0003800000 */
[----:B------:R-:W-:Y:S01]  /*3790*/  STG.E desc[UR8][R8.64+0x5000], R13 ;  /* 0x0050000d08007986 */ /* 0x000fe2000c101908 */
[----:B------:R-:W-:Y:S05]  /*37a0*/  EXIT ;  /* 0x000000000000794d */ /* 0x000fea0003800000 */
.L_x_500:
[----:B----4-:R-:W-:Y:S01]  /*37b0*/  STG.E desc[UR8][R2.64+0x5000], R13 ;  /* 0x0050000d02007986 */ /* 0x010fe2000c101908 */
[----:B------:R-:W-:Y:S05]  /*37c0*/  EXIT ;  /* 0x000000000000794d */ /* 0x000fea0003800000 */
.L_x_448:
        /* <DEDUP_REMOVED lines=27> */
[----:B------:R-:W-:Y:S01]  /*3980*/  IADD3.X R5, PT, PT, R5, UR19, RZ, P1, !PT ;  /* 0x0000001305057c10 */ /* 0x000fe20008ffe4ff */
[C---:B------:R-:W-:Y:S01]  /*3990*/  IMAD.SHL.U32 R8, R6.reuse, 0x4, RZ ;  /* 0x0000000406087824 */ /* 0x040fe200078e00ff */
[----:B------:R-:W-:Y:S01]  /*39a0*/  IADD3 R10, P1, PT, R39, UR14, RZ ;  /* 0x0000000e270a7c10 */ /* 0x000fe2000ff3e0ff */
[----:B------:R4:W5:Y:S01]  /*39b0*/  LDG.E R12, desc[UR8][R2.64] ;  /* 0x00000008020c7981 */ /* 0x000962000c1e1900 */
[----:B------:R-:W-:Y:S01]  /*39c0*/  SHF.L.U64.HI R9, R6, 0x2, R7 ;  /* 0x0000000206097819 */ /* 0x000fe20000010207 */
[----:B------:R-:W3:Y:S02]  /*39d0*/  LDC.64 R50, c[0x0][0x3d8] ;  /* 0x0000f600ff327b82 */ /* 0x000ee40000000a00 */
[----:B------:R1:W5:Y:S01]  /*39e0*/  LDG.E R13, desc[UR8][R4.64] ;  /* 0x00000008040d7981 */ /* 0x000362000c1e1900 */
[C---:B------:R-:W-:Y:S01]  /*39f0*/  IADD3 R6, P0, PT, R8.reuse, UR12, RZ ;  /* 0x0000000c08067c10 */ /* 0x040fe2000ff1e0ff */
[----:B------:R-:W-:Y:S01]  /*3a00*/  IMAD.X R11, RZ, RZ, UR15, P1 ;  /* 0x0000000fff0b7e24 */ /* 0x000fe200088e06ff */
[----:B------:R-:W-:Y:S01]  /*3a10*/  IADD3 R8, P1, PT, R8, UR18, RZ ;  /* 0x0000001208087c10 */ /* 0x000fe2000ff3e0ff */
[C---:B------:R-:W-:Y:S01]  /*3a20*/  IMAD.SHL.U32 R15, R10.reuse, 0x4, RZ ;  /* 0x000000040a0f7824 */ /* 0x040fe200078e00ff */
[----:B------:R-:W-:Y:S01]  /*3a30*/  IADD3.X R7, PT, PT, R9, UR13, RZ, P0, !PT ;  /* 0x0000000d09077c10 */ /* 0x000fe200087fe4ff */
[----:B------:R-:W-:Y:S01]  /*3a40*/  VIADD R41, R35, 0x3 ;  /* 0x0000000323297836 */ /* 0x000fe20000000000 */
[----:B------:R-:W-:Y:S01]  /*3a50*/  SHF.L.U64.HI R11, R10, 0x2, R11 ;  /* 0x000000020a0b7819 */ /* 0x000fe2000001020b */
[----:B------:R-:W3:Y:S01]  /*3a60*/  LDC.64 R58, c[0x0][0x3e0] ;  /* 0x0000f800ff3a7b82 */ /* 0x000ee20000000a00 */
[----:B----4-:R-:W-:Y:S01]  /*3a70*/  IADD3 R2, P0, PT, R15, UR12, RZ ;  /* 0x0000000c0f027c10 */ /* 0x010fe2000ff1e0ff */
[----:B------:R4:W2:Y:S01]  /*3a80*/  LDG.E R14, desc[UR8][R6.64] ;  /* 0x00000008060e7981 */ /* 0x0008a2000c1e1900 */
[----:B------:R-:W-:-:S02]  /*3a90*/  IADD3.X R9, PT, PT, R9, UR19, RZ, P1, !PT ;  /* 0x0000001309097c10 */ /* 0x000fc40008ffe4ff */
[----:B-1----:R-:W-:Y:S02]  /*3aa0*/  IADD3 R4, P1, PT, R15, UR18, RZ ;  /* 0x000000120f047c10 */ /* 0x002fe4000ff3e0ff */
[----:B------:R-:W-:Y:S01]  /*3ab0*/  IADD3.X R3, PT, PT, R11, UR13, RZ, P0, !PT ;  /* 0x0000000d0b037c10 */ /* 0x000fe200087fe4ff */
[----:B------:R-:W2:Y:S01]  /*3ac0*/  LDG.E R15, desc[UR8][R8.64] ;  /* 0x00000008080f7981 */ /* 0x000ea2000c1e1900 */
[----:B------:R-:W-:Y:S01]  /*3ad0*/  IADD3 R10, P0, PT, R41, UR14, RZ ;  /* 0x0000000e290a7c10 */ /* 0x000fe2000ff1e0ff */
[----:B------:R-:W1:Y:S01]  /*3ae0*/  LDC.64 R70, c[0x0][0x3e0] ;  /* 0x0000f800ff467b82 */ /* 0x000e620000000a00 */
[----:B------:R-:W-:Y:S01]  /*3af0*/  IADD3.X R5, PT, PT, R11, UR19, RZ, P1, !PT ;  /* 0x000000130b057c10 */ /* 0x000fe20008ffe4ff */
[----:B------:R0:W3:Y:S02]  /*3b00*/  LDG.E R16, desc[UR8][R2.64] ;  /* 0x0000000802107981 */ /* 0x0000e4000c1e1900 */
[----:B------:R-:W-:Y:S02]  /*3b10*/  IMAD.X R11, RZ, RZ, UR15, P0 ;  /* 0x0000000fff0b7e24 */ /* 0x000fe400080e06ff */
[C---:B------:R-:W-:Y:S01]  /*3b20*/  IMAD.SHL.U32 R18, R10.reuse, 0x4, RZ ;  /* 0x000000040a127824 */ /* 0x040fe200078e00ff */
[----:B------:R0:W3:Y:S01]  /*3b30*/  LDG.E R17, desc[UR8][R4.64] ;  /* 0x0000000804117981 */ /* 0x0000e2000c1e1900 */
[----:B------:R-:W-:Y:S01]  /*3b40*/  VIADD R43, R35, 0x4 ;  /* 0x00000004232b7836 */ /* 0x000fe20000000000 */
[----:B------:R-:W-:Y:S01]  /*3b50*/  SHF.L.U64.HI R11, R10, 0x2, R11 ;  /* 0x000000020a0b7819 */ /* 0x000fe2000001020b */
[----:B------:R-:W1:Y:S01]  /*3b60*/  LDC.64 R74, c[0x0][0x3e0] ;  /* 0x0000f800ff4a7b82 */ /* 0x000e620000000a00 */
[----:B----4-:R-:W-:-:S02]  /*3b70*/  IADD3 R6, P0, PT, R18, UR12, RZ ;  /* 0x0000000c12067c10 */ /* 0x010fc4000ff1e0ff */
[----:B------:R-:W-:Y:S02]  /*3b80*/  IADD3 R10, P1, PT, R18, UR18, RZ ;  /* 0x00000012120a7c10 */ /* 0x000fe4000ff3e0ff */
[----:B------:R-:W-:Y:S02]  /*3b90*/  IADD3.X R7, PT, PT, R11, UR13, RZ, P0, !PT ;  /* 0x0000000d0b077c10 */ /* 0x000fe400087fe4ff */
[----:B0-----:R-:W-:Y:S02]  /*3ba0*/  IADD3 R2, P0, PT, R43, UR14, RZ ;  /* 0x0000000e2b027c10 */ /* 0x001fe4000ff1e0ff */
[----:B------:R-:W-:Y:S01]  /*3bb0*/  IADD3.X R11, PT, PT, R11, UR19, RZ, P1, !PT ;  /* 0x000000130b0b7c10 */ /* 0x000fe20008ffe4ff */
[----:B------:R0:W4:Y:S02]  /*3bc0*/  LDG.E R18, desc[UR8][R6.64] ;  /* 0x0000000806127981 */ /* 0x000124000c1e1900 */
[----:B------:R-:W-:Y:S02]  /*3bd0*/  IMAD.X R3, RZ, RZ, UR15, P0 ;  /* 0x0000000fff037e24 */ /* 0x000fe400080e06ff */
[----:B------:R-:W4:Y:S01]  /*3be0*/  LDG.E R19, desc[UR8][R10.64] ;  /* 0x000000080a137981 */ /* 0x000f22000c1e1900 */
[----:B------:R-:W-:-:S02]  /*3bf0*/  IMAD.SHL.U32 R4, R2, 0x4, RZ ;  /* 0x0000000402047824 */ /* 0x000fc400078e00ff */
[----:B------:R-:W-:-:S03]  /*3c00*/  SHF.L.U64.HI R5, R2, 0x2, R3 ;  /* 0x0000000202057819 */ /* 0x000fc60000010203 */
[C---:B------:R-:W-:Y:S02]  /*3c10*/  IADD3 R2, P0, PT, R4.reuse, UR12, RZ ;  /* 0x0000000c04027c10 */ /* 0x040fe4000ff1e0ff */
[----:B------:R-:W-:Y:S02]  /*3c20*/  IADD3 R4, P1, PT, R4, UR18, RZ ;  /* 0x0000001204047c10 */ /* 0x000fe4000ff3e0ff */
[----:B------:R-:W-:Y:S01]  /*3c30*/  IADD3.X R3, PT, PT, R5, UR13, RZ, P0, !PT ;  /* 0x0000000d05037c10 */ /* 0x000fe200087fe4ff */
[----:B------:R-:W-:Y:S01]  /*3c40*/  VIADD R45, R35, 0x5 ;  /* 0x00000005232d7836 */ /* 0x000fe20000000000 */
[----:B------:R-:W-:-:S03]  /*3c50*/  IADD3.X R5, PT, PT, R5, UR19, RZ, P1, !PT ;  /* 0x0000001305057c10 */ /* 0x000fc60008ffe4ff */
[----:B------:R1:W4:Y:S01]  /*3c60*/  LDG.E R20, desc[UR8][R2.64] ;  /* 0x0000000802147981 */ /* 0x000322000c1e1900 */
[----:B0-----:R-:W-:-:S03]  /*3c70*/  IADD3 R6, P0, PT, R45, UR14, RZ ;  /* 0x0000000e2d067c10 */ /* 0x001fc6000ff1e0ff */
[----:B------:R0:W4:Y:S02]  /*3c80*/  LDG.E R21, desc[UR8][R4.64] ;  /* 0x0000000804157981 */ /* 0x000124000c1e1900 */
[----:B------:R-:W-:Y:S02]  /*3c90*/  IMAD.X R7, RZ, RZ, UR15, P0 ;  /* 0x0000000fff077e24 */ /* 0x000fe400080e06ff */
[----:B------:R-:W-:-:S03]  /*3ca0*/  IMAD.SHL.U32 R8, R6, 0x4, RZ ;  /* 0x0000000406087824 */ /* 0x000fc600078e00ff */
[----:B------:R-:W-:Y:S02]  /*3cb0*/  SHF.L.U64.HI R9, R6, 0x2, R7 ;  /* 0x0000000206097819 */ /* 0x000fe40000010207 */
[C---:B------:R-:W-:Y:S02]  /*3cc0*/  IADD3 R6, P0, PT, R8.reuse, UR12, RZ ;  /* 0x0000000c08067c10 */ /* 0x040fe4000ff1e0ff */
[----:B------:R-:W-:Y:S02]  /*3cd0*/  IADD3 R8, P1, PT, R8, UR18, RZ ;  /* 0x0000001208087c10 */ /* 0x000fe4000ff3e0ff */
[C---:B------:R-:W-:Y:S02]  /*3ce0*/  IADD3.X R7, PT, PT, R9.reuse, UR13, RZ, P0, !PT ;  /* 0x0000000d09077c10 */ /* 0x040fe400087fe4ff */
[----:B------:R-:W-:-:S03]  /*3cf0*/  IADD3.X R9, PT, PT, R9, UR19, RZ, P1, !PT ;  /* 0x0000001309097c10 */ /* 0x000fc60008ffe4ff */
[----:B------:R-:W4:Y:S04]  /*3d00*/  LDG.E R6, desc[UR8][R6.64] ;  /* 0x0000000806067981 */ /* 0x000f28000c1e1900 */
[----:B------:R-:W4:Y:S01]  /*3d10*/  LDG.E R9, desc[UR8][R8.64] ;  /* 0x0000000808097981 */ /* 0x000f22000c1e1900 */
[----:B------:R-:W-:-:S05]  /*3d20*/  VIADD R47, R35, 0x6 ;  /* 0x00000006232f7836 */ /* 0x000fca0000000000 */
[----:B-1----:R-:W-:-:S05]  /*3d30*/  IADD3 R2, P0, PT, R47, UR14, RZ ;  /* 0x0000000e2f027c10 */ /* 0x002fca000ff1e0ff */
[----:B------:R-:W-:Y:S02]  /*3d40*/  IMAD.X R3, RZ, RZ, UR15, P0 ;  /* 0x0000000fff037e24 */ /* 0x000fe400080e06ff */
[----:B0-----:R-:W-:-:S03]  /*3d50*/  IMAD.SHL.U32 R4, R2, 0x4, RZ ;  /* 0x0000000402047824 */ /* 0x001fc600078e00ff */
[----:B------:R-:W-:Y:S02]  /*3d60*/  SHF.L.U64.HI R5, R2, 0x2, R3 ;  /* 0x0000000202057819 */ /* 0x000fe40000010203 */
[C---:B------:R-:W-:Y:S02]  /*3d70*/  IADD3 R2, P0, PT, R4.reuse, UR12, RZ ;  /* 0x0000000c04027c10 */ /* 0x040fe4000ff1e0ff */
[----:B------:R-:W-:Y:S02]  /*3d80*/  IADD3 R4, P1, PT, R4, UR18, RZ ;  /* 0x0000001204047c10 */ /* 0x000fe4000ff3e0ff */
[C---:B------:R-:W-:Y:S02]  /*3d90*/  IADD3.X R3, PT, PT, R5.reuse, UR13, RZ, P0, !PT ;  /* 0x0000000d05037c10 */ /* 0x040fe400087fe4ff */
[----:B------:R-:W-:-:S03]  /*3da0*/  IADD3.X R5, PT, PT, R5, UR19, RZ, P1, !PT ;  /* 0x0000001305057c10 */ /* 0x000fc60008ffe4ff */
[----:B------:R-:W4:Y:S04]  /*3db0*/  LDG.E R10, desc[UR8][R2.64] ;  /* 0x00000008020a7981 */ /* 0x000f28000c1e1900 */
[----:B------:R0:W4:Y:S02]  /*3dc0*/  LDG.E R11, desc[UR8][R4.64] ;  /* 0x00000008040b7981 */ /* 0x000124000c1e1900 */
[----:B0-----:R-:W0:Y:S01]  /*3dd0*/  LDC.64 R4, c[0x0][0x3d8] ;  /* 0x0000f600ff047b82 */ /* 0x001e220000000a00 */
[----:B------:R-:W-:Y:S01]  /*3de0*/  LOP3.LUT R26, R26, 0xfffffff7, RZ, 0xc0, !PT ;  /* 0xfffffff71a1a7812 */ /* 0x000fe200078ec0ff */
[----:B------:R-:W-:Y:S02]  /*3df0*/  VIADD R31, R35, 0x9 ;  /* 0x00000009231f7836 */ /* 0x000fe40000000000 */
[----:B-----5:R-:W-:-:S05]  /*3e00*/  IMAD.IADD R12, R12, 0x1, -R13 ;  /* 0x000000010c0c7824 */ /* 0x020fca00078e0a0d */
[----:B------:R-:W-:Y:S02]  /*3e10*/  ISETP.GT.U32.AND P0, PT, R12, UR16, PT ;  /* 0x000000100c007c0c */ /* 0x000fe4000bf04070 */
[----:B------:R-:W1:Y:S02]  /*3e20*/  LDC.64 R12, c[0x0][0x3d8] ;  /* 0x0000f600ff0c7b82 */ /* 0x000e640000000a00 */
[----:B------:R-:W-:Y:S01]  /*3e30*/  ISETP.GT.AND.EX P4, PT, RZ, UR17, PT, P0 ;  /* 0x00000011ff007c0c */ /* 0x000fe2000bf84300 */
[----:B--2---:R-:W-:-:S05]  /*3e40*/  IMAD.IADD R14, R14, 0x1, -R15 ;  /* 0x000000010e0e7824 */ /* 0x004fca00078e0a0f */
[----:B------:R-:W-:Y:S01]  /*3e50*/  ISETP.GT.U32.AND P0, PT, R14, UR16, PT ;  /* 0x000000100e007c0c */ /* 0x000fe2000bf04070 */
[----:B---3--:R-:W-:-:S06]  /*3e60*/  IMAD.IADD R16, R16, 0x1, -R17 ;  /* 0x0000000110107824 */ /* 0x008fcc00078e0a11 */
[----:B------:R-:W-:Y:S01]  /*3e70*/  @!P4 IADD3 R22, P2, PT, R35, R22, RZ ;  /* 0x000000162316c210 */ /* 0x000fe20007f5e0ff */
[----:B------:R-:W2:Y:S01]  /*3e80*/  LDC.64 R14, c[0x0][0x3e0] ;  /* 0x0000f800ff0e7b82 */ /* 0x000ea20000000a00 */
[----:B------:R-:W-:Y:S02]  /*3e90*/  ISETP.GT.AND.EX P6, PT, RZ, UR17, PT, P0 ;  /* 0x00000011ff007c0c */ /* 0x000fe4000bfc4300 */
[----:B------:R-:W-:Y:S01]  /*3ea0*/  ISETP.GT.U32.AND P1, PT, R16, UR16, PT ;  /* 0x0000001010007c0c */ /* 0x000fe2000bf24070 */
[----:B------:R-:W-:Y:S02]  /*3eb0*/  @!P4 IMAD.X R23, RZ, RZ, R23, P2 ;  /* 0x000000ffff17c224 */ /* 0x000fe400010e0617 */
[C---:B------:R-:W-:Y:S01]  /*3ec0*/  @!P4 IMAD.SHL.U32 R25, R22.reuse, 0x4, RZ ;  /* 0x000000041619c824 */ /* 0x040fe200078e00ff */
[----:B------:R-:W-:Y:S01]  /*3ed0*/  ISETP.GT.AND.EX P5, PT, RZ, UR17, PT, P1 ;  /* 0x00000011ff007c0c */ /* 0x000fe2000bfa4310 */
[----:B------:R-:W3:Y:S01]  /*3ee0*/  LDC.64 R16, c[0x0][0x3d8] ;  /* 0x0000f600ff107b82 */ /* 0x000ee20000000a00 */
[----:B------:R-:W-:-:S02]  /*3ef0*/  @!P4 SHF.L.U64.HI R22, R22, 0x2, R23 ;  /* 0x000000021616c819 */ /* 0x000fc40000010217 */
[C---:B------:R-:W-:Y:S02]  /*3f00*/  @!P4 IADD3 R68, P0, PT, R25.reuse, R68, RZ ;  /* 0x000000441944c210 */ /* 0x040fe40007f1e0ff */
[----:B-1----:R-:W-:Y:S01]  /*3f10*/  @!P4 IADD3 R24, P1, PT, R25, R12, RZ ;  /* 0x0000000c1918c210 */ /* 0x002fe20007f3e0ff */
[----:B----4-:R-:W-:Y:S01]  /*3f20*/  IMAD.IADD R18, R18, 0x1, -R19 ;  /* 0x0000000112127824 */ /* 0x010fe200078e0a13 */
[----:B------:R-:W-:Y:S01]  /*3f30*/  @!P6 IADD3 R28, P2, PT, R37, R28, RZ ;  /* 0x0000001c251ce210 */ /* 0x000fe20007f5e0ff */
[----:B------:R-:W-:-:S03]  /*3f40*/  @!P4 IMAD.X R69, R22, 0x1, R69, P0 ;  /* 0x000000011645c824 */ /* 0x000fc600000e0645 */
[----:B------:R-:W-:Y:S01]  /*3f50*/  ISETP.GT.U32.AND P0, PT, R18, UR16, PT ;  /* 0x0000001012007c0c */ /* 0x000fe2000bf04070 */
[----:B------:R-:W-:Y:S01]  /*3f60*/  @!P4 IMAD.X R25, R22, 0x1, R13, P1 ;  /* 0x000000011619c824 */ /* 0x000fe200008e060d */
[----:B------:R-:W-:Y:S01]  /*3f70*/  @!P5 IADD3 R32, P3, PT, R39, R32, RZ ;  /* 0x000000202720d210 */ /* 0x000fe20007f7e0ff */
[----:B------:R-:W-:Y:S01]  /*3f80*/  @!P6 IMAD.X R29, RZ, RZ, R29, P2 ;  /* 0x000000ffff1de224 */ /* 0x000fe200010e061d */
[----:B------:R-:W-:Y:S01]  /*3f90*/  @P4 LOP3.LUT R26, R26, 0x8, RZ, 0xfc, !PT ;  /* 0x000000081a1a4812 */ /* 0x000fe200078efcff */
[----:B------:R-:W1:Y:S01]  /*3fa0*/  LDC.64 R12, c[0x0][0x3e0] ;  /* 0x0000f800ff0c7b82 */ /* 0x000e620000000a00 */
[----:B------:R-:W-:Y:S01]  /*3fb0*/  ISETP.GT.AND.EX P4, PT, RZ, UR17, PT, P0 ;  /* 0x00000011ff007c0c */ /* 0x000fe2000bf84300 */
[----:B------:R-:W-:Y:S02]  /*3fc0*/  @!P6 IMAD.SHL.U32 R23, R28, 0x4, RZ ;  /* 0x000000041c17e824 */ /* 0x000fe400078e00ff */
[----:B------:R-:W-:Y:S02]  /*3fd0*/  @!P5 IMAD.X R33, RZ, RZ, R33, P3 ;  /* 0x000000ffff21d224 */ /* 0x000fe400018e0621 */
[----:B------:R-:W-:Y:S01]  /*3fe0*/  @!P5 IMAD.SHL.U32 R61, R32, 0x4, RZ ;  /* 0x00000004203dd824 */ /* 0x000fe200078e00ff */
[----:B------:R-:W-:Y:S01]  /*3ff0*/  @!P6 SHF.L.U64.HI R2, R28, 0x2, R29 ;  /* 0x000000021c02e819 */ /* 0x000fe2000001021d */
[----:B------:R-:W4:Y:S01]  /*4000*/  LDC.64 R18, c[0x0][0x3d8] ;  /* 0x0000f600ff127b82 */ /* 0x000f220000000a00 */
[----:B------:R-:W-:Y:S01]  /*4010*/  @!P6 IADD3 R66, P0, PT, R23, R66, RZ ;  /* 0x000000421742e210 */ /* 0x000fe20007f1e0ff */
[----:B------:R-:W-:Y:S01]  /*4020*/  IMAD.IADD R21, R20, 0x1, -R21 ;  /* 0x0000000114157824 */ /* 0x000fe200078e0a15 */
[----:B------:R-:W-:-:S02]  /*4030*/  @!P5 SHF.L.U64.HI R32, R32, 0x2, R33 ;  /* 0x000000022020d819 */ /* 0x000fc40000010221 */
[----:B--2---:R-:W-:-:S03]  /*4040*/  @!P5 IADD3 R20, P1, PT, R61, R14, RZ ;  /* 0x0000000e3d14d210 */ /* 0x004fc60007f3e0ff */
[----:B------:R-:W2:Y:S01]  /*4050*/  LDC.64 R28, c[0x0][0x3e8] ;  /* 0x0000fa00ff1c7b82 */ /* 0x000ea20000000a00 */
[----:B0-----:R-:W-:Y:S01]  /*4060*/  @!P6 IADD3 R22, P2, PT, R23, R4, RZ ;  /* 0x000000041716e210 */ /* 0x001fe20007f5e0ff */
[----:B------:R-:W-:Y:S01]  /*4070*/  @!P6 IMAD.X R67, R2, 0x1, R67, P0 ;  /* 0x000000010243e824 */ /* 0x000fe200000e0643 */
[----:B------:R-:W-:Y:S01]  /*4080*/  ISETP.GT.U32.AND P0, PT, R21, UR16, PT ;  /* 0x0000001015007c0c */ /* 0x000fe2000bf04070 */
[----:B------:R-:W-:Y:S01]  /*4090*/  @!P5 IMAD.X R21, R32, 0x1, R15, P1 ;  /* 0x000000012015d824 */ /* 0x000fe200008e060f */
[----:B------:R-:W-:Y:S01]  /*40a0*/  @!P4 IADD3 R48, P1, PT, R41, R48, RZ ;  /* 0x000000302930c210 */ /* 0x000fe20007f3e0ff */
[----:B------:R-:W-:Y:S01]  /*40b0*/  @!P6 IMAD.X R23, R2, 0x1, R5, P2 ;  /* 0x000000010217e824 */ /* 0x000fe200010e0605 */
[----:B------:R-:W-:Y:S01]  /*40c0*/  ISETP.GT.AND.EX P0, PT, RZ, UR17, PT, P0 ;  /* 0x00000011ff007c0c */ /* 0x000fe2000bf04300 */
[----:B------:R-:W0:Y:S01]  /*40d0*/  LDC.64 R4, c[0x0][0x3e0] ;  /* 0x0000f800ff047b82 */ /* 0x000e220000000a00 */
[----:B---3--:R-:W-:Y:S01]  /*40e0*/  @!P5 IADD3 R60, P2, PT, R61, R16, RZ ;  /* 0x000000103d3cd210 */ /* 0x008fe20007f5e0ff */
[----:B------:R-:W-:-:S02]  /*40f0*/  @!P4 IMAD.X R49, RZ, RZ, R49, P1 ;  /* 0x000000ffff31c224 */ /* 0x000fc400008e0631 */
[----:B------:R-:W-:Y:S02]  /*4100*/  @!P4 IMAD.SHL.U32 R3, R48, 0x4, RZ ;  /* 0x000000043003c824 */ /* 0x000fe400078e00ff */
[----:B------:R-:W-:Y:S01]  /*4110*/  @!P5 IMAD.X R61, R32, 0x1, R17, P2 ;  /* 0x00000001203dd824 */ /* 0x000fe200010e0611 */
[----:B------:R-:W-:Y:S01]  /*4120*/  @!P4 SHF.L.U64.HI R48, R48, 0x2, R49 ;  /* 0x000000023030c819 */ /* 0x000fe20000010231 */
[----:B------:R-:W3:Y:S01]  /*4130*/  LDC.64 R32, c[0x0][0x3e8] ;  /* 0x0000fa00ff207b82 */ /* 0x000ee20000000a00 */
[C---:B-1----:R-:W-:Y:S01]  /*4140*/  @!P4 IADD3 R14, P2, PT, R3.reuse, R12, RZ ;  /* 0x0000000c030ec210 */ /* 0x042fe20007f5e0ff */
[----:B------:R-:W-:Y:S01]  /*4150*/  IMAD.IADD R6, R6, 0x1, -R9 ;  /* 0x0000000106067824 */ /* 0x000fe200078e0a09 */
[----:B----4-:R-:W-:-:S03]  /*4160*/  @!P4 IADD3 R16, P1, PT, R3, R18, RZ ;  /* 0x000000120310c210 */ /* 0x010fc60007f3e0ff */
[C---:B------:R-:W-:Y:S01]  /*4170*/  @!P4 IMAD.X R15, R48.reuse, 0x1, R13, P2 ;  /* 0x00000001300fc824 */ /* 0x040fe200010e060d */
[----:B--2---:R-:W-:Y:S01]  /*4180*/  @!P0 IADD3 R28, P2, PT, R43, R28, RZ ;  /* 0x0000001c2b1c8210 */ /* 0x004fe20007f5e0ff */
[----:B------:R-:W-:Y:S01]  /*4190*/  @!P4 IMAD.X R17, R48, 0x1, R19, P1 ;  /* 0x000000013011c824 */ /* 0x000fe200008e0613 */
[----:B------:R-:W-:Y:S01]  /*41a0*/  ISETP.GT.U32.AND P1, PT, R6, UR16, PT ;  /* 0x0000001006007c0c */ /* 0x000fe2000bf24070 */
[----:B------:R-:W1:Y:S02]  /*41b0*/  LDC.64 R12, c[0x0][0x3e0] ;  /* 0x0000f800ff0c7b82 */ /* 0x000e640000000a00 */
[----:B------:R-:W-:Y:S02]  /*41c0*/  @!P0 IMAD.X R29, RZ, RZ, R29, P2 ;  /* 0x000000ffff1d8224 */ /* 0x000fe400010e061d */
[C---:B------:R-:W-:Y:S01]  /*41d0*/  @!P0 IMAD.SHL.U32 R9, R28.reuse, 0x4, RZ ;  /* 0x000000041c098824 */ /* 0x040fe200078e00ff */
[----:B------:R-:W-:Y:S02]  /*41e0*/  ISETP.GT.AND.EX P1, PT, RZ, UR17, PT, P1 ;  /* 0x00000011ff007c0c */ /* 0x000fe4000bf24310 */
[----:B------:R-:W-:Y:S01]  /*41f0*/  @!P0 SHF.L.U64.HI R28, R28, 0x2, R29 ;  /* 0x000000021c1c8819 */ /* 0x000fe2000001021d */
[----:B------:R-:W2:Y:S01]  /*4200*/  LDC.64 R18, c[0x0][0x3d8] ;  /* 0x0000f600ff127b82 */ /* 0x000ea20000000a00 */
[----:B0-----:R-:W-:-:S05]  /*4210*/  @!P0 IADD3 R6, P2, PT, R9, R4, RZ ;  /* 0x0000000409068210 */ /* 0x001fca0007f5e0ff */
[----:B------:R-:W-:Y:S01]  /*4220*/  @!P0 IMAD.X R7, R28, 0x1, R5, P2 ;  /* 0x000000011c078824 */ /* 0x000fe200010e0605 */
[----:B------:R-:W-:-:S05]  /*4230*/  @!P0 IADD3 R8, P2, PT, R9, R50, RZ ;  /* 0x0000003209088210 */ /* 0x000fca0007f5e0ff */
[----:B------:R-:W-:Y:S01]  /*4240*/  @!P0 IMAD.X R9, R28, 0x1, R51, P2 ;  /* 0x000000011c098824 */ /* 0x000fe200010e0633 */
[----:B---3--:R-:W-:-:S05]  /*4250*/  @!P1 IADD3 R32, P2, PT, R45, R32, RZ ;  /* 0x000000202d209210 */ /* 0x008fca0007f5e0ff */
[----:B------:R-:W-:Y:S02]  /*4260*/  @!P1 IMAD.X R33, RZ, RZ, R33, P2 ;  /* 0x000000ffff219224 */ /* 0x000fe400010e0621 */
[----:B------:R-:W-:-:S03]  /*4270*/  @!P1 IMAD.SHL.U32 R3, R32, 0x4, RZ ;  /* 0x0000000420039824 */ /* 0x000fc600078e00ff */
[----:B------:R-:W-:Y:S02]  /*4280*/  @!P1 SHF.L.U64.HI R32, R32, 0x2, R33 ;  /* 0x0000000220209819 */ /* 0x000fe40000010221 */
[----:B-1----:R-:W-:Y:S01]  /*4290*/  @!P1 IADD3 R4, P2, PT, R3, R12, RZ ;  /* 0x0000000c03049210 */ /* 0x002fe20007f5e0ff */
[----:B------:R-:W-:-:S04]  /*42a0*/  VIADD R49, R35, 0x7 ;  /* 0x0000000723317836 */ /* 0x000fc80000000000 */
[----:B------:R-:W-:Y:S01]  /*42b0*/  @!P1 IMAD.X R5, R32, 0x1, R13, P2 ;  /* 0x0000000120059824 */ /* 0x000fe200010e060d */
[----:B--2---:R-:W-:Y:S01]  /*42c0*/  @!P1 IADD3 R2, P2, PT, R3, R18, RZ ;  /* 0x0000001203029210 */ /* 0x004fe20007f5e0ff */
[----:B------:R-:W-:-:S04]  /*42d0*/  VIADD R33, R35, 0x8 ;  /* 0x0000000823217836 */ /* 0x000fc80000000000 */
[----:B------:R-:W-:Y:S01]  /*42e0*/  @!P1 IMAD.X R3, R32, 0x1, R19, P2 ;  /* 0x0000000120039824 */ /* 0x000fe200010e0613 */
[----:B------:R-:W-:-:S05]  /*42f0*/  IADD3 R12, P2, PT, R49, UR14, RZ ;  /* 0x0000000e310c7c10 */ /* 0x000fca000ff5e0ff */
[----:B------:R-:W-:Y:S01]  /*4300*/  IMAD.X R13, RZ, RZ, UR15, P2 ;  /* 0x0000000fff0d7e24 */ /* 0x000fe200090e06ff */
[----:B------:R-:W-:Y:S01]  /*4310*/  IADD3 R19, P2, PT, R33, UR14, RZ ;  /* 0x0000000e21137c10 */ /* 0x000fe2000ff5e0ff */
[----:B------:R-:W-:-:S03]  /*4320*/  IMAD.SHL.U32 R50, R12, 0x4, RZ ;  /* 0x000000040c327824 */ /* 0x000fc600078e00ff */
[----:B------:R-:W-:Y:S01]  /*4330*/  SHF.L.U64.HI R40, R12, 0x2, R13 ;  /* 0x000000020c287819 */ /* 0x000fe2000001020d */
[----:B------:R-:W-:Y:S01]  /*4340*/  IMAD.X R12, RZ, RZ, UR15, P2 ;  /* 0x0000000fff0c7e24 */ /* 0x000fe200090e06ff */
[----:B------:R-:W-:Y:S01]  /*4350*/  IADD3 R18, P2, PT, R50, UR12, RZ ;  /* 0x0000000c32127c10 */ /* 0x000fe2000ff5e0ff */
[----:B------:R-:W-:-:S03]  /*4360*/  IMAD.SHL.U32 R44, R19, 0x4, RZ ;  /* 0x00000004132c7824 */ /* 0x000fc600078e00ff */
[----:B------:R-:W-:Y:S02]  /*4370*/  SHF.L.U64.HI R42, R19, 0x2, R12 ;  /* 0x00000002132a7819 */ /* 0x000fe4000001020c */
[----:B------:R-:W-:Y:S02]  /*4380*/  IADD3.X R19, PT, PT, R40, UR13, RZ, P2, !PT ;  /* 0x0000000d28137c10 */ /* 0x000fe400097fe4ff */
[----:B------:R-:W-:Y:S01]  /*4390*/  IADD3 R52, P2, PT, R44, UR12, RZ ;  /* 0x0000000c2c347c10 */ /* 0x000fe2000ff5e0ff */
[----:B------:R-:W-:Y:S02]  /*43a0*/  VIADD R29, R35, 0xa ;  /* 0x0000000a231d7836 */ /* 0x000fe40000000000 */
[----:B------:R-:W-:Y:S01]  /*43b0*/  IMAD.IADD R10, R10, 0x1, -R11 ;  /* 0x000000010a0a7824 */ /* 0x000fe200078e0a0b */
[----:B------:R-:W-:Y:S01]  /*43c0*/  IADD3.X R53, PT, PT, R42, UR13, RZ, P2, !PT ;  /* 0x0000000d2a357c10 */ /* 0x000fe200097fe4ff */
[----:B------:R-:W2:Y:S01]  /*43d0*/  LDG.E R18, desc[UR8][R18.64] ;  /* 0x0000000812127981 */ /* 0x000ea2000c1e1900 */
[----:B------:R-:W-:-:S02]  /*43e0*/  IADD3 R12, P2, PT, R31, UR14, RZ ;  /* 0x0000000e1f0c7c10 */ /* 0x000fc4000ff5e0ff */
[----:B------:R-:W-:Y:S01]  /*43f0*/  LOP3.LUT R26, R26, 0xfffffffb, RZ, 0xc0, !PT ;  /* 0xfffffffb1a1a7812 */ /* 0x000fe200078ec0ff */
[----:B------:R-:W3:Y:S02]  /*4400*/  LDG.E R52, desc[UR8][R52.64] ;  /* 0x0000000834347981 */ /* 0x000ee4000c1e1900 */
[----:B------:R-:W-:Y:S01]  /*4410*/  IMAD.X R13, RZ, RZ, UR15, P2 ;  /* 0x0000000fff0d7e24 */ /* 0x000fe200090e06ff */
[----:B------:R-:W-:Y:S01]  /*4420*/  IADD3 R27, P2, PT, R29, UR14, RZ ;  /* 0x0000000e1d1b7c10 */ /* 0x000fe2000ff5e0ff */
[----:B------:R-:W-:-:S03]  /*4430*/  IMAD.SHL.U32 R48, R12, 0x4, RZ ;  /* 0x000000040c307824 */ /* 0x000fc600078e00ff */
[----:B------:R-:W-:Y:S01]  /*4440*/  SHF.L.U64.HI R46, R12, 0x2, R13 ;  /* 0x000000020c2e7819 */ /* 0x000fe2000001020d */
[----:B------:R-:W-:Y:S01]  /*4450*/  IMAD.X R32, RZ, RZ, UR15, P2 ;  /* 0x0000000fff207e24 */ /* 0x000fe200090e06ff */
[----:B------:R-:W-:Y:S01]  /*4460*/  IADD3 R56, P2, PT, R48, UR12, RZ ;  /* 0x0000000c30387c10 */ /* 0x000fe2000ff5e0ff */
[C---:B------:R-:W-:Y:S01]  /*4470*/  IMAD.SHL.U32 R28, R27.reuse, 0x4, RZ ;  /* 0x000000041b1c7824 */ /* 0x040fe200078e00ff */
[----:B------:R-:W0:Y:S02]  /*4480*/  LDC.64 R12, c[0x0][0x3e8] ;  /* 0x0000fa00ff0c7b82 */ /* 0x000e240000000a00 */
[----:B------:R-:W-:Y:S02]  /*4490*/  IADD3.X R57, PT, PT, R46, UR13, RZ, P2, !PT ;  /* 0x0000000d2e397c10 */ /* 0x000fe400097fe4ff */
[----:B------:R-:W-:Y:S02]  /*44a0*/  SHF.L.U64.HI R27, R27, 0x2, R32 ;  /* 0x000000021b1b7819 */ /* 0x000fe40000010220 */
[----:B------:R-:W-:Y:S01]  /*44b0*/  IADD3 R62, P2, PT, R28, UR12, RZ ;  /* 0x0000000c1c3e7c10 */ /* 0x000fe2000ff5e0ff */
[----:B------:R-:W4:Y:S03]  /*44c0*/  LDG.E R56, desc[UR8][R56.64] ;  /* 0x0000000838387981 */ /* 0x000f26000c1e1900 */
[----:B------:R-:W-:-:S02]  /*44d0*/  IADD3.X R63, PT, PT, R27, UR13, RZ, P2, !PT ;  /* 0x0000000d1b3f7c10 */ /* 0x000fc400097fe4ff */
[----:B------:R-:W-:Y:S02]  /*44e0*/  ISETP.GT.U32.AND P2, PT, R10, UR16, PT ;  /* 0x000000100a007c0c */ /* 0x000fe4000bf44070 */
[----:B------:R-:W1:Y:S01]  /*44f0*/  LDC.64 R10, c[0x0][0x3e0] ;  /* 0x0000f800ff0a7b82 */ /* 0x000e620000000a00 */
[----:B------:R-:W-:Y:S01]  /*4500*/  @P6 LOP3.LUT R26, R26, 0x4, RZ, 0xfc, !PT ;  /* 0x000000041a1a6812 */ /* 0x000fe200078efcff */
[----:B------:R-:W5:Y:S01]  /*4510*/  LDG.E R62, desc[UR8][R62.64] ;  /* 0x000000083e3e7981 */ /* 0x000f62000c1e1900 */
[----:B------:R-:W-:-:S13]  /*4520*/  ISETP.GT.AND.EX P2, PT, RZ, UR17, PT, P2 ;  /* 0x00000011ff007c0c */ /* 0x000fda000bf44320 */
[----:B0-----:R-:W-:-:S05]  /*4530*/  @!P2 IADD3 R12, P3, PT, R47, R12, RZ ;  /* 0x0000000c2f0ca210 */ /* 0x001fca0007f7e0ff */
[----:B------:R-:W-:Y:S02]  /*4540*/  @!P2 IMAD.X R13, RZ, RZ, R13, P3 ;  /* 0x000000ffff0da224 */ /* 0x000fe400018e060d */
[----:B------:R-:W-:-:S03]  /*4550*/  @!P2 IMAD.SHL.U32 R55, R12, 0x4, RZ ;  /* 0x000000040c37a824 */ /* 0x000fc600078e00ff */
[----:B------:R-:W-:Y:S02]  /*4560*/  @!P2 SHF.L.U64.HI R32, R12, 0x2, R13 ;  /* 0x000000020c20a819 */ /* 0x000fe4000001020d */
[----:B-1----:R-:W-:Y:S01]  /*4570*/  @!P2 IADD3 R10, P3, PT, R55, R10, RZ ;  /* 0x0000000a370aa210 */ /* 0x002fe20007f7e0ff */
[----:B------:R-:W0:Y:S04]  /*4580*/  LDC.64 R12, c[0x0][0x3d8] ;  /* 0x0000f600ff0c7b82 */ /* 0x000e280000000a00 */
[----:B------:R-:W-:Y:S01]  /*4590*/  @!P2 IMAD.X R11, R32, 0x1, R11, P3 ;  /* 0x00000001200ba824 */ /* 0x000fe200018e060b */
[----:B------:R-:W-:-:S04]  /*45a0*/  IADD3 R50, P3, PT, R50, UR18, RZ ;  /* 0x0000001232327c10 */ /* 0x000fc8000ff7e0ff */
[----:B------:R-:W-:-:S06]  /*45b0*/  IADD3.X R51, PT, PT, R40, UR19, RZ, P3, !PT ;  /* 0x0000001328337c10 */ /* 0x000fcc0009ffe4ff */
[----:B------:R-:W2:Y:S01]  /*45c0*/  LDG.E R51, desc[UR8][R50.64] ;  /* 0x0000000832337981 */ /* 0x000ea2000c1e1900 */
[----:B0-----:R-:W-:Y:S02]  /*45d0*/  @!P2 IADD3 R12, P3, PT, R55, R12, RZ ;  /* 0x0000000c370ca210 */ /* 0x001fe40007f7e0ff */
[----:B------:R-:W0:Y:S03]  /*45e0*/  LDC.64 R54, c[0x0][0x3e8] ;  /* 0x0000fa00ff367b82 */ /* 0x000e260000000a00 */
[----:B------:R-:W-:Y:S01]  /*45f0*/  @!P2 IMAD.X R13, R32, 0x1, R13, P3 ;  /* 0x00000001200da824 */ /* 0x000fe200018e060d */
[----:B------:R-:W-:-:S04]  /*4600*/  LOP3.LUT R26, R26, 0xfffffffd, RZ, 0xc0, !PT ;  /* 0xfffffffd1a1a7812 */ /* 0x000fc800078ec0ff */
[----:B------:R-:W-:-:S04]  /*4610*/  @P5 LOP3.LUT R26, R26, 0x2, RZ, 0xfc, !PT ;  /* 0x000000021a1a5812 */ /* 0x000fc800078efcff */
[----:B------:R-:W-:-:S04]  /*4620*/  LOP3.LUT R26, R26, 0xfffffffe, RZ, 0xc0, !PT ;  /* 0xfffffffe1a1a7812 */ /* 0x000fc800078ec0ff */
[----:B------:R-:W-:Y:S01]  /*4630*/  @P4 LOP3.LUT R26, R26, 0x1, RZ, 0xfc, !PT ;  /* 0x000000011a1a4812 */ /* 0x000fe200078efcff */
        /* <DEDUP_REMOVED lines=12> */
[----:B------:R-:W2:Y:S05]  /*4700*/  @!P3 LDG.E R18, desc[UR8][R18.64] ;  /* 0x000000081212b981 */ /* 0x000eaa000c1e1900 */
[----:B------:R-:W3:Y:S01]  /*4710*/  LDG.E R59, desc[UR8][R58.64] ;  /* 0x000000083a3b7981 */ /* 0x000ee2000c1e1900 */
[----:B-1----:R-:W-:-:S05]  /*4720*/  @!P3 IADD3 R50, P4, PT, R65, R50, RZ ;  /* 0x000000324132b210 */ /* 0x002fca0007f9e0ff */
[----:B------:R-:W-:Y:S02]  /*4730*/  @!P3 IMAD.X R51, R54, 0x1, R51, P4 ;  /* 0x000000013633b824 */ /* 0x000fe400020e0633 */
[----:B------:R-:W0:Y:S01]  /*4740*/  LDC.64 R54, c[0x0][0x3e8] ;  /* 0x0000fa00ff367b82 */ /* 0x000e220000000a00 */
[----:B------:R-:W-:Y:S01]  /*4750*/  P2R R36, PR, RZ, 0x1 ;  /* 0x00000001ff247803 */ /* 0x000fe20000000000 */
[----:B---3--:R-:W-:Y:S01]  /*4760*/  IMAD.IADD R32, R52, 0x1, -R59 ;  /* 0x0000000134207824 */ /* 0x008fe200078e0a3b */
[----:B------:R-:W-:-:S05]  /*4770*/  P2R R34, PR, RZ, 0x2 ;  /* 0x00000002ff227803 */ /* 0x000fca0000000000 */
[----:B------:R-:W1:Y:S01]  /*4780*/  LDC.64 R52, c[0x0][0x3d8] ;  /* 0x0000f600ff347b82 */ /* 0x000e620000000a00 */
[----:B------:R-:W-:Y:S01]  /*4790*/  P2R R40, PR, RZ, 0x4 ;  /* 0x00000004ff287803 */ /* 0x000fe20000000000 */
[----:B------:R-:W2:Y:S01]  /*47a0*/  @!P3 LDG.E R51, desc[UR8][R50.64] ;  /* 0x000000083233b981 */ /* 0x000ea2000c1e1900 */
        /* <DEDUP_REMOVED lines=11> */
[----:B------:R-:W3:Y:S05]  /*4860*/  @!P4 LDG.E R54, desc[UR8][R54.64] ;  /* 0x000000083636c981 */ /* 0x000eea000c1e1900 */
[----:B------:R-:W4:Y:S01]  /*4870*/  LDG.E R59, desc[UR8][R58.64] ;  /* 0x000000083a3b7981 */ /* 0x000f22000c1e1900 */
[----:B-1----:R-:W-:-:S02]  /*4880*/  @!P4 IADD3 R52, P5, PT, R65, R52, RZ ;  /* 0x000000344134c210 */ /* 0x002fc40007fbe0ff */
[----:B------:R-:W1:Y:S03]  /*4890*/  LDC.64 R64, c[0x0][0x3e8] ;  /* 0x0000fa00ff407b82 */ /* 0x000e660000000a00 */
[----:B------:R-:W-:Y:S01]  /*48a0*/  @!P4 IMAD.X R53, R32, 0x1, R53, P5 ;  /* 0x000000012035c824 */ /* 0x000fe200028e0635 */
[----:B------:R-:W-:-:S04]  /*48b0*/  LOP3.LUT P0, RZ, R26, 0x2, RZ, 0xc0, !PT ;  /* 0x000000021aff7812 */ /* 0x000fc8000780c0ff */
[----:B------:R-:W-:Y:S01]  /*48c0*/  P2R R38, PR, RZ, 0x1 ;  /* 0x00000001ff267803 */ /* 0x000fe20000000000 */
[----:B------:R-:W3:Y:S01]  /*48d0*/  @!P4 LDG.E R53, desc[UR8][R52.64] ;  /* 0x000000083435c981 */ /* 0x000ee2000c1e1900 */
[----:B------:R-:W-:-:S13]  /*48e0*/  LOP3.LUT P0, RZ, R26, 0x8, RZ, 0xc0, !PT ;  /* 0x000000081aff7812 */ /* 0x000fda000780c0ff */
[----:B------:R-:W2:Y:S04]  /*48f0*/  @!P0 LDG.E R68, desc[UR8][R68.64] ;  /* 0x0000000844448981 */ /* 0x000ea8000c1e1900 */
[----:B------:R5:W2:Y:S01]  /*4900*/  @!P0 LDG.E R25, desc[UR8][R24.64] ;  /* 0x0000000818198981 */ /* 0x000aa2000c1e1900 */
[----:B----4-:R-:W-:Y:S02]  /*4910*/  IMAD.IADD R32, R56, 0x1, -R59 ;  /* 0x0000000138207824 */ /* 0x010fe400078e0a3b */
[----:B------:R-:W4:Y:S03]  /*4920*/  LDC.64 R58, c[0x0][0x3d8] ;  /* 0x0000f600ff3a7b82 */ /* 0x000f260000000a00 */
[----:B------:R-:W-:-:S04]  /*4930*/  ISETP.GT.U32.AND P5, PT, R32, UR16, PT ;  /* 0x0000001020007c0c */ /* 0x000fc8000bfa4070 */
[----:B------:R-:W-:-:S13]  /*4940*/  ISETP.GT.AND.EX P5, PT, RZ, UR17, PT, P5 ;  /* 0x00000011ff007c0c */ /* 0x000fda000bfa4350 */
[----:B-1----:R-:W-:-:S05]  /*4950*/  @!P5 IADD3 R64, P6, PT, R31, R64, RZ ;  /* 0x000000401f40d210 */ /* 0x002fca0007fde0ff */
[----:B------:R-:W-:Y:S02]  /*4960*/  @!P5 IMAD.X R65, RZ, RZ, R65, P6 ;  /* 0x000000ffff41d224 */ /* 0x000fe400030e0641 */
[----:B------:R-:W-:-:S03]  /*4970*/  @!P5 IMAD.SHL.U32 R73, R64, 0x4, RZ ;  /* 0x000000044049d824 */ /* 0x000fc600078e00ff */
[----:B------:R-:W-:Y:S02]  /*4980*/  @!P5 SHF.L.U64.HI R64, R64, 0x2, R65 ;  /* 0x000000024040d819 */ /* 0x000fe40000010241 */
[----:B0-----:R-:W-:-:S05]  /*4990*/  @!P5 IADD3 R56, P6, PT, R73, R70, RZ ;  /* 0x000000464938d210 */ /* 0x001fca0007fde0ff */
[----:B------:R-:W-:Y:S01]  /*49a0*/  @!P5 IMAD.X R57, R64, 0x1, R71, P6 ;  /* 0x000000014039d824 */ /* 0x000fe200030e0647 */
[----:B------:R-:W-:-:S04]  /*49b0*/  IADD3 R70, P6, PT, R28, UR18, RZ ;  /* 0x000000121c467c10 */ /* 0x000fc8000ffde0ff */
[----:B------:R-:W-:Y:S02]  /*49c0*/  IADD3.X R71, PT, PT, R27, UR19, RZ, P6, !PT ;  /* 0x000000131b477c10 */ /* 0x000fe4000b7fe4ff */
[----:B------:R-:W-:Y:S01]  /*49d0*/  LOP3.LUT P2, RZ, R26, 0x4, RZ, 0xc0, !PT ;  /* 0x000000041aff7812 */ /* 0x000fe2000784c0ff */
[----:B-----5:R-:W-:Y:S01]  /*49e0*/  IMAD.MOV.U32 R24, RZ, RZ, RZ ;  /* 0x000000ffff187224 */ /* 0x020fe200078e00ff */
[----:B------:R-:W5:Y:S04]  /*49f0*/  @!P5 LDG.E R56, desc[UR8][R56.64] ;  /* 0x000000083838d981 */ /* 0x000f68000c1e1900 */
[----:B------:R-:W3:Y:S01]  /*4a00*/  LDG.E R71, desc[UR8][R70.64] ;  /* 0x0000000846477981 */ /* 0x000ee2000c1e1900 */
[----:B----4-:R-:W-:-:S05]  /*4a10*/  @!P5 IADD3 R58, P6, PT, R73, R58, RZ ;  /* 0x0000003a493ad210 */ /* 0x010fca0007fde0ff */
[----:B------:R-:W-:Y:S02]  /*4a20*/  @!P5 IMAD.X R59, R64, 0x1, R59, P6 ;  /* 0x00000001403bd824 */ /* 0x000fe400030e063b */
[----:B------:R-:W0:Y:S01]  /*4a30*/  LDC.64 R64, c[0x0][0x3e8] ;  /* 0x0000fa00ff407b82 */ /* 0x000e220000000a00 */
[----:B------:R-:W-:-:S03]  /*4a40*/  P2R R72, PR, RZ, 0x4 ;  /* 0x00000004ff487803 */ /* 0x000fc60000000000 */
[----:B------:R-:W5:Y:S01]  /*4a50*/  @!P5 LDG.E R59, desc[UR8][R58.64] ;  /* 0x000000083a3bd981 */ /* 0x000f62000c1e1900 */
[----:B---3--:R-:W-:-:S03]  /*4a60*/  IMAD.IADD R27, R62, 0x1, -R71 ;  /* 0x000000013e1b7824 */ /* 0x008fc600078e0a47 */
[----:B------:R-:W1:Y:S02]  /*4a70*/  LDC.64 R62, c[0x0][0x3d8] ;  /* 0x0000f600ff3e7b82 */ /* 0x000e640000000a00 */
[----:B------:R-:W-:-:S04]  /*4a80*/  ISETP.GT.U32.AND P6, PT, R27, UR16, PT ;  /* 0x000000101b007c0c */ /* 0x000fc8000bfc4070 */
[----:B------:R-:W-:Y:S02]  /*4a90*/  ISETP.GT.AND.EX P6, PT, RZ, UR17, PT, P6 ;  /* 0x00000011ff007c0c */ /* 0x000fe4000bfc4360 */
[----:B------:R-:W3:Y:S11]  /*4aa0*/  LDC.64 R70, c[0x0][0x3d0] ;  /* 0x0000f400ff467b82 */ /* 0x000ef60000000a00 */
[----:B0-----:R-:W-:-:S05]  /*4ab0*/  @!P6 IADD3 R64, P1, PT, R29, R64, RZ ;  /* 0x000000401d40e210 */ /* 0x001fca0007f3e0ff */
[----:B------:R-:W-:Y:S02]  /*4ac0*/  @!P6 IMAD.X R65, RZ, RZ, R65, P1 ;  /* 0x000000ffff41e224 */ /* 0x000fe400008e0641 */
[----:B------:R-:W-:-:S03]  /*4ad0*/  @!P6 IMAD.SHL.U32 R27, R64, 0x4, RZ ;  /* 0x00000004401be824 */ /* 0x000fc600078e00ff */
[----:B------:R-:W-:Y:S02]  /*4ae0*/  @!P6 SHF.L.U64.HI R28, R64, 0x2, R65 ;  /* 0x00000002401ce819 */ /* 0x000fe40000010241 */
[----:B------:R-:W-:-:S05]  /*4af0*/  @!P6 IADD3 R64, P1, PT, R27, R74, RZ ;  /* 0x0000004a1b40e210 */ /* 0x000fca0007f3e0ff */
[----:B------:R-:W-:Y:S01]  /*4b00*/  @!P6 IMAD.X R65, R28, 0x1, R75, P1 ;  /* 0x000000011c41e824 */ /* 0x000fe200008e064b */
[----:B-1----:R-:W-:Y:S01]  /*4b10*/  @!P6 IADD3 R62, P1, PT, R27, R62, RZ ;  /* 0x0000003e1b3ee210 */ /* 0x002fe20007f3e0ff */
[----:B--2---:R-:W-:Y:S02]  /*4b20*/  @!P0 IMAD.IADD R27, R68, 0x1, -R25 ;  /* 0x00000001441b8824 */ /* 0x004fe400078e0a19 */
[----:B------:R-:W0:Y:S01]  /*4b30*/  LDC.64 R68, c[0x0][0x3d0] ;  /* 0x0000f400ff447b82 */ /* 0x000e220000000a00 */
[----:B------:R-:W2:Y:S02]  /*4b40*/  @!P6 LDG.E R64, desc[UR8][R64.64] ;  /* 0x000000084040e981 */ /* 0x000ea4000c1e1900 */
[----:B---3--:R-:W-:Y:S01]  /*4b50*/  @!P0 ISETP.GE.U32.AND P2, PT, R27, R70, PT ;  /* 0x000000461b00820c */ /* 0x008fe20003f46070 */
[----:B------:R-:W-:Y:S01]  /*4b60*/  @!P6 IMAD.X R63, R28, 0x1, R63, P1 ;  /* 0x000000011c3fe824 */ /* 0x000fe200008e063f */
[----:B------:R-:W-:Y:S02]  /*4b70*/  LOP3.LUT P1, RZ, R26, 0x1, RZ, 0xc0, !PT ;  /* 0x000000011aff7812 */ /* 0x000fe4000782c0ff */
[----:B------:R-:W-:-:S02]  /*4b80*/  @!P0 ISETP.GE.AND.EX P2, PT, RZ, R71, PT, P2 ;  /* 0x00000047ff00820c */ /* 0x000fc40003f46320 */
[----:B------:R-:W-:Y:S01]  /*4b90*/  CS2R R26, SRZ ;  /* 0x00000000001a7805 */ /* 0x000fe2000001ff00 */
[----:B------:R-:W-:Y:S01]  /*4ba0*/  IMAD.MOV.U32 R28, RZ, RZ, 0x1 ;  /* 0x00000001ff1c7424 */ /* 0x000fe200078e00ff */
[----:B------:R-:W2:Y:S01]  /*4bb0*/  @!P6 LDG.E R63, desc[UR8][R62.64] ;  /* 0x000000083e3fe981 */ /* 0x000ea2000c1e1900 */
[----:B------:R-:W-:Y:S02]  /*4bc0*/  @!P0 SEL R27, RZ, 0x1, P2 ;  /* 0x00000001ff1b8807 */ /* 0x000fe40001000000 */
[----:B------:R-:W-:-:S04]  /*4bd0*/  ISETP.NE.AND P2, PT, R72, RZ, PT ;  /* 0x000000ff4800720c */ /* 0x000fc80003f45270 */
[----:B------:R-:W3:Y:S04]  /*4be0*/  @!P1 LDG.E R14, desc[UR8][R14.64] ;  /* 0x000000080e0e9981 */ /* 0x000ee8000c1e1900 */
[----:B------:R-:W3:Y:S05]  /*4bf0*/  @!P1 LDG.E R17, desc[UR8][R16.64] ;  /* 0x0000000810119981 */ /* 0x000eea000c1e1900 */
[----:B------:R-:W4:Y:S04]  /*4c00*/  @!P2 LDG.E R66, desc[UR8][R66.64] ;  /* 0x000000084242a981 */ /* 0x000f28000c1e1900 */
[----:B------:R-:W4:Y:S01]  /*4c10*/  @!P2 LDG.E R23, desc[UR8][R22.64] ;  /* 0x000000081617a981 */ /* 0x000f22000c1e1900 */
[----:B------:R-:W-:-:S02]  /*4c20*/  @!P0 IMAD.MOV.U32 R28, RZ, RZ, RZ ;  /* 0x000000ffff1c8224 */ /* 0x000fc400078e00ff */
[----:B----4-:R-:W-:Y:S02]  /*4c30*/  @!P2 IMAD.IADD R25, R66, 0x1, -R23 ;  /* 0x000000014219a824 */ /* 0x010fe400078e0a17 */
[----:B------:R-:W1:Y:S03]  /*4c40*/  LDC.64 R66, c[0x0][0x3d0] ;  /* 0x0000f400ff427b82 */ /* 0x000e660000000a00 */
[----:B0-----:R-:W-:-:S04]  /*4c50*/  @!P2 ISETP.GE.U32.AND P0, PT, R25, R68, PT ;  /* 0x000000441900a20c */ /* 0x001fc80003f06070 */
[----:B------:R-:W-:-:S04]  /*4c60*/  @!P2 ISETP.GE.AND.EX P0, PT, RZ, R69, PT, P0 ;  /* 0x00000045ff00a20c */ /* 0x000fc80003f06300 */
[----:B------:R-:W-:Y:S02]  /*4c70*/  @!P2 SEL R26, RZ, 0x1, P0 ;  /* 0x00000001ff1aa807 */ /* 0x000fe40000000000 */
[----:B------:R-:W-:-:S13]  /*4c80*/  ISETP.NE.AND P0, PT, R38, RZ, PT ;  /* 0x000000ff2600720c */ /* 0x000fda0003f05270 */
[----:B------:R3:W4:Y:S04]  /*4c90*/  @!P0 LDG.E R20, desc[UR8][R20.64] ;  /* 0x0000000814148981 */ /* 0x000728000c1e1900 */
[----:B------:R-:W4:Y:S01]  /*4ca0*/  @!P0 LDG.E R61, desc[UR8][R60.64] ;  /* 0x000000083c3d8981 */ /* 0x000f22000c1e1900 */
[----:B------:R-:W-:Y:S02]  /*4cb0*/  IMAD.MOV.U32 R25, RZ, RZ, 0x1 ;  /* 0x00000001ff197424 */ /* 0x000fe400078e00ff */
[----:B------:R-:W-:Y:S02]  /*4cc0*/  @!P2 IMAD.MOV.U32 R25, RZ, RZ, RZ ;  /* 0x000000ffff19a224 */ /* 0x000fe400078e00ff */
[----:B---3--:R-:W-:Y:S02]  /*4cd0*/  @!P1 IMAD.IADD R21, R14, 0x1, -R17 ;  /* 0x000000010e159824 */ /* 0x008fe400078e0a11 */
[----:B------:R-:W-:Y:S01]  /*4ce0*/  IMAD.MOV.U32 R22, RZ, RZ, RZ ;  /* 0x000000ffff167224 */ /* 0x000fe200078e00ff */
[----:B------:R-:W0:Y:S01]  /*4cf0*/  LDC.64 R16, c[0x0][0x3d0] ;  /* 0x0000f400ff107b82 */ /* 0x000e220000000a00 */
[----:B----4-:R-:W-:-:S07]  /*4d00*/  @!P0 IMAD.IADD R23, R20, 0x1, -R61 ;  /* 0x0000000114178824 */ /* 0x010fce00078e0a3d */
[----:B------:R-:W3:Y:S01]  /*4d10*/  LDC.64 R60, c[0x0][0x3d0] ;  /* 0x0000f400ff3c7b82 */ /* 0x000ee20000000a00 */
[----:B-1----:R-:W-:Y:S01]  /*4d20*/  @!P0 ISETP.GE.U32.AND P2, PT, R23, R66, PT ;  /* 0x000000421700820c */ /* 0x002fe20003f46070 */
[----:B------:R-:W-:-:S03]  /*4d30*/  IMAD.MOV.U32 R23, RZ, RZ, 0x1 ;  /* 0x00000001ff177424 */ /* 0x000fc600078e00ff */
[----:B------:R-:W-:Y:S01]  /*4d40*/  @!P0 ISETP.GE.AND.EX P2, PT, RZ, R67, PT, P2 ;  /* 0x00000043ff00820c */ /* 0x000fe20003f46320 */
[----:B------:R-:W-:-:S03]  /*4d50*/  @!P0 IMAD.MOV.U32 R23, RZ, RZ, RZ ;  /* 0x000000ffff178224 */ /* 0x000fc600078e00ff */
[----:B------:R-:W-:Y:S02]  /*4d60*/  @!P0 SEL R24, RZ, 0x1, P2 ;  /* 0x00000001ff188807 */ /* 0x000fe40001000000 */
[----:B---3--:R-:W-:-:S04]  /*4d70*/  @!P1 ISETP.GE.U32.AND P0, PT, R21, R60, PT ;  /* 0x0000003c1500920c */ /* 0x008fc80003f06070 */
[----:B------:R-:W-:-:S04]  /*4d80*/  @!P1 ISETP.GE.AND.EX P0, PT, RZ, R61, PT, P0 ;  /* 0x0000003dff00920c */ /* 0x000fc80003f06300 */
[----:B------:R-:W-:Y:S02]  /*4d90*/  @!P1 SEL R22, RZ, 0x1, P0 ;  /* 0x00000001ff169807 */ /* 0x000fe40000000000 */
[----:B------:R-:W-:-:S13]  /*4da0*/  ISETP.NE.AND P0, PT, R36, RZ, PT ;  /* 0x000000ff2400720c */ /* 0x000fda0003f05270 */
[----:B------:R-:W3:Y:S04]  /*4db0*/  @!P0 LDG.E R6, desc[UR8][R6.64] ;  /* 0x0000000806068981 */ /* 0x000ee8000c1e1900 */
[----:B------:R-:W3:Y:S01]  /*4dc0*/  @!P0 LDG.E R9, desc[UR8][R8.64] ;  /* 0x0000000808098981 */ /* 0x000ee2000c1e1900 */
[----:B------:R-:W-:Y:S02]  /*4dd0*/  IMAD.MOV.U32 R21, RZ, RZ, 0x1 ;  /* 0x00000001ff157424 */ /* 0x000fe400078e00ff */
[----:B------:R-:W-:Y:S02]  /*4de0*/  @!P1 IMAD.MOV.U32 R21, RZ, RZ, RZ ;  /* 0x000000ffff159224 */ /* 0x000fe400078e00ff */
[----:B------:R-:W-:Y:S01]  /*4df0*/  IMAD.MOV.U32 R20, RZ, RZ, RZ ;  /* 0x000000ffff147224 */ /* 0x000fe200078e00ff */
[----:B------:R-:W-:-:S13]  /*4e00*/  ISETP.NE.AND P2, PT, R40, RZ, PT ;  /* 0x000000ff2800720c */ /* 0x000fda0003f45270 */
[----:B------:R-:W4:Y:S04]  /*4e10*/  @!P2 LDG.E R10, desc[UR8][R10.64] ;  /* 0x000000080a0aa981 */ /* 0x000f28000c1e1900 */
[----:B------:R-:W4:Y:S01]  /*4e20*/  @!P2 LDG.E R13, desc[UR8][R12.64] ;  /* 0x000000080c0da981 */ /* 0x000f22000c1e1900 */
[----:B---3--:R-:W-:Y:S02]  /*4e30*/  @!P0 IMAD.IADD R15, R6, 0x1, -R9 ;  /* 0x00000001060f8824 */ /* 0x008fe400078e0a09 */
[----:B------:R-:W1:Y:S03]  /*4e40*/  LDC.64 R6, c[0x0][0x3d0] ;  /* 0x0000f400ff067b82 */ /* 0x000e660000000a00 */
[----:B0-----:R-:W-:-:S04]  /*4e50*/  @!P0 ISETP.GE.U32.AND P1, PT, R15, R16, PT ;  /* 0x000000100f00820c */ /* 0x001fc80003f26070 */
[----:B------:R-:W-:Y:S01]  /*4e60*/  @!P0 ISETP.GE.AND.EX P1, PT, RZ, R17, PT, P1 ;  /* 0x00000011ff00820c */ /* 0x000fe20003f26310 */
[----:B------:R-:W0:Y:S03]  /*4e70*/  LDC.64 R8, c[0x0][0x3d0] ;  /* 0x0000f400ff087b82 */ /* 0x000e260000000a00 */
[----:B------:R-:W-:Y:S02]  /*4e80*/  @!P0 SEL R20, RZ, 0x1, P1 ;  /* 0x00000001ff148807 */ /* 0x000fe40000800000 */
[----:B------:R-:W-:Y:S01]  /*4e90*/  ISETP.NE.AND P1, PT, R34, RZ, PT ;  /* 0x000000ff2200720c */ /* 0x000fe20003f25270 */
[----:B------:R-:W-:Y:S02]  /*4ea0*/  IMAD.MOV.U32 R77, RZ, RZ, 0x1 ;  /* 0x00000001ff4d7424 */ /* 0x000fe400078e00ff */
[----:B------:R-:W-:Y:S01]  /*4eb0*/  IMAD.MOV.U32 R75, RZ, RZ, RZ ;  /* 0x000000ffff4b7224 */ /* 0x000fe200078e00ff */
[----:B------:R-:W3:Y:S09]  /*4ec0*/  LDC.64 R14, c[0x0][0x3d0] ;  /* 0x0000f400ff0e7b82 */ /* 0x000ef20000000a00 */
[----:B------:R-:W2:Y:S04]  /*4ed0*/  @!P1 LDG.E R4, desc[UR8][R4.64] ;  /* 0x0000000804049981 */ /* 0x000ea8000c1e1900 */
[----:B------:R-:W2:Y:S01]  /*4ee0*/  @!P1 LDG.E R3, desc[UR8][R2.64] ;  /* 0x0000000802039981 */ /* 0x000ea2000c1e1900 */
[----:B------:R-:W-:-:S02]  /*4ef0*/  @!P0 IMAD.MOV.U32 R77, RZ, RZ, RZ ;  /* 0x000000ffff4d8224 */ /* 0x000fc400078e00ff */
[----:B----4-:R-:W-:Y:S02]  /*4f00*/  @!P2 IMAD.IADD R13, R10, 0x1, -R13 ;  /* 0x000000010a0da824 */ /* 0x010fe400078e0a0d */
[----:B------:R-:W-:Y:S01]  /*4f10*/  @!P3 IMAD.IADD R51, R18, 0x1, -R51 ;  /* 0x000000011233b824 */ /* 0x000fe200078e0a33 */
[----:B------:R-:W4:Y:S01]  /*4f20*/  LDC.64 R10, c[0x0][0x3d0] ;  /* 0x0000f400ff0a7b82 */ /* 0x000f220000000a00 */
[----:B------:R-:W-:Y:S02]  /*4f30*/  IMAD.MOV.U32 R73, RZ, RZ, 0x1 ;  /* 0x00000001ff497424 */ /* 0x000fe400078e00ff */
[----:B------:R-:W-:Y:S02]  /*4f40*/  @!P1 IMAD.MOV.U32 R73, RZ, RZ, RZ ;  /* 0x000000ffff499224 */ /* 0x000fe400078e00ff */
[----:B------:R-:W-:Y:S02]  /*4f50*/  IMAD.MOV.U32 R71, RZ, RZ, RZ ;  /* 0x000000ffff477224 */ /* 0x000fe400078e00ff */
[----:B------:R-:W-:-:S02]  /*4f60*/  IMAD.MOV.U32 R69, RZ, RZ, 0x1 ;  /* 0x00000001ff457424 */ /* 0x000fc400078e00ff */
[----:B------:R-:W-:Y:S02]  /*4f70*/  @!P2 IMAD.MOV.U32 R69, RZ, RZ, RZ ;  /* 0x000000ffff45a224 */ /* 0x000fe400078e00ff */
[----:B------:R-:W-:Y:S02]  /*4f80*/  IMAD.MOV.U32 R67, RZ, RZ, RZ ;  /* 0x000000ffff437224 */ /* 0x000fe400078e00ff */
[----:B------:R-:W-:Y:S02]  /*4f90*/  IMAD.MOV.U32 R65, RZ, RZ, 0x1 ;  /* 0x00000001ff417424 */ /* 0x000fe400078e00ff */
[----:B------:R-:W-:Y:S02]  /*4fa0*/  @!P3 IMAD.MOV.U32 R65, RZ, RZ, RZ ;  /* 0x000000ffff41b224 */ /* 0x000fe400078e00ff */
[----:B------:R-:W-:Y:S02]  /*4fb0*/  @!P4 IMAD.IADD R53, R54, 0x1, -R53 ;  /* 0x000000013635c824 */ /* 0x000fe400078e0a35 */
[----:B-----5:R-:W-:-:S02]  /*4fc0*/  @!P5 IMAD.IADD R59, R56, 0x1, -R59 ;  /* 0x00000001383bd824 */ /* 0x020fc400078e0a3b */
[----:B------:R-:W-:Y:S01]  /*4fd0*/  IMAD.MOV.U32 R57, RZ, RZ, RZ ;  /* 0x000000ffff397224 */ /* 0x000fe200078e00ff */
[----:B------:R-:W5:Y:S01]  /*4fe0*/  S2R R60, SR_LANEID ;  /* 0x00000000003c7919 */ /* 0x000f620000000000 */
[----:B------:R-:W-:Y:S02]  /*4ff0*/  IMAD.MOV.U32 R46, RZ, RZ, RZ ;  /* 0x000000ffff2e7224 */ /* 0x000fe400078e00ff */
[----:B------:R-:W-:Y:S02]  /*5000*/  IMAD.MOV.U32 R55, RZ, RZ, 0x1 ;  /* 0x00000001ff377424 */ /* 0x000fe400078e00ff */
[----:B------:R-:W-:Y:S02]  /*5010*/  @!P5 IMAD.MOV.U32 R55, RZ, RZ, RZ ;  /* 0x000000ffff37d224 */ /* 0x000fe400078e00ff */
[----:B------:R-:W-:Y:S02]  /*5020*/  IMAD.MOV.U32 R42, RZ, RZ, 0x1 ;  /* 0x00000001ff2a7424 */ /* 0x000fe400078e00ff */
[----:B------:R-:W-:Y:S01]  /*5030*/  @!P6 IMAD.MOV.U32 R42, RZ, RZ, RZ ;  /* 0x000000ffff2ae224 */ /* 0x000fe200078e00ff */
[----:B------:R-:W1:Y:S01]  /*5040*/  S2UR UR5, SR_CgaCtaId ;  /* 0x00000000000579c3 */ /* 0x000e620000008800 */
[----:B------:R-:W-:-:S02]  /*5050*/  UMOV UR4, 0x400 ;  /* 0x0000040000047882 */ /* 0x000fc40000000000 */
[----:B-1----:R-:W-:-:S05]  /*5060*/  ULEA UR6, UR5, UR4, 0x18 ;  /* 0x0000000405067291 */ /* 0x002fca000f8ec0ff */
[----:B------:R-:W-:Y:S01]  /*5070*/  BAR.SYNC.DEFER_BLOCKING 0x0 ;  /* 0x0000000000007b1d */ /* 0x000fe20000010000 */
[----:B--2---:R-:W-:-:S07]  /*5080*/  @!P1 IMAD.IADD R3, R4, 0x1, -R3 ;  /* 0x0000000104039824 */ /* 0x004fce00078e0a03 */
[----:B------:R-:W1:Y:S01]  /*5090*/  LDC.64 R4, c[0x0][0x3d0] ;  /* 0x0000f400ff047b82 */ /* 0x000e620000000a00 */
[----:B------:R-:W-:-:S04]  /*50a0*/  @!P1 ISETP.GE.U32.AND P0, PT, R3, R6, PT ;  /* 0x000000060300920c */ /* 0x000fc80003f06070 */
[----:B------:R-:W-:-:S03]  /*50b0*/  @!P1 ISETP.GE.AND.EX P0, PT, RZ, R7, PT, P0 ;  /* 0x00000007ff00920c */ /* 0x000fc60003f06300 */
[----:B------:R-:W2:Y:S01]  /*50c0*/  LDC.64 R6, c[0x0][0x3d0] ;  /* 0x0000f400ff067b82 */ /* 0x000ea20000000a00 */
[----:B------:R-:W-:Y:S02]  /*50d0*/  @!P1 SEL R75, RZ, 0x1, P0 ;  /* 0x00000001ff4b9807 */ /* 0x000fe40000000000 */
[----:B0-----:R-:W-:-:S04]  /*50e0*/  @!P2 ISETP.GE.U32.AND P0, PT, R13, R8, PT ;  /* 0x000000080d00a20c */ /* 0x001fc80003f06070 */
[----:B------:R-:W-:Y:S02]  /*50f0*/  @!P2 ISETP.GE.AND.EX P0, PT, RZ, R9, PT, P0 ;  /* 0x00000009ff00a20c */ /* 0x000fe40003f06300 */
[----:B-1----:R-:W-:Y:S02]  /*5100*/  @!P3 ISETP.GE.U32.AND P1, PT, R51, R4, PT ;  /* 0x000000043300b20c */ /* 0x002fe40003f26070 */
[----:B------:R-:W-:Y:S02]  /*5110*/  @!P2 SEL R71, RZ, 0x1, P0 ;  /* 0x00000001ff47a807 */ /* 0x000fe40000000000 */
[----:B------:R-:W-:Y:S02]  /*5120*/  @!P3 ISETP.GE.AND.EX P1, PT, RZ, R5, PT, P1 ;  /* 0x00000005ff00b20c */ /* 0x000fe40003f26310 */
[----:B------:R-:W-:Y:S02]  /*5130*/  IADD3 R5, P2, PT, R27, R26, RZ ;  /* 0x0000001a1b057210 */ /* 0x000fe40007f5e0ff */
[----:B------:R-:W-:-:S02]  /*5140*/  @!P3 SEL R67, RZ, 0x1, P1 ;  /* 0x00000001ff43b807 */ /* 0x000fc40000800000 */
[----:B------:R-:W-:Y:S01]  /*5150*/  IADD3 R5, P3, PT, R24, R5, RZ ;  /* 0x0000000518057210 */ /* 0x000fe20007f7e0ff */
[----:B------:R-:W-:-:S03]  /*5160*/  IMAD.X R58, R28, 0x1, R25, P2 ;  /* 0x000000011c3a7824 */ /* 0x000fc600010e0619 */
[----:B------:R-:W-:Y:S01]  /*5170*/  IADD3 R61, P2, PT, R22, R5, RZ ;  /* 0x00000005163d7210 */ /* 0x000fe20007f5e0ff */
[----:B------:R-:W-:Y:S01]  /*5180*/  IMAD.X R58, R23, 0x1, R58, P3 ;  /* 0x00000001173a7824 */ /* 0x000fe200018e063a */
[----:B---3--:R-:W-:Y:S02]  /*5190*/  @!P4 ISETP.GE.U32.AND P0, PT, R53, R14, PT ;  /* 0x0000000e3500c20c */ /* 0x008fe40003f06070 */
[----:B------:R-:W-:Y:S01]  /*51a0*/  IADD3 R56, P3, PT, R20, R61, RZ ;  /* 0x0000003d14387210 */ /* 0x000fe20007f7e0ff */
[----:B------:R-:W-:Y:S01]  /*51b0*/  IMAD.X R54, R21, 0x1, R58, P2 ;  /* 0x0000000115367824 */ /* 0x000fe200010e063a */
[----:B------:R-:W-:Y:S02]  /*51c0*/  @!P4 ISETP.GE.AND.EX P0, PT, RZ, R15, PT, P0 ;  /* 0x0000000fff00c20c */ /* 0x000fe40003f06300 */
[----:B------:R-:W-:Y:S01]  /*51d0*/  IADD3 R52, P2, PT, R75, R56, RZ ;  /* 0x000000384b347210 */ /* 0x000fe20007f5e0ff */
[----:B------:R-:W-:Y:S01]  /*51e0*/  IMAD.X R50, R77, 0x1, R54, P3 ;  /* 0x000000014d327824 */ /* 0x000fe200018e0636 */
[----:B--2---:R-:W-:Y:S01]  /*51f0*/  @!P5 ISETP.GE.U32.AND P1, PT, R59, R6, PT ;  /* 0x000000063b00d20c */ /* 0x004fe20003f26070 */
[----:B------:R-:W-:Y:S01]  /*5200*/  @!P6 IMAD.IADD R3, R64, 0x1, -R63 ;  /* 0x000000014003e824 */ /* 0x000fe200078e0a3f */
[----:B------:R-:W-:Y:S01]  /*5210*/  IADD3 R48, P3, PT, R71, R52, RZ ;  /* 0x0000003447307210 */ /* 0x000fe20007f7e0ff */
[----:B------:R-:W-:Y:S01]  /*5220*/  IMAD.MOV.U32 R63, RZ, RZ, RZ ;  /* 0x000000ffff3f7224 */ /* 0x000fe200078e00ff */
[----:B------:R-:W-:Y:S01]  /*5230*/  @!P4 SEL R63, RZ, 0x1, P0 ;  /* 0x00000001ff3fc807 */ /* 0x000fe20000000000 */
[----:B------:R-:W-:Y:S01]  /*5240*/  IMAD.X R44, R73, 0x1, R50, P2 ;  /* 0x00000001492c7824 */ /* 0x000fe200010e0632 */
[----:B----4-:R-:W-:-:S02]  /*5250*/  @!P6 ISETP.GE.U32.AND P0, PT, R3, R10, PT ;  /* 0x0000000a0300e20c */ /* 0x010fc40003f06070 */
[----:B------:R-:W-:Y:S01]  /*5260*/  @!P5 ISETP.GE.AND.EX P1, PT, RZ, R7, PT, P1 ;  /* 0x00000007ff00d20c */ /* 0x000fe20003f26310 */
[----:B------:R-:W-:Y:S01]  /*5270*/  IMAD.X R38, R69, 0x1, R44, P3 ;  /* 0x0000000145267824 */ /* 0x000fe200018e062c */
[----:B------:R-:W-:Y:S01]  /*5280*/  IADD3 R40, P2, PT, R67, R48, RZ ;  /* 0x0000003043287210 */ /* 0x000fe20007f5e0ff */
[----:B------:R-:W-:Y:S01]  /*5290*/  IMAD.MOV.U32 R59, RZ, RZ, 0x1 ;  /* 0x00000001ff3b7424 */ /* 0x000fe200078e00ff */
[----:B------:R-:W-:Y:S02]  /*52a0*/  @!P6 ISETP.GE.AND.EX P0, PT, RZ, R11, PT, P0 ;  /* 0x0000000bff00e20c */ /* 0x000fe40003f06300 */
[----:B------:R-:W-:Y:S01]  /*52b0*/  @!P5 SEL R57, RZ, 0x1, P1 ;  /* 0x00000001ff39d807 */ /* 0x000fe20000800000 */
[----:B------:R-:W-:Y:S01]  /*52c0*/  @!P4 IMAD.MOV.U32 R59, RZ, RZ, RZ ;  /* 0x000000ffff3bc224 */ /* 0x000fe200078e00ff */
[----:B------:R-:W-:Y:S01]  /*52d0*/  IADD3 R36, P1, PT, R63, R40, RZ ;  /* 0x000000283f247210 */ /* 0x000fe20007f3e0ff */
[----:B------:R-:W-:Y:S01]  /*52e0*/  IMAD.X R34, R65, 0x1, R38, P2 ;  /* 0x0000000141227824 */ /* 0x000fe200010e0626 */
[----:B------:R-:W-:-:S02]  /*52f0*/  @!P6 SEL R46, RZ, 0x1, P0 ;  /* 0x00000001ff2ee807 */ /* 0x000fc40000000000 */
[----:B------:R-:W-:Y:S01]  /*5300*/  IADD3 R53, P0, PT, R57, R36, RZ ;  /* 0x0000002439357210 */ /* 0x000fe20007f1e0ff */
[----:B------:R-:W-:-:S03]  /*5310*/  IMAD.X R32, R59, 0x1, R34, P1 ;  /* 0x000000013b207824 */ /* 0x000fc600008e0622 */
[----:B------:R-:W-:Y:S01]  /*5320*/  IADD3 R5, P1, PT, R46, R53, RZ ;  /* 0x000000352e057210 */ /* 0x000fe20007f3e0ff */
[----:B------:R-:W-:-:S04]  /*5330*/  IMAD.X R51, R55, 0x1, R32, P0 ;  /* 0x0000000137337824 */ /* 0x000fc800000e0620 */
[----:B------:R-:W-:Y:S01]  /*5340*/  IMAD.X R4, R42, 0x1, R51, P1 ;  /* 0x000000012a047824 */ /* 0x000fe200008e0633 */
[----:B------:R-:W0:Y:S04]  /*5350*/  SHFL.UP PT, R2, R5, 0x1, RZ ;  /* 0x0420000005027989 */ /* 0x000e2800000e00ff */
[----:B------:R-:W1:Y:S01]  /*5360*/  SHFL.UP PT, R3, R4, 0x1, RZ ;  /* 0x0420000004037989 */ /* 0x000e6200000e00ff */
[----:B-----5:R-:W-:-:S04]  /*5370*/  ISETP.GE.AND P1, PT, R60, 0x1, PT ;  /* 0x000000013c00780c */ /* 0x020fc80003f26270 */
        /* <DEDUP_REMOVED lines=28> */
[----:B------:R-:W-:-:S04]  /*5540*/  ISETP.GE.AND P1, PT, R60, 0x10, PT ;  /* 0x000000103c00780c */ /* 0x000fc80003f26270 */
        /* <DEDUP_REMOVED lines=10> */
[----:B------:R-:W2:Y:S01]  /*55f0*/  LDS.128 R12, [UR6+0x20] ;  /* 0x00002006ff0c7984 */ /* 0x000ea20008000c00 */
[----:B------:R-:W-:-:S03]  /*5600*/  SHF.R.U32.HI R62, RZ, 0x5, R30 ;  /* 0x00000005ff3e7819 */ /* 0x000fc6000001161e */
[----:B------:R-:W3:Y:S01]  /*5610*/  LDS.128 R4, [UR6+0x30] ;  /* 0x00003006ff047984 */ /* 0x000ee20008000c00 */
[----:B------:R-:W-:Y:S02]  /*5620*/  ISETP.NE.AND P1, PT, R62, 0x2, PT ;  /* 0x000000023e00780c */ /* 0x000fe40003f25270 */
[----:B0-----:R-:W-:-:S05]  /*5630*/  IADD3 R79, P0, PT, R8, R10, RZ ;  /* 0x0000000a084f7210 */ /* 0x001fca0007f1e0ff */
[----:B------:R-:W-:Y:S01]  /*5640*/  IMAD.X R81, R9, 0x1, R11, P0 ;  /* 0x0000000109517824 */ /* 0x000fe200000e060b */
[----:B-1----:R-:W-:Y:S02]  /*5650*/  IADD3 R11, P0, PT, R16, R79, RZ ;  /* 0x0000004f100b7210 */ /* 0x002fe40007f1e0ff */
[----:B------:R-:W-:Y:S02]  /*5660*/  SEL R16, R79, R8, !P1 ;  /* 0x000000084f107207 */ /* 0x000fe40004800000 */
[----:B------:R-:W-:Y:S02]  /*5670*/  SEL R64, R81, R9, !P1 ;  /* 0x0000000951407207 */ /* 0x000fe40004800000 */
[----:B------:R-:W-:Y:S01]  /*5680*/  ISETP.NE.AND P1, PT, R62, 0x3, PT ;  /* 0x000000033e00780c */ /* 0x000fe20003f25270 */
[----:B------:R-:W-:Y:S01]  /*5690*/  IMAD.X R17, R17, 0x1, R81, P0 ;  /* 0x0000000111117824 */ /* 0x000fe200000e0651 */
[----:B------:R-:W-:Y:S02]  /*56a0*/  IADD3 R79, P0, PT, R18, R11, RZ ;  /* 0x0000000b124f7210 */ /* 0x000fe40007f1e0ff */
[----:B------:R-:W-:-:S02]  /*56b0*/  SEL R16, R11, R16, !P1 ;  /* 0x000000100b107207 */ /* 0x000fc40004800000 */
[----:B------:R-:W0:Y:S01]  /*56c0*/  LDS.128 R8, [UR6+0x40] ;  /* 0x00004006ff087984 */ /* 0x000e220008000c00 */
[----:B------:R-:W-:Y:S01]  /*56d0*/  IMAD.X R19, R19, 0x1, R17, P0 ;  /* 0x0000000113137824 */ /* 0x000fe200000e0611 */
[----:B------:R-:W-:Y:S02]  /*56e0*/  SEL R64, R17, R64, !P1 ;  /* 0x0000004011407207 */ /* 0x000fe40004800000 */
[----:B------:R-:W-:Y:S02]  /*56f0*/  ISETP.NE.AND P1, PT, R62, 0x4, PT ;  /* 0x000000043e00780c */ /* 0x000fe40003f25270 */
[----:B--2---:R-:W-:Y:S02]  /*5700*/  IADD3 R17, P0, PT, R12, R79, RZ ;  /* 0x0000004f0c117210 */ /* 0x004fe40007f1e0ff */
[----:B------:R-:W-:Y:S02]  /*5710*/  SEL R16, R79, R16, !P1 ;  /* 0x000000104f107207 */ /* 0x000fe40004800000 */
[----:B------:R-:W-:Y:S01]  /*5720*/  SEL R64, R19, R64, !P1 ;  /* 0x0000004013407207 */ /* 0x000fe20004800000 */
[----:B------:R-:W-:Y:S01]  /*5730*/  IMAD.X R79, R13, 0x1, R19, P0 ;  /* 0x000000010d4f7824 */ /* 0x000fe200000e0613 */
[----:B------:R-:W-:-:S02]  /*5740*/  ISETP.NE.AND P1, PT, R62, 0x5, PT ;  /* 0x000000053e00780c */ /* 0x000fc40003f25270 */
[----:B------:R-:W-:Y:S02]  /*5750*/  IADD3 R13, P0, PT, R14, R17, RZ ;  /* 0x000000110e0d7210 */ /* 0x000fe40007f1e0ff */
[----:B------:R-:W-:Y:S02]  /*5760*/  SEL R16, R17, R16, !P1 ;  /* 0x0000001011107207 */ /* 0x000fe40004800000 */
[----:B------:R-:W-:Y:S01]  /*5770*/  ISETP.NE.AND P2, PT, R62, 0x6, PT ;  /* 0x000000063e00780c */ /* 0x000fe20003f45270 */
[----:B------:R-:W-:Y:S01]  /*5780*/  IMAD.X R19, R15, 0x1, R79, P0 ;  /* 0x000000010f137824 */ /* 0x000fe200000e064f */
[----:B---3--:R-:W-:Y:S02]  /*5790*/  IADD3 R17, P0, PT, R4, R13, RZ ;  /* 0x0000000d04117210 */ /* 0x008fe40007f1e0ff */
[----:B------:R-:W-:Y:S02]  /*57a0*/  SEL R16, R13, R16, !P2 ;  /* 0x000000100d107207 */ /* 0x000fe40005000000 */
[----:B------:R-:W-:Y:S01]  /*57b0*/  SEL R64, R79, R64, !P1 ;  /* 0x000000404f407207 */ /* 0x000fe20004800000 */
[----:B------:R-:W1:Y:S01]  /*57c0*/  LDS.128 R12, [UR6+0x50] ;  /* 0x00005006ff0c7984 */ /* 0x000e620008000c00 */
[----:B------:R-:W-:Y:S01]  /*57d0*/  ISETP.NE.AND P1, PT, R62, 0x7, PT ;  /* 0x000000073e00780c */ /* 0x000fe20003f25270 */
[----:B------:R-:W-:Y:S01]  /*57e0*/  IMAD.X R5, R5, 0x1, R19, P0 ;  /* 0x0000000105057824 */ /* 0x000fe200000e0613 */
[----:B------:R-:W-:-:S02]  /*57f0*/  SEL R64, R19, R64, !P2 ;  /* 0x0000004013407207 */ /* 0x000fc40005000000 */
[----:B------:R-:W-:Y:S02]  /*5800*/  SEL R16, R17, R16, !P1 ;  /* 0x0000001011107207 */ /* 0x000fe40004800000 */
[----:B------:R-:W-:Y:S02]  /*5810*/  IADD3 R17, P0, PT, R6, R17, RZ ;  /* 0x0000001106117210 */ /* 0x000fe40007f1e0ff */
[----:B------:R-:W-:Y:S02]  /*5820*/  ISETP.NE.AND P2, PT, R62, 0x8, PT ;  /* 0x000000083e00780c */ /* 0x000fe40003f45270 */
[----:B------:R-:W-:Y:S01]  /*5830*/  SEL R64, R5, R64, !P1 ;  /* 0x0000004005407207 */ /* 0x000fe20004800000 */
[----:B------:R-:W-:Y:S02]  /*5840*/  IMAD.X R19, R7, 0x1, R5, P0 ;  /* 0x0000000107137824 */ /* 0x000fe400000e0605 */
[----:B------:R-:W2:Y:S01]  /*5850*/  LDS.128 R4, [UR6+0x60] ;  /* 0x00006006ff047984 */ /* 0x000ea20008000c00 */
[----:B------:R-:W-:-:S02]  /*5860*/  SEL R16, R17, R16, !P2 ;  /* 0x0000001011107207 */ /* 0x000fc40005000000 */
[----:B0-----:R-:W-:Y:S02]  /*5870*/  IADD3 R17, P0, PT, R8, R17, RZ ;  /* 0x0000001108117210 */ /* 0x001fe40007f1e0ff */
[----:B------:R-:W-:Y:S02]  /*5880*/  ISETP.NE.AND P1, PT, R62, 0x9, PT ;  /* 0x000000093e00780c */ /* 0x000fe40003f25270 */
[----:B------:R-:W-:Y:S01]  /*5890*/  SEL R64, R19, R64, !P2 ;  /* 0x0000004013407207 */ /* 0x000fe20005000000 */
[----:B------:R-:W-:Y:S01]  /*58a0*/  IMAD.X R81, R9, 0x1, R19, P0 ;  /* 0x0000000109517824 */ /* 0x000fe200000e0613 */
[----:B------:R-:W-:Y:S02]  /*58b0*/  SEL R8, R17, R16, !P1 ;  /* 0x0000001011087207 */ /* 0x000fe40004800000 */
[----:B------:R-:W-:Y:S02]  /*58c0*/  IADD3 R9, P0, PT, R10, R17, RZ ;  /* 0x000000110a097210 */ /* 0x000fe40007f1e0ff */
[----:B------:R-:W0:Y:S01]  /*58d0*/  LDS.128 R16, [UR6+0x70] ;  /* 0x00007006ff107984 */ /* 0x000e220008000c00 */
[----:B------:R-:W-:-:S02]  /*58e0*/  SEL R10, R81, R64, !P1 ;  /* 0x00000040510a7207 */ /* 0x000fc40004800000 */
[----:B------:R-:W-:Y:S01]  /*58f0*/  IMAD.X R79, R11, 0x1, R81, P0 ;  /* 0x000000010b4f7824 */ /* 0x000fe200000e0651 */
[----:B------:R-:W-:-:S04]  /*5900*/  ISETP.NE.AND P1, PT, R62, 0xa, PT ;  /* 0x0000000a3e00780c */ /* 0x000fc80003f25270 */
[----:B------:R-:W-:Y:S02]  /*5910*/  SEL R8, R9, R8, !P1 ;  /* 0x0000000809087207 */ /* 0x000fe40004800000 */
[----:B------:R-:W-:Y:S02]  /*5920*/  SEL R10, R79, R10, !P1 ;  /* 0x0000000a4f0a7207 */ /* 0x000fe40004800000 */
[----:B-1----:R-:W-:Y:S02]  /*5930*/  IADD3 R11, P0, PT, R12, R9, RZ ;  /* 0x000000090c0b7210 */ /* 0x002fe40007f1e0ff */
[----:B------:R-:W-:-:S03]  /*5940*/  ISETP.NE.AND P1, PT, R62, 0xb, PT ;  /* 0x0000000b3e00780c */ /* 0x000fc60003f25270 */
[----:B------:R-:W-:Y:S01]  /*5950*/  IMAD.X R13, R13, 0x1, R79, P0 ;  /* 0x000000010d0d7824 */ /* 0x000fe200000e064f */
[----:B------:R-:W-:Y:S02]  /*5960*/  IADD3 R9, P0, PT, R14, R11, RZ ;  /* 0x0000000b0e097210 */ /* 0x000fe40007f1e0ff */
[----:B------:R-:W-:Y:S02]  /*5970*/  SEL R8, R11, R8, !P1 ;  /* 0x000000080b087207 */ /* 0x000fe40004800000 */
[----:B------:R-:W-:Y:S01]  /*5980*/  ISETP.NE.AND P4, PT, R62, 0xc, PT ;  /* 0x0000000c3e00780c */ /* 0x000fe20003f85270 */
[----:B------:R-:W-:Y:S01]  /*5990*/  IMAD.X R11, R15, 0x1, R13, P0 ;  /* 0x000000010f0b7824 */ /* 0x000fe200000e060d */
[----:B------:R-:W-:Y:S02]  /*59a0*/  SEL R10, R13, R10, !P1 ;  /* 0x0000000a0d0a7207 */ /* 0x000fe40004800000 */
[----:B------:R-:W-:Y:S02]  /*59b0*/  SEL R8, R9, R8, !P4 ;  /* 0x0000000809087207 */ /* 0x000fe40006000000 */
[----:B--2---:R-:W-:-:S02]  /*59c0*/  IADD3 R9, P3, PT, R4, R9, RZ ;  /* 0x0000000904097210 */ /* 0x004fc40007f7e0ff */
[C---:B------:R-:W-:Y:S02]  /*59d0*/  ISETP.NE.AND P0, PT, R62.reuse, 0xd, PT ;  /* 0x0000000d3e00780c */ /* 0x040fe40003f05270 */
[----:B------:R-:W-:Y:S01]  /*59e0*/  SEL R10, R11, R10, !P4 ;  /* 0x0000000a0b0a7207 */ /* 0x000fe20006000000 */
[----:B------:R-:W-:Y:S01]  /*59f0*/  IMAD.X R11, R5, 0x1, R11, P3 ;  /* 0x00000001050b7824 */ /* 0x000fe200018e060b */
[----:B------:R-:W-:Y:S02]  /*5a00*/  ISETP.NE.AND P1, PT, R62, 0xe, PT ;  /* 0x0000000e3e00780c */ /* 0x000fe40003f25270 */
[----:B------:R-:W-:Y:S02]  /*5a10*/  SEL R4, R9, R8, !P0 ;  /* 0x0000000809047207 */ /* 0x000fe40004000000 */
[----:B------:R-:W-:Y:S02]  /*5a20*/  IADD3 R5, P6, PT, R6, R9, RZ ;  /* 0x0000000906057210 */ /* 0x000fe40007fde0ff */
[----:B------:R-:W-:-:S02]  /*5a30*/  IADD3 R8, P4, P5, R2, -R46, -R53 ;  /* 0x8000002e02087210 */ /* 0x000fc40007d9e835 */
[----:B------:R-:W-:Y:S02]  /*5a40*/  SEL R6, R11, R10, !P0 ;  /* 0x0000000a0b067207 */ /* 0x000fe40004000000 */
[----:B------:R-:W-:Y:S01]  /*5a50*/  SEL R2, R5, R4, !P1 ;  /* 0x0000000405027207 */ /* 0x000fe20004800000 */
[----:B------:R-:W-:Y:S01]  /*5a60*/  IMAD.X R9, R7, 0x1, R11, P6 ;  /* 0x0000000107097824 */ /* 0x000fe200030e060b */
[----:B0-----:R-:W-:Y:S02]  /*5a70*/  IADD3 R5, P0, PT, R16, R5, RZ ;  /* 0x0000000510057210 */ /* 0x001fe40007f1e0ff */
[----:B------:R-:W-:Y:S02]  /*5a80*/  ISETP.NE.AND P2, PT, R62, 0xf, PT ;  /* 0x0000000f3e00780c */ /* 0x000fe40003f45270 */
[----:B------:R-:W-:Y:S01]  /*5a90*/  ISETP.NE.AND P3, PT, R60, RZ, PT ;  /* 0x000000ff3c00720c */ /* 0x000fe20003f65270 */
[----:B------:R-:W-:Y:S01]  /*5aa0*/  IMAD.X R17, R17, 0x1, R9, P0 ;  /* 0x0000000111117824 */ /* 0x000fe200000e0609 */
[----:B------:R-:W-:-:S02]  /*5ab0*/  SEL R2, R5, R2, !P2 ;  /* 0x0000000205027207 */ /* 0x000fc40005000000 */
[----:B------:R-:W-:Y:S02]  /*5ac0*/  SEL R7, R8, RZ, P3 ;  /* 0x000000ff08077207 */ /* 0x000fe40001800000 */
[----:B------:R-:W-:Y:S02]  /*5ad0*/  ISETP.GT.U32.AND P0, PT, R30, 0x1f, PT ;  /* 0x0000001f1e00780c */ /* 0x000fe40003f04070 */
[----:B------:R-:W-:Y:S02]  /*5ae0*/  IADD3.X R16, PT, PT, R3, ~R42, ~R51, P4, P5 ;  /* 0x8000002a03107210 */ /* 0x000fe400027eac33 */
[----:B------:R-:W-:Y:S02]  /*5af0*/  SEL R4, R9, R6, !P1 ;  /* 0x0000000609047207 */ /* 0x000fe40004800000 */
[----:B------:R-:W-:Y:S02]  /*5b00*/  IADD3 R7, P4, PT, R7, R2, RZ ;  /* 0x0000000207077210 */ /* 0x000fe40007f9e0ff */
[----:B------:R-:W-:-:S02]  /*5b10*/  SEL R9, R16, RZ, P3 ;  /* 0x000000ff10097207 */ /* 0x000fc40001800000 */
[----:B------:R-:W-:Y:S02]  /*5b20*/  SEL R2, R17, R4, !P2 ;  /* 0x0000000411027207 */ /* 0x000fe40005000000 */
[----:B------:R-:W-:Y:S02]  /*5b30*/  IADD3 R18, P1, PT, R18, R5, RZ ;  /* 0x0000000512127210 */ /* 0x000fe40007f3e0ff */
[----:B------:R-:W-:Y:S01]  /*5b40*/  ISETP.GE.U32.AND P5, PT, R30, 0x20, PT ;  /* 0x000000201e00780c */ /* 0x000fe20003fa6070 */
[----:B------:R-:W-:Y:S02]  /*5b50*/  IMAD.X R9, R9, 0x1, R2, P4 ;  /* 0x0000000109097824 */ /* 0x000fe400020e0602 */
[----:B------:R-:W-:Y:S01]  /*5b60*/  IMAD.X R19, R19, 0x1, R17, P1 ;  /* 0x0000000113137824 */ /* 0x000fe200008e0611 */
[----:B------:R-:W-:Y:S02]  /*5b70*/  SEL R17, R8, R7, !P5 ;  /* 0x0000000708117207 */ /* 0x000fe40006800000 */
[----:B------:R-:W-:Y:S01]  /*5b80*/  SEL R16, R16, R9, !P5 ;  /* 0x0000000910107207 */ /* 0x000fe20006800000 */
[----:B------:R-:W-:Y:S06]  /*5b90*/  @P0 BRA `(.L_x_501) ;  /* 0x0000000c00a00947 */ /* 0x000fec0003800000 */
[----:B------:R-:W0:Y:S01]  /*5ba0*/  LDC.64 R2, c[0x0][0x3a8] ;  /* 0x0000ea00ff027b82 */ /* 0x000e220000000a00 */
[C---:B------:R-:W-:Y:S01]  /*5bb0*/  ISETP.NE.AND P1, PT, R30.reuse, RZ, PT ;  /* 0x000000ff1e00720c */ /* 0x040fe20003f25270 */
[----:B------:R-:W-:-:S03]  /*5bc0*/  IMAD.WIDE.U32 R4, R30, 0x10, RZ ;  /* 0x000000101e047825 */ /* 0x000fc600078e00ff */
[----:B------:R-:W-:Y:S02]  /*5bd0*/  LOP3.LUT R13, R4, 0xfffffff0, RZ, 0x3c, !PT ;  /* 0xfffffff0040d7812 */ /* 0x000fe400078e3cff */
[----:B------:R-:W-:-:S07]  /*5be0*/  LOP3.LUT R5, RZ, R5, RZ, 0x33, !PT ;  /* 0x00000005ff057212 */ /* 0x000fce00078e33ff */
[----:B------:R-:W-:Y:S02]  /*5bf0*/  @!P1 IMAD.MOV.U32 R10, RZ, RZ, R18 ;  /* 0x000000ffff0a9224 */ /* 0x000fe400078e0012 */
[----:B------:R-:W-:Y:S02]  /*5c00*/  @!P1 IMAD.MOV.U32 R11, RZ, RZ, R19 ;  /* 0x000000ffff0b9224 */ /* 0x000fe400078e0013 */
[----:B------:R-:W-:Y:S02]  /*5c10*/  @!P1 IMAD.MOV.U32 R8, RZ, RZ, 0x64 ;  /* 0x00000064ff089424 */ /* 0x000fe400078e00ff */
[----:B------:R-:W-:Y:S01]  /*5c20*/  @!P1 IMAD.MOV.U32 R9, RZ, RZ, 0x0 ;  /* 0x00000000ff099424 */ /* 0x000fe200078e00ff */
[----:B------:R1:W-:Y:S01]  /*5c30*/  @!P1 STS.64 [UR6+0xb8], R10 ;  /* 0x0000b80aff009988 */ /* 0x0003e20008000a06 */
[----:B0-----:R-:W-:-:S03]  /*5c40*/  IMAD.WIDE.U32 R2, R0, 0x10, R2 ;  /* 0x0000001000027825 */ /* 0x001fc600078e0002 */
[----:B------:R-:W-:Y:S02]  /*5c50*/  IADD3 R12, P0, PT, R2, R13, RZ ;  /* 0x0000000d020c7210 */ /* 0x000fe40007f1e0ff */
[----:B------:R1:W-:Y:S01]  /*5c60*/  @!P1 ST.E.128.STRONG.GPU desc[UR8][R2.64+0x200], R8 ;  /* 0x0002000802009985 */ /* 0x0003e2000c10fd08 */
[----:B------:R-:W-:Y:S05]  /*5c70*/  NANOSLEEP 0x348 ;  /* 0x000003480000795d */ /* 0x000fea0003800000 */
[----:B------:R-:W-:-:S05]  /*5c80*/  IMAD.X R13, R3, 0x1, R5, P0 ;  /* 0x00000001030d7824 */ /* 0x000fca00000e0605 */
[----:B------:R-:W2:Y:S01]  /*5c90*/  LD.E.128.STRONG.GPU R4, desc[UR8][R12.64+0x200] ;  /* 0x000200080c047980 */ /* 0x000ea2000c10fd00 */
[----:B------:R-:W-:Y:S01]  /*5ca0*/  UMOV UR4, 0xffffffff ;  /* 0xffffffff00047882 */ /* 0x000fe20000000000 */
[----:B------:R-:W-:Y:S01]  /*5cb0*/  IMAD.MOV.U32 R62, RZ, RZ, R0 ;  /* 0x000000ffff3e7224 */ /* 0x000fe200078e0000 */
[----:B--2---:R-:W-:-:S04]  /*5cc0*/  ISETP.NE.U32.AND P0, PT, R4, 0x63, PT ;  /* 0x000000630400780c */ /* 0x004fc80003f05070 */
[----:B------:R-:W-:Y:S01]  /*5cd0*/  ISETP.NE.AND.EX P0, PT, R5, RZ, PT, P0 ;  /* 0x000000ff0500720c */ /* 0x000fe20003f05300 */
[----:B-1----:R-:W-:-:S12]  /*5ce0*/  BRA.DIV UR4, `(.L_x_502) ;  /* 0x000000ba04b07947 */ /* 0x002fd8000b800000 */
[----:B------:R-:W-:-:S13]  /*5cf0*/  VOTE.ANY P0, !P0 ;  /* 0x0000000000ff7806 */ /* 0x000fda0004000100 */
.L_x_786:
[----:B------:R-:W-:Y:S05]  /*5d00*/  @!P0 BRA `(.L_x_503) ;  /* 0x0000000000788947 */ /* 0x000fea0003800000 */
[----:B------:R-:W-:-:S07]  /*5d10*/  IMAD.MOV.U32 R9, RZ, RZ, 0x24 ;  /* 0x00000024ff097424 */ /* 0x000fce00078e00ff */
.L_x_505:
[----:B------:R-:W-:Y:S02]  /*5d20*/  VIADD R7, R9, 0x1 ;  /* 0x0000000109077836 */ /* 0x000fe40000000000 */
[----:B------:R-:W-:Y:S02]  /*5d30*/  IMAD R62, R62, 0x41a7, RZ ;  /* 0x000041a73e3e7824 */ /* 0x000fe400078e02ff */
[----:B------:R-:W0:Y:S01]  /*5d40*/  I2F.U32.RP R6, R7 ;  /* 0x0000000700067306 */ /* 0x000e220000209000 */
[----:B------:R-:W-:Y:S01]  /*5d50*/  IMAD.MOV R11, RZ, RZ, -R7 ;  /* 0x000000ffff0b7224 */ /* 0x000fe200078e0a07 */
[----:B------:R-:W-:Y:S02]  /*5d60*/  ISETP.NE.U32.AND P1, PT, R7, RZ, PT ;  /* 0x000000ff0700720c */ /* 0x000fe40003f25070 */
[----:B------:R-:W-:-:S04]  /*5d70*/  LOP3.LUT R62, R62, 0x7fffffff, RZ, 0xc0, !PT ;  /* 0x7fffffff3e3e7812 */ /* 0x000fc800078ec0ff */
[----:B0-----:R-:W0:Y:S02]  /*5d80*/  MUFU.RCP R6, R6 ;  /* 0x0000000600067308 */ /* 0x001e240000001000 */
[----:B0-----:R-:W-:-:S06]  /*5d90*/  VIADD R4, R6, 0xffffffe ;  /* 0x0ffffffe06047836 */ /* 0x001fcc0000000000 */
[----:B------:R0:W1:Y:S02]  /*5da0*/  F2I.FTZ.U32.TRUNC.NTZ R5, R4 ;  /* 0x0000000400057305 */ /* 0x000064000021f000 */
[----:B0-----:R-:W-:Y:S02]  /*5db0*/  IMAD.MOV.U32 R4, RZ, RZ, RZ ;  /* 0x000000ffff047224 */ /* 0x001fe400078e00ff */
[----:B-1----:R-:W-:-:S04]  /*5dc0*/  IMAD R11, R11, R5, RZ ;  /* 0x000000050b0b7224 */ /* 0x002fc800078e02ff */
[----:B------:R-:W-:-:S06]  /*5dd0*/  IMAD.HI.U32 R5, R5, R11, R4 ;  /* 0x0000000b05057227 */ /* 0x000fcc00078e0004 */
[----:B------:R-:W-:-:S04]  /*5de0*/  IMAD.HI.U32 R5, R5, R62, RZ ;  /* 0x0000003e05057227 */ /* 0x000fc800078e00ff */
[----:B------:R-:W-:-:S04]  /*5df0*/  IMAD.MOV R5, RZ, RZ, -R5 ;  /* 0x000000ffff057224 */ /* 0x000fc800078e0a05 */
[----:B------:R-:W-:-:S05]  /*5e00*/  IMAD R6, R7, R5, R62 ;  /* 0x0000000507067224 */ /* 0x000fca00078e023e */
[----:B------:R-:W-:-:S13]  /*5e10*/  ISETP.GE.U32.AND P0, PT, R6, R7, PT ;  /* 0x000000070600720c */ /* 0x000fda0003f06070 */
[----:B------:R-:W-:-:S05]  /*5e20*/  @P0 IMAD.IADD R6, R6, 0x1, -R7 ;  /* 0x0000000106060824 */ /* 0x000fca00078e0a07 */
[----:B------:R-:W-:-:S13]  /*5e30*/  ISETP.GE.U32.AND P0, PT, R6, R7, PT ;  /* 0x000000070600720c */ /* 0x000fda0003f06070 */
[----:B------:R-:W-:Y:S01]  /*5e40*/  @P0 IMAD.IADD R6, R6, 0x1, -R7 ;  /* 0x0000000106060824 */ /* 0x000fe200078e0a07 */
[----:B------:R-:W-:-:S04]  /*5e50*/  @!P1 LOP3.LUT R6, RZ, R7, RZ, 0x33, !PT ;  /* 0x00000007ff069212 */ /* 0x000fc800078e33ff */
[----:B------:R-:W-:Y:S05]  /*5e60*/  NANOSLEEP R6 ;  /* 0x000000060000735d */ /* 0x000fea0003800000 */
[----:B------:R-:W2:Y:S01]  /*5e70*/  LD.E.128.STRONG.GPU R4, desc[UR8][R12.64+0x200] ;  /* 0x000200080c047980 */ /* 0x000ea2000c10fd00 */
[----:B------:R-:W-:Y:S01]  /*5e80*/  UMOV UR4, 0xffffffff ;  /* 0xffffffff00047882 */ /* 0x000fe20000000000 */
[----:B------:R-:W-:Y:S02]  /*5e90*/  SHF.R.U32.HI R9, RZ, 0x1, R9 ;  /* 0x00000001ff097819 */ /* 0x000fe40000011609 */
[----:B--2---:R-:W-:-:S04]  /*5ea0*/  ISETP.NE.U32.AND P0, PT, R4, 0x63, PT ;  /* 0x000000630400780c */ /* 0x004fc80003f05070 */
[----:B------:R-:W-:Y:S01]  /*5eb0*/  ISETP.NE.AND.EX P0, PT, R5, RZ, PT, P0 ;  /* 0x000000ff0500720c */ /* 0x000fe20003f05300 */
[----:B------:R-:W-:-:S12]  /*5ec0*/  BRA.DIV UR4, `(.L_x_504) ;  /* 0x000000ba04587947 */ /* 0x000fd8000b800000 */
[----:B------:R-:W-:-:S13]  /*5ed0*/  VOTE.ANY P0, !P0 ;  /* 0x0000000000ff7806 */ /* 0x000fda0004000100 */
.L_x_789:
[----:B------:R-:W-:Y:S05]  /*5ee0*/  @P0 BRA `(.L_x_505) ;  /* 0xfffffffc008c0947 */ /* 0x000fea000383ffff */
.L_x_503:
[----:B------:R-:W-:Y:S01]  /*5ef0*/  UMOV UR4, 0xffffffff ;  /* 0xffffffff00047882 */ /* 0x000fe20000000000 */
[----:B------:R-:W-:-:S04]  /*5f00*/  ISETP.NE.U32.AND P0, PT, R4, 0x65, PT ;  /* 0x000000650400780c */ /* 0x000fc80003f05070 */
[----:B------:R-:W-:Y:S01]  /*5f10*/  ISETP.NE.AND.EX P0, PT, R5, RZ, PT, P0 ;  /* 0x000000ff0500720c */ /* 0x000fe20003f05300 */
[----:B------:R-:W-:-:S12]  /*5f20*/  BRA.DIV UR4, `(.L_x_506) ;  /* 0x000000ba04607947 */ /* 0x000fd8000b800000 */
[----:B------:R-:W0:Y:S01]  /*5f30*/  S2R R13, SR_GEMASK ;  /* 0x00000000000d7919 */ /* 0x000e220000003c00 */
[----:B------:R-:W-:Y:S01]  /*5f40*/  VOTE.ANY R8, PT, !P0 ;  /* 0x0000000000087806 */ /* 0x000fe200040e0100 */
[----:B------:R-:W1:Y:S02]  /*5f50*/  LDCU.64 UR4, c[0x0][0x3a8] ;  /* 0x00007500ff0477ac */ /* 0x000e640008000a00 */
[----:B-1----:R-:W-:-:S04]  /*5f60*/  UIADD3 UR4, UP0, UPT, UR4, 0x200, URZ ;  /* 0x0000020004047890 */ /* 0x002fc8000ff1e0ff */
[----:B------:R-:W-:Y:S01]  /*5f70*/  UIADD3.X UR5, UPT, UPT, URZ, UR5, URZ, UP0, !UPT ;  /* 0x00000005ff057290 */ /* 0x000fe200087fe4ff */
[----:B0-----:R-:W-:-:S05]  /*5f80*/  LOP3.LUT R8, R8, 0x80000000, R13, 0xec, !PT ;  /* 0x8000000008087812 */ /* 0x001fca00078eec0d */
[----:B------:R-:W-:-:S05]  /*5f90*/  VIADD R9, R8, 0xffffffff ;  /* 0xffffffff08097836 */ /* 0x000fca0000000000 */
[----:B------:R-:W-:Y:S01]  /*5fa0*/  LOP3.LUT R9, R8, R9, RZ, 0xc, !PT ;  /* 0x0000000908097212 */ /* 0x000fe200078e0cff */
[----:B------:R-:W-:-:S03]  /*5fb0*/  VIADD R8, R60, 0x2 ;  /* 0x000000023c087836 */ /* 0x000fc60000000000 */
[----:B------:R-:W0:Y:S02]  /*5fc0*/  POPC R11, R9 ;  /* 0x00000009000b7309 */ /* 0x000e240000000000 */
[----:B0-----:R-:W0:Y:S01]  /*5fd0*/  SHFL.DOWN PT, R14, R6, 0x1, R11 ;  /* 0x08200000060e7989 */ /* 0x001e2200000e000b */
[----:B------:R-:W-:-:S03]  /*5fe0*/  ISETP.GE.AND P0, PT, R60, R11, PT ;  /* 0x0000000b3c00720c */ /* 0x000fc60003f06270 */
[----:B------:R-:W1:Y:S01]  /*5ff0*/  SHFL.DOWN PT, R12, R7, 0x1, R11 ;  /* 0x08200000070c7989 */ /* 0x000e6200000e000b */
[----:B0-----:R-:W-:-:S04]  /*6000*/  SEL R15, R14, RZ, !P0 ;  /* 0x000000ff0e0f7207 */ /* 0x001fc80004000000 */
[----:B------:R-:W-:Y:S02]  /*6010*/  IADD3 R15, P1, PT, R6, R15, RZ ;  /* 0x0000000f060f7210 */ /* 0x000fe40007f3e0ff */
[----:B-1----:R-:W-:Y:S02]  /*6020*/  SEL R79, R12, RZ, !P0 ;  /* 0x000000ff0c4f7207 */ /* 0x002fe40004000000 */
[----:B------:R-:W-:Y:S01]  /*6030*/  ISETP.GT.AND P0, PT, R8, R11, PT ;  /* 0x0000000b0800720c */ /* 0x000fe20003f04270 */
[----:B------:R-:W0:Y:S01]  /*6040*/  SHFL.DOWN PT, R12, R15, 0x2, R11 ;  /* 0x084000000f0c7989 */ /* 0x000e2200000e000b */
[----:B------:R-:W-:Y:S02]  /*6050*/  VIADD R8, R60, 0x4 ;  /* 0x000000043c087836 */ /* 0x000fe40000000000 */
[----:B------:R-:W-:-:S05]  /*6060*/  IMAD.X R66, R7, 0x1, R79, P1 ;  /* 0x0000000107427824 */ /* 0x000fca00008e064f */
[----:B------:R-:W1:Y:S01]  /*6070*/  SHFL.DOWN PT, R14, R66, 0x2, R11 ;  /* 0x08400000420e7989 */ /* 0x000e6200000e000b */
[----:B0-----:R-:W-:-:S04]  /*6080*/  SEL R12, R12, RZ, !P0 ;  /* 0x000000ff0c0c7207 */ /* 0x001fc80004000000 */
[----:B------:R-:W-:Y:S02]  /*6090*/  IADD3 R7, P1, PT, R12, R15, RZ ;  /* 0x0000000f0c077210 */ /* 0x000fe40007f3e0ff */
[----:B-1----:R-:W-:-:S03]  /*60a0*/  SEL R14, R14, RZ, !P0 ;  /* 0x000000ff0e0e7207 */ /* 0x002fc60004000000 */
[----:B------:R-:W0:Y:S01]  /*60b0*/  SHFL.DOWN PT, R12, R7, 0x4, R11 ;  /* 0x08800000070c7989 */ /* 0x000e2200000e000b */
[----:B------:R-:W-:Y:S01]  /*60c0*/  ISETP.GT.AND P0, PT, R8, R11, PT ;  /* 0x0000000b0800720c */ /* 0x000fe20003f04270 */
        /* <DEDUP_REMOVED lines=8> */
[----:B------:R-:W-:-:S05]  /*6150*/  IMAD.X R15, R15, 0x1, R64, P1 ;  /* 0x000000010f0f7824 */ /* 0x000fca00008e0640 */
[----:B------:R-:W1:Y:S01]  /*6160*/  SHFL.DOWN PT, R12, R15, 0x8, R11 ;  /* 0x090000000f0c7989 */ /* 0x000e6200000e000b */
[----:B0-----:R-:W-:-:S04]  /*6170*/  SEL R6, R6, RZ, !P0 ;  /* 0x000000ff06067207 */ /* 0x001fc80004000000 */
[----:B------:R-:W-:Y:S01]  /*6180*/  IADD3 R7, P1, PT, R6, R14, RZ ;  /* 0x0000000e06077210 */ /* 0x000fe20007f3e0ff */
[----:B------:R-:W-:Y:S01]  /*6190*/  IMAD.U32 R14, RZ, RZ, UR4 ;  /* 0x00000004ff0e7e24 */ /* 0x000fe2000f8e00ff */
[----:B-1----:R-:W-:-:S03]  /*61a0*/  SEL R12, R12, RZ, !P0 ;  /* 0x000000ff0c0c7207 */ /* 0x002fc60004000000 */
[----:B------:R-:W0:Y:S01]  /*61b0*/  SHFL.DOWN PT, R6, R7, 0x10, R11 ;  /* 0x0a00000007067989 */ /* 0x000e2200000e000b */
[----:B------:R-:W-:Y:S01]  /*61c0*/  ISETP.NE.U32.AND P0, PT, R4, 0x65, PT ;  /* 0x000000650400780c */ /* 0x000fe20003f05070 */
[----:B------:R-:W-:Y:S02]  /*61d0*/  VIADD R4, R60, 0x10 ;  /* 0x000000103c047836 */ /* 0x000fe40000000000 */
[----:B------:R-:W-:Y:S01]  /*61e0*/  IMAD.X R79, R12, 0x1, R15, P1 ;  /* 0x000000010c4f7824 */ /* 0x000fe200008e060f */
[----:B------:R-:W-:Y:S01]  /*61f0*/  ISETP.NE.AND.EX P0, PT, R5, RZ, PT, P0 ;  /* 0x000000ff0500720c */ /* 0x000fe20003f05300 */
[----:B------:R-:W-:Y:S01]  /*6200*/  IMAD.U32 R15, RZ, RZ, UR5 ;  /* 0x00000005ff0f7e24 */ /* 0x000fe2000f8e00ff */
[----:B------:R-:W-:Y:S02]  /*6210*/  ISETP.GT.AND P1, PT, R4, R11, PT ;  /* 0x0000000b0400720c */ /* 0x000fe40003f24270 */
[----:B------:R-:W1:Y:S01]  /*6220*/  SHFL.DOWN PT, R12, R79, 0x10, R11 ;  /* 0x0a0000004f0c7989 */ /* 0x000e6200000e000b */
[----:B------:R-:W-:-:S05]  /*6230*/  LOP3.LUT R5, RZ, R30, RZ, 0x33, !PT ;  /* 0x0000001eff057212 */ /* 0x000fca00078e33ff */
[----:B------:R-:W-:-:S03]  /*6240*/  IMAD.IADD R81, R5, 0x1, R0 ;  /* 0x0000000105517824 */ /* 0x000fc600078e0200 */
[----:B------:R-:W-:Y:S02]  /*6250*/  VOTE.ALL P0, P0 ;  /* 0x0000000000ff7806 */ /* 0x000fe40000000000 */
[----:B0-----:R-:W-:-:S04]  /*6260*/  SEL R6, R6, RZ, !P1 ;  /* 0x000000ff06067207 */ /* 0x001fc80004800000 */
[----:B------:R-:W-:Y:S02]  /*6270*/  IADD3 R64, P2, PT, R6, R7, RZ ;  /* 0x0000000706407210 */ /* 0x000fe40007f5e0ff */
[----:B-1----:R-:W-:-:S05]  /*6280*/  SEL R12, R12, RZ, !P1 ;  /* 0x000000ff0c0c7207 */ /* 0x002fca0004800000 */
[----:B------:R-:W-:-:S07]  /*6290*/  IMAD.X R79, R12, 0x1, R79, P2 ;  /* 0x000000010c4f7824 */ /* 0x000fce00010e064f */
.L_x_803:
[----:B------:R-:W-:Y:S05]  /*62a0*/  @!P0 BRA `(.L_x_507) ;  /* 0x0000000400788947 */ /* 0x000fea0003800000 */
[----:B------:R-:W-:-:S07]  /*62b0*/  IMAD.MOV.U32 R0, RZ, RZ, 0x24 ;  /* 0x00000024ff007424 */ /* 0x000fce00078e00ff */
.L_x_513:
[----:B------:R-:W-:-:S05]  /*62c0*/  IMAD.WIDE R10, R81, 0x10, R14 ;  /* 0x00000010510a7825 */ /* 0x000fca00078e020e */
[----:B------:R-:W2:Y:S01]  /*62d0*/  LD.E.128.STRONG.GPU R4, desc[UR8][R10.64+-0x200] ;  /* 0xfffe00080a047980 */ /* 0x000ea2000c10fd00 */
[----:B------:R-:W-:Y:S05]  /*62e0*/  YIELD ;  /* 0x0000000000007946 */ /* 0x000fea0003800000 */
[----:B------:R-:W-:Y:S01]  /*62f0*/  UMOV UR4, 0xffffffff ;  /* 0xffffffff00047882 */ /* 0x000fe20000000000 */
[----:B------:R-:W-:Y:S02]  /*6300*/  SHF.R.U32.HI R0, RZ, 0x1, R0 ;  /* 0x00000001ff007819 */ /* 0x000fe40000011600 */
[----:B--2---:R-:W-:-:S04]  /*6310*/  ISETP.NE.U32.AND P0, PT, R4, 0x63, PT ;  /* 0x000000630400780c */ /* 0x004fc80003f05070 */
[----:B------:R-:W-:Y:S01]  /*6320*/  ISETP.NE.AND.EX P0, PT, R5, RZ, PT, P0 ;  /* 0x000000ff0500720c */ /* 0x000fe20003f05300 */
[----:B------:R-:W-:-:S12]  /*6330*/  BRA.DIV UR4, `(.L_x_508) ;  /* 0x000000be04007947 */ /* 0x000fd8000b800000 */
[----:B------:R-:W-:-:S13]  /*6340*/  VOTE.ANY P0, !P0 ;  /* 0x0000000000ff7806 */ /* 0x000fda0004000100 */
.L_x_806:
[----:B------:R-:W-:Y:S05]  /*6350*/  @!P0 BRA `(.L_x_509) ;  /* 0x0000000000788947 */ /* 0x000fea0003800000 */
[----:B------:R-:W-:-:S07]  /*6360*/  IMAD.MOV.U32 R9, RZ, RZ, R0 ;  /* 0x000000ffff097224 */ /* 0x000fce00078e0000 */
.L_x_511:
        /* <DEDUP_REMOVED lines=28> */
.L_x_809:
[----:B------:R-:W-:Y:S05]  /*6530*/  @P0 BRA `(.L_x_511) ;  /* 0xfffffffc008c0947 */ /* 0x000fea000383ffff */
.L_x_509:
[----:B------:R-:W-:Y:S01]  /*6540*/  UMOV UR4, 0xffffffff ;  /* 0xffffffff00047882 */ /* 0x000fe20000000000 */
[----:B------:R-:W-:-:S04]  /*6550*/  ISETP.NE.U32.AND P0, PT, R4, 0x65, PT ;  /* 0x000000650400780c */ /* 0x000fc80003f05070 */
[----:B------:R-:W-:Y:S01]  /*6560*/  ISETP.NE.AND.EX P0, PT, R5, RZ, PT, P0 ;  /* 0x000000ff0500720c */ /* 0x000fe20003f05300 */
[----:B------:R-:W-:-:S12]  /*6570*/  BRA.DIV UR4, `(.L_x_512) ;  /* 0x000000ba04b07947 */ /* 0x000fd8000b800000 */
[----:B------:R-:W-:Y:S01]  /*6580*/  VOTE.ANY R8, PT, !P0 ;  /* 0x0000000000087806 */ /* 0x000fe200040e0100 */
[----:B------:R-:W-:-:S03]  /*6590*/  VIADD R81, R81, 0xffffffe0 ;  /* 0xffffffe051517836 */ /* 0x000fc60000000000 */
[----:B------:R-:W-:-:S05]  /*65a0*/  LOP3.LUT R8, R8, 0x80000000, R13, 0xec, !PT ;  /* 0x8000000008087812 */ /* 0x000fca00078eec0d */
[----:B------:R-:W-:-:S05]  /*65b0*/  VIADD R9, R8, 0xffffffff ;  /* 0xffffffff08097836 */ /* 0x000fca0000000000 */
[----:B------:R-:W-:Y:S01]  /*65c0*/  LOP3.LUT R9, R8, R9, RZ, 0xc, !PT ;  /* 0x0000000908097212 */ /* 0x000fe200078e0cff */
[----:B------:R-:W-:-:S03]  /*65d0*/  VIADD R8, R60, 0x2 ;  /* 0x000000023c087836 */ /* 0x000fc60000000000 */
[----:B------:R-:W0:Y:S02]  /*65e0*/  POPC R11, R9 ;  /* 0x00000009000b7309 */ /* 0x000e240000000000 */
[----:B0-----:R-:W0:Y:S01]  /*65f0*/  SHFL.DOWN PT, R30, R6, 0x1, R11 ;  /* 0x08200000061e7989 */ /* 0x001e2200000e000b */
[----:B------:R-:W-:-:S03]  /*6600*/  ISETP.GE.AND P0, PT, R60, R11, PT ;  /* 0x0000000b3c00720c */ /* 0x000fc60003f06270 */
[----:B------:R-:W1:Y:S01]  /*6610*/  SHFL.DOWN PT, R12, R7, 0x1, R11 ;  /* 0x08200000070c7989 */ /* 0x000e6200000e000b */
[----:B0-----:R-:W-:Y:S02]  /*6620*/  SEL R83, R30, RZ, !P0 ;  /* 0x000000ff1e537207 */ /* 0x001fe40004000000 */
[----:B-1----:R-:W-:Y:S02]  /*6630*/  SEL R85, R12, RZ, !P0 ;  /* 0x000000ff0c557207 */ /* 0x002fe40004000000 */
[----:B------:R-:W-:-:S05]  /*6640*/  IADD3 R66, P0, PT, R6, R83, RZ ;  /* 0x0000005306427210 */ /* 0x000fca0007f1e0ff */
[----:B------:R-:W-:Y:S01]  /*6650*/  IMAD.X R68, R7, 0x1, R85, P0 ;  /* 0x0000000107447824 */ /* 0x000fe200000e0655 */
[----:B------:R-:W0:Y:S01]  /*6660*/  SHFL.DOWN PT, R12, R66, 0x2, R11 ;  /* 0x08400000420c7989 */ /* 0x000e2200000e000b */
[----:B------:R-:W-:Y:S01]  /*6670*/  ISETP.GT.AND P0, PT, R8, R11, PT ;  /* 0x0000000b0800720c */ /* 0x000fe20003f04270 */
[----:B------:R-:W-:Y:S02]  /*6680*/  VIADD R8, R60, 0x4 ;  /* 0x000000043c087836 */ /* 0x000fe40000000000 */
        /* <DEDUP_REMOVED lines=11> */
[----:B-1----:R-:W-:Y:S02]  /*6740*/  SEL R6, R6, RZ, !P0 ;  /* 0x000000ff06067207 */ /* 0x002fe40004000000 */
[----:B------:R-:W-:-:S03]  /*6750*/  ISETP.GT.AND P0, PT, R8, R11, PT ;  /* 0x0000000b0800720c */ /* 0x000fc60003f04270 */
[----:B------:R-:W-:Y:S02]  /*6760*/  IMAD.X R68, R6, 0x1, R30, P1 ;  /* 0x0000000106447824 */ /* 0x000fe400008e061e */
[----:B------:R-:W0:Y:S04]  /*6770*/  SHFL.DOWN PT, R6, R66, 0x8, R11 ;  /* 0x0900000042067989 */ /* 0x000e2800000e000b */
[----:B------:R-:W1:Y:S01]  /*6780*/  SHFL.DOWN PT, R12, R68, 0x8, R11 ;  /* 0x09000000440c7989 */ /* 0x000e6200000e000b */
[----:B0-----:R-:W-:-:S04]  /*6790*/  SEL R6, R6, RZ, !P0 ;  /* 0x000000ff06067207 */ /* 0x001fc80004000000 */
[----:B------:R-:W-:Y:S02]  /*67a0*/  IADD3 R7, P1, PT, R6, R66, RZ ;  /* 0x0000004206077210 */ /* 0x000fe40007f3e0ff */
[----:B-1----:R-:W-:Y:S02]  /*67b0*/  SEL R12, R12, RZ, !P0 ;  /* 0x000000ff0c0c7207 */ /* 0x002fe40004000000 */
[----:B------:R-:W-:Y:S01]  /*67c0*/  ISETP.NE.U32.AND P0, PT, R4, 0x65, PT ;  /* 0x000000650400780c */ /* 0x000fe20003f05070 */
[----:B------:R-:W0:Y:S01]  /*67d0*/  SHFL.DOWN PT, R6, R7, 0x10, R11 ;  /* 0x0a00000007067989 */ /* 0x000e2200000e000b */
[----:B------:R-:W-:Y:S02]  /*67e0*/  VIADD R4, R60, 0x10 ;  /* 0x000000103c047836 */ /* 0x000fe40000000000 */
[----:B------:R-:W-:Y:S01]  /*67f0*/  IMAD.X R30, R12, 0x1, R68, P1 ;  /* 0x000000010c1e7824 */ /* 0x000fe200008e0644 */
[----:B------:R-:W-:Y:S02]  /*6800*/  ISETP.NE.AND.EX P0, PT, R5, RZ, PT, P0 ;  /* 0x000000ff0500720c */ /* 0x000fe40003f05300 */
[----:B------:R-:W-:-:S02]  /*6810*/  ISETP.GT.AND P1, PT, R4, R11, PT ;  /* 0x0000000b0400720c */ /* 0x000fc40003f24270 */
[----:B------:R-:W1:Y:S09]  /*6820*/  SHFL.DOWN PT, R12, R30, 0x10, R11 ;  /* 0x0a0000001e0c7989 */ /* 0x000e7200000e000b */
[----:B------:R-:W-:Y:S02]  /*6830*/  VOTE.ALL P0, P0 ;  /* 0x0000000000ff7806 */ /* 0x000fe40000000000 */
[----:B0-----:R-:W-:-:S04]  /*6840*/  SEL R5, R6, RZ, !P1 ;  /* 0x000000ff06057207 */ /* 0x001fc80004800000 */
[----:B------:R-:W-:Y:S02]  /*6850*/  IADD3 R64, P2, P3, R5, R7, R64 ;  /* 0x0000000705407210 */ /* 0x000fe40007b5e040 */
[----:B-1----:R-:W-:-:S04]  /*6860*/  SEL R12, R12, RZ, !P1 ;  /* 0x000000ff0c0c7207 */ /* 0x002fc80004800000 */
[----:B------:R-:W-:-:S07]  /*6870*/  IADD3.X R79, PT, PT, R12, R30, R79, P2, P3 ;  /* 0x0000001e0c4f7210 */ /* 0x000fce00017e644f */
.L_x_823:
[----:B------:R-:W-:Y:S05]  /*6880*/  @P0 BRA `(.L_x_513) ;  /* 0xfffffff8008c0947 */ /* 0x000fea000383ffff */
.L_x_507:
[----:B------:R-:W0:Y:S01]  /*6890*/  S2R R30, SR_TID.X ;  /* 0x00000000001e7919 */ /* 0x000e220000002100 */
[----:B------:R-:W-:Y:S01]  /*68a0*/  ISETP.NE.AND P0, PT, R60, RZ, PT ;  /* 0x000000ff3c00720c */ /* 0x000fe20003f05270 */
[----:B------:R-:W-:Y:S01]  /*68b0*/  BSSY.RECONVERGENT B0, `(.L_x_514) ;  /* 0x0000011000007945 */ /* 0x000fe20003800200 */
[----:B------:R-:W-:-:S11]  /*68c0*/  IMAD.MOV.U32 R78, RZ, RZ, R64 ;  /* 0x000000ffff4e7224 */ /* 0x000fd600078e0040 */
[----:B------:R-:W1:Y:S01]  /*68d0*/  @!P0 S2R R5, SR_CgaCtaId ;  /* 0x0000000000058919 */ /* 0x000e620000008800 */
[----:B------:R-:W-:Y:S02]  /*68e0*/  @!P0 MOV R0, 0x400 ;  /* 0x0000040000008802 */ /* 0x000fe40000000f00 */
[----:B0-----:R-:W-:Y:S02]  /*68f0*/  ISETP.NE.AND P1, PT, R30, RZ, PT ;  /* 0x000000ff1e00720c */ /* 0x001fe40003f25270 */
[----:B-1----:R-:W-:-:S11]  /*6900*/  @!P0 LEA R11, R5, R0, 0x18 ;  /* 0x00000000050b8211 */ /* 0x002fd600078ec0ff */
[----:B------:R-:W-:Y:S05]  /*6910*/  @P1 BRA `(.L_x_515) ;  /* 0x0000000000281947 */ /* 0x000fea0003800000 */
[----:B------:R-:W0:Y:S01]  /*6920*/  S2UR UR5, SR_CgaCtaId ;  /* 0x00000000000579c3 */ /* 0x000e220000008800 */
[----:B------:R-:W-:Y:S01]  /*6930*/  IADD3 R6, P1, PT, R78, R18, RZ ;  /* 0x000000124e067210 */ /* 0x000fe20007f3e0ff */
[----:B------:R-:W-:Y:S01]  /*6940*/  UMOV UR4, 0x400 ;  /* 0x0000040000047882 */ /* 0x000fe20000000000 */
[----:B------:R-:W-:Y:S02]  /*6950*/  IMAD.MOV.U32 R4, RZ, RZ, 0x65 ;  /* 0x00000065ff047424 */ /* 0x000fe400078e00ff */
[----:B------:R-:W-:Y:S02]  /*6960*/  IMAD.MOV.U32 R5, RZ, RZ, 0x0 ;  /* 0x00000000ff057424 */ /* 0x000fe400078e00ff */
[----:B------:R-:W-:-:S05]  /*6970*/  IMAD.X R7, R79, 0x1, R19, P1 ;  /* 0x000000014f077824 */ /* 0x000fca00008e0613 */
[----:B------:R1:W-:Y:S01]  /*6980*/  ST.E.128.STRONG.GPU desc[UR8][R2.64+0x200], R4 ;  /* 0x0002000402007985 */ /* 0x0003e2000c10fd08 */
[----:B0-----:R-:W-:-:S09]  /*6990*/  ULEA UR4, UR5, UR4, 0x18 ;  /* 0x0000000405047291 */ /* 0x001fd2000f8ec0ff */
[----:B------:R1:W-:Y:S04]  /*69a0*/  STS.64 [UR4+0xb0], R6 ;  /* 0x0000b006ff007988 */ /* 0x0003e80008000a04 */
[----:B------:R1:W-:Y:S02]  /*69b0*/  STS.64 [UR4+0xa8], R78 ;  /* 0x0000a84eff007988 */ /* 0x0003e40008000a04 */
.L_x_515:
[----:B------:R-:W-:Y:S05]  /*69c0*/  BSYNC.RECONVERGENT B0 ;  /* 0x0000000000007941 */ /* 0x000fea0003800200 */
.L_x_514:
[----:B------:R0:W-:Y:S01]  /*69d0*/  @!P0 STS.64 [R11+0x90], R78 ;  /* 0x0000904e0b008388 */ /* 0x0001e20000000a00 */
[----:B-1----:R-:W-:Y:S02]  /*69e0*/  IMAD.MOV.U32 R7, RZ, RZ, R17 ;  /* 0x000000ffff077224 */ /* 0x002fe400078e0011 */
[----:B------:R-:W-:Y:S02]  /*69f0*/  IMAD.MOV.U32 R9, RZ, RZ, R16 ;  /* 0x000000ffff097224 */ /* 0x000fe400078e0010 */
[----:B------:R-:W-:Y:S02]  /*6a00*/  @!P0 IMAD.MOV.U32 R7, RZ, RZ, R78 ;  /* 0x000000ffff078224 */ /* 0x000fe400078e004e */
[----:B------:R-:W-:-:S07]  /*6a10*/  @!P0 IMAD.MOV.U32 R9, RZ, RZ, R79 ;  /* 0x000000ffff098224 */ /* 0x000fce00078e004f */
.L_x_501:
[----:B------:R-:W-:Y:S05]  /*6a20*/  WARPSYNC.ALL ;  /* 0x0000000000007948 */ /* 0x000fea0003800000 */
[----:B------:R-:W1:Y:S08]  /*6a30*/  S2UR UR5, SR_CgaCtaId ;  /* 0x00000000000579c3 */ /* 0x000e700000008800 */
[----:B------:R-:W-:Y:S01]  /*6a40*/  BAR.SYNC.DEFER_BLOCKING 0x0 ;  /* 0x0000000000007b1d */ /* 0x000fe20000010000 */
[----:B------:R-:W-:-:S02]  /*6a50*/  ISETP.NE.AND P0, PT, R30, RZ, PT ;  /* 0x000000ff1e00720c */ /* 0x000fc40003f05270 */
[C---:B------:R-:W-:Y:S02]  /*6a60*/  IADD3 R15, P4, PT, R27.reuse, R26, RZ ;  /* 0x0000001a1b0f7210 */ /* 0x040fe40007f9e0ff */
[----:B------:R-:W-:Y:S01]  /*6a70*/  ISETP.GE.U32.AND P3, PT, R27, RZ, PT ;  /* 0x000000ff1b00720c */ /* 0x000fe20003f66070 */
[----:B------:R-:W-:Y:S01]  /*6a80*/  UMOV UR4, 0x400 ;  /* 0x0000040000047882 */ /* 0x000fe20000000000 */
[----:B------:R-:W-:Y:S01]  /*6a90*/  ISETP.GE.U32.AND P2, PT, R26, RZ, PT ;  /* 0x000000ff1a00720c */ /* 0x000fe20003f46070 */
[----:B------:R-:W-:Y:S01]  /*6aa0*/  IMAD.IADD R12, R24, 0x1, R15 ;  /* 0x00000001180c7824 */ /* 0x000fe200078e020f */
[C---:B------:R-:W-:Y:S01]  /*6ab0*/  ISETP.GE.U32.AND.EX P3, PT, R28.reuse, 0x1, PT, P3 ;  /* 0x000000011c00780c */ /* 0x040fe20003f66130 */
[----:B------:R-:W-:Y:S01]  /*6ac0*/  IMAD.X R10, R28, 0x1, R25, P4 ;  /* 0x000000011c0a7824 */ /* 0x000fe200020e0619 */
[----:B------:R-:W-:Y:S01]  /*6ad0*/  ISETP.GE.U32.AND P1, PT, R22, RZ, PT ;  /* 0x000000ff1600720c */ /* 0x000fe20003f26070 */
[----:B------:R-:W-:Y:S01]  /*6ae0*/  BSSY.RECONVERGENT B0, `(.L_x_516) ;  /* 0x000002c000007945 */ /* 0x000fe20003800200 */
[----:B------:R-:W-:-:S02]  /*6af0*/  ISETP.GE.U32.AND.EX P2, PT, R25, 0x1, PT, P2 ;  /* 0x000000011900780c */ /* 0x000fc40003f46120 */
[----:B------:R-:W-:Y:S01]  /*6b00*/  ISETP.GE.U32.AND.EX P1, PT, R21, 0x1, PT, P1 ;  /* 0x000000011500780c */ /* 0x000fe20003f26110 */
[----:B-1----:R-:W-:-:S09]  /*6b10*/  ULEA UR4, UR5, UR4, 0x18 ;  /* 0x0000000405047291 */ /* 0x002fd2000f8ec0ff */
[----:B------:R-:W1:Y:S04]  /*6b20*/  LDS.64 R4, [UR4+0x90] ;  /* 0x00009004ff047984 */ /* 0x000e680008000a00 */
[----:B------:R-:W2:Y:S01]  /*6b30*/  LDS.64 R2, [UR4+0xb8] ;  /* 0x0000b804ff027984 */ /* 0x000ea20008000a00 */
[----:B-1----:R-:W-:Y:S02]  /*6b40*/  SEL R0, R4, RZ, P0 ;  /* 0x000000ff04007207 */ /* 0x002fe40000000000 */
[----:B------:R-:W-:Y:S02]  /*6b50*/  SEL R6, R5, RZ, P0 ;  /* 0x000000ff05067207 */ /* 0x000fe40000000000 */
[----:B------:R-:W1:Y:S01]  /*6b60*/  LDS.64 R4, [UR4+0xa8] ;  /* 0x0000a804ff047984 */ /* 0x000e620008000a00 */
[----:B------:R-:W-:Y:S08]  /*6b70*/  BAR.SYNC.DEFER_BLOCKING 0x0 ;  /* 0x0000000000007b1d */ /* 0x000ff00000010000 */
[----:B------:R-:W-:Y:S01]  /*6b80*/  BAR.SYNC.DEFER_BLOCKING 0x0 ;  /* 0x0000000000007b1d */ /* 0x000fe20000010000 */
[----:B0-----:R-:W-:Y:S01]  /*6b90*/  IADD3 R11, P0, PT, R7, R0, RZ ;  /* 0x00000000070b7210 */ /* 0x001fe20007f1e0ff */
[----:B--2---:R-:W-:-:S03]  /*6ba0*/  IMAD.IADD R7, R3, 0x1, R2 ;  /* 0x0000000103077824 */ /* 0x004fc600078e0202 */
[----:B------:R-:W-:Y:S01]  /*6bb0*/  IADD3 R15, P6, PT, R11, R15, RZ ;  /* 0x0000000f0b0f7210 */ /* 0x000fe20007fde0ff */
[----:B------:R-:W-:Y:S01]  /*6bc0*/  IMAD.X R9, R9, 0x1, R6, P0 ;  /* 0x0000000109097824 */ /* 0x000fe200000e0606 */
[C---:B------:R-:W-:Y:S02]  /*6bd0*/  IADD3 R14, P5, PT, R11.reuse, R61, RZ ;  /* 0x0000003d0b0e7210 */ /* 0x040fe40007fbe0ff */
[----:B------:R-:W-:Y:S01]  /*6be0*/  IADD3 R12, P4, PT, R11, R12, RZ ;  /* 0x0000000c0b0c7210 */ /* 0x000fe20007f9e0ff */
[----:B------:R-:W-:Y:S01]  /*6bf0*/  IMAD.X R10, R9, 0x1, R10, P6 ;  /* 0x00000001090a7824 */ /* 0x000fe200030e060a */
        /* <DEDUP_REMOVED lines=13> */
[C---:B------:R-:W-:Y:S01]  /*6cd0*/  IMAD.X R51, R9.reuse, 0x1, R51, P5 ;  /* 0x0000000109337824 */ /* 0x040fe200028e0633 */
[----:B------:R-:W-:Y:S01]  /*6ce0*/  ISETP.GE.U32.AND P0, PT, R24, RZ, PT ;  /* 0x000000ff1800720c */ /* 0x000fe20003f06070 */
[----:B------:R-:W-:-:S02]  /*6cf0*/  IMAD.X R83, R9, 0x1, R32, P4 ;  /* 0x0000000109537824 */ /* 0x000fc400020e0620 */
[----:B------:R-:W-:Y:S01]  /*6d00*/  IMAD.X R8, R28, 0x1, R9, P6 ;  /* 0x000000011c087824 */ /* 0x000fe200030e0609 */
[----:B------:R-:W-:Y:S01]  /*6d10*/  ISETP.GE.U32.AND.EX P0, PT, R23, 0x1, PT, P0 ;  /* 0x000000011700780c */ /* 0x000fe20003f06100 */
[----:B-1----:R-:W-:Y:S01]  /*6d20*/  @P3 IMAD.IADD R0, R9, 0x1, -R5 ;  /* 0x0000000109003824 */ /* 0x002fe200078e0a05 */
[----:B------:R-:W-:Y:S11]  /*6d30*/  @P3 BRA `(.L_x_517) ;  /* 0x0000000000183947 */ /* 0x000ff60003800000 */
[----:B------:R-:W-:-:S04]  /*6d40*/  ISETP.NE.U32.AND P3, PT, R27, RZ, PT ;  /* 0x000000ff1b00720c */ /* 0x000fc80003f65070 */
[----:B------:R-:W-:-:S13]  /*6d50*/  ISETP.NE.AND.EX P3, PT, R28, RZ, PT, P3 ;  /* 0x000000ff1c00720c */ /* 0x000fda0003f65330 */
[--C-:B------:R-:W-:Y:S01]  /*6d60*/  @!P3 IMAD R6, R30, 0xb, R4.reuse ;  /* 0x0000000b1e06b824 */ /* 0x100fe200078e0204 */
[----:B------:R-:W-:-:S04]  /*6d70*/  @P3 IADD3 R0, PT, PT, R11, R3, -R4 ;  /* 0x000000030b003210 */ /* 0x000fc80007ffe804 */
[----:B------:R-:W-:-:S04]  /*6d80*/  @!P3 IADD3 R6, PT, PT, R5, R6, R7 ;  /* 0x000000060506b210 */ /* 0x000fc80007ffe007 */
[----:B------:R-:W-:-:S07]  /*6d90*/  @!P3 IADD3 R0, PT, PT, R6, -R11, -R9 ;  /* 0x8000000b0600b210 */ /* 0x000fce0007ffe809 */
.L_x_517:
[----:B------:R-:W-:Y:S05]  /*6da0*/  BSYNC.RECONVERGENT B0 ;  /* 0x0000000000007941 */ /* 0x000fea0003800200 */
.L_x_516:
[----:B------:R-:W-:Y:S01]  /*6db0*/  BSSY.RECONVERGENT B0, `(.L_x_518) ;  /* 0x000000b000007945 */ /* 0x000fe20003800200 */
[----:B------:R-:W-:Y:S02]  /*6dc0*/  IMAD R11, R30, 0xb, R4 ;  /* 0x0000000b1e0b7824 */ /* 0x000fe400078e0204 */
[----:B------:R-:W-:Y:S01]  /*6dd0*/  @P2 IMAD.IADD R6, R8, 0x1, -R5 ;  /* 0x0000000108062824 */ /* 0x000fe200078e0a05 */
[----:B------:R-:W-:Y:S06]  /*6de0*/  @P2 BRA `(.L_x_519) ;  /* 0x00000000001c2947 */ /* 0x000fec0003800000 */
[----:B------:R-:W-:-:S04]  /*6df0*/  ISETP.NE.U32.AND P2, PT, R26, RZ, PT ;  /* 0x000000ff1a00720c */ /* 0x000fc80003f45070 */
[----:B------:R-:W-:-:S13]  /*6e00*/  ISETP.NE.AND.EX P2, PT, R25, RZ, PT, P2 ;  /* 0x000000ff1900720c */ /* 0x000fda0003f45320 */
[----:B------:R-:W-:-:S05]  /*6e10*/  @!P2 IMAD R6, R30, 0xb, R4 ;  /* 0x0000000b1e06a824 */ /* 0x000fca00078e0204 */
[----:B------:R-:W-:Y:S02]  /*6e20*/  @!P2 IADD3 R9, PT, PT, R5, R6, R7 ;  /* 0x000000060509a210 */ /* 0x000fe40007ffe007 */
[----:B------:R-:W-:Y:S02]  /*6e30*/  @P2 IADD3 R6, PT, PT, R13, R3, -R4 ;  /* 0x000000030d062210 */ /* 0x000fe40007ffe804 */
[----:B------:R-:W-:-:S05]  /*6e40*/  @!P2 IADD3 R8, PT, PT, R9, -R13, -R8 ;  /* 0x8000000d0908a210 */ /* 0x000fca0007ffe808 */
[----:B------:R-:W-:-:S07]  /*6e50*/  @!P2 VIADD R6, R8, 0x1 ;  /* 0x000000010806a836 */ /* 0x000fce0000000000 */
.L_x_519:
[----:B------:R-:W-:Y:S05]  /*6e60*/  BSYNC.RECONVERGENT B0 ;  /* 0x0000000000007941 */ /* 0x000fea0003800200 */
.L_x_518:
[----:B------:R-:W-:Y:S01]  /*6e70*/  BSSY.RECONVERGENT B0, `(.L_x_520) ;  /* 0x000000a000007945 */ /* 0x000fe20003800200 */
[----:B------:R-:W-:Y:S01]  /*6e80*/  IADD3 R18, PT, PT, R5, R11, R7 ;  /* 0x0000000b05127210 */ /* 0x000fe20007ffe007 */
[----:B------:R-:W-:Y:S01]  /*6e90*/  @P0 IMAD.IADD R8, R10, 0x1, -R5 ;  /* 0x000000010a080824 */ /* 0x000fe200078e0a05 */
[----:B------:R-:W-:Y:S01]  /*6ea0*/  LEA R0, R0, UR4, 0x2 ;  /* 0x0000000400007c11 */ /* 0x000fe2000f8e10ff */
[----:B------:R-:W-:Y:S06]  /*6eb0*/  @P0 BRA `(.L_x_521) ;  /* 0x0000000000140947 */ /* 0x000fec0003800000 */
[----:B------:R-:W-:-:S04]  /*6ec0*/  ISETP.NE.U32.AND P0, PT, R24, RZ, PT ;  /* 0x000000ff1800720c */ /* 0x000fc80003f05070 */
[----:B------:R-:W-:-:S13]  /*6ed0*/  ISETP.NE.AND.EX P0, PT, R23, RZ, PT, P0 ;  /* 0x000000ff1700720c */ /* 0x000fda0003f05300 */
[----:B------:R-:W-:Y:S02]  /*6ee0*/  @!P0 IADD3 R9, PT, PT, R18, -R15, -R10 ;  /* 0x8000000f12098210 */ /* 0x000fe40007ffe80a */
[----:B------:R-:W-:-:S03]  /*6ef0*/  @P0 IADD3 R8, PT, PT, R15, R3, -R4 ;  /* 0x000000030f080210 */ /* 0x000fc60007ffe804 */
[----:B------:R-:W-:-:S07]  /*6f00*/  @!P0 VIADD R8, R9, 0x2 ;  /* 0x0000000209088836 */ /* 0x000fce0000000000 */
.L_x_521:
[----:B------:R-:W-:Y:S05]  /*6f10*/  BSYNC.RECONVERGENT B0 ;  /* 0x0000000000007941 */ /* 0x000fea0003800200 */
.L_x_520:
[----:B------:R-:W-:Y:S01]  /*6f20*/  BSSY.RECONVERGENT B0, `(.L_x_522) ;  /* 0x000000a000007945 */ /* 0x000fe20003800200 */
[----:B------:R-:W-:Y:S01]  /*6f30*/  IMAD.IADD R9, R3, 0x1, -R4 ;  /* 0x0000000103097824 */ /* 0x000fe200078e0a04 */
[----:B------:R-:W-:Y:S01]  /*6f40*/  LEA R6, R6, UR4, 0x2 ;  /* 0x0000000406067c11 */ /* 0x000fe2000f8e10ff */
[----:B------:R-:W-:Y:S01]  /*6f50*/  @P1 IMAD.IADD R11, R17, 0x1, -R5 ;  /* 0x00000001110b1824 */ /* 0x000fe200078e0a05 */
[----:B------:R-:W-:Y:S06]  /*6f60*/  @P1 BRA `(.L_x_523) ;  /* 0x0000000000141947 */ /* 0x000fec0003800000 */
[----:B------:R-:W-:-:S04]  /*6f70*/  ISETP.NE.U32.AND P0, PT, R22, RZ, PT ;  /* 0x000000ff1600720c */ /* 0x000fc80003f05070 */
[----:B------:R-:W-:-:S13]  /*6f80*/  ISETP.NE.AND.EX P0, PT, R21, RZ, PT, P0 ;  /* 0x000000ff1500720c */ /* 0x000fda0003f05300 */
[----:B------:R-:W-:Y:S01]  /*6f90*/  @!P0 IADD3 R10, PT, PT, R18, -R12, -R17 ;  /* 0x8000000c120a8210 */ /* 0x000fe20007ffe811 */
[----:B------:R-:W-:-:S04]  /*6fa0*/  @P0 IMAD.IADD R11, R9, 0x1, R12 ;  /* 0x00000001090b0824 */ /* 0x000fc800078e020c */
[----:B------:R-:W-:-:S07]  /*6fb0*/  @!P0 VIADD R11, R10, 0x3 ;  /* 0x000000030a0b8836 */ /* 0x000fce0000000000 */
.L_x_523:
[----:B------:R-:W-:Y:S05]  /*6fc0*/  BSYNC.RECONVERGENT B0 ;  /* 0x0000000000007941 */ /* 0x000fea0003800200 */
.L_x_522:
[----:B------:R-:W-:Y:S01]  /*6fd0*/  ISETP.GE.U32.AND P4, PT, R20, RZ, PT ;  /* 0x000000ff1400720c */ /* 0x000fe20003f86070 */
[----:B------:R-:W-:Y:S01]  /*6fe0*/  BSSY.RECONVERGENT B0, `(.L_x_524) ;  /* 0x0000016000007945 */ /* 0x000fe20003800200 */
[----:B------:R-:W-:Y:S02]  /*6ff0*/  ISETP.GE.U32.AND P2, PT, R75, RZ, PT ;  /* 0x000000ff4b00720c */ /* 0x000fe40003f46070 */
[----:B------:R-:W-:Y:S02]  /*7000*/  ISETP.GE.U32.AND.EX P4, PT, R77, 0x1, PT, P4 ;  /* 0x000000014d00780c */ /* 0x000fe40003f86140 */
[----:B------:R-:W-:Y:S02]  /*7010*/  ISETP.GE.U32.AND P1, PT, R71, RZ, PT ;  /* 0x000000ff4700720c */ /* 0x000fe40003f26070 */
[----:B------:R-:W-:Y:S02]  /*7020*/  ISETP.GE.U32.AND P0, PT, R67, RZ, PT ;  /* 0x000000ff4300720c */ /* 0x000fe40003f06070 */
[----:B------:R-:W-:-:S02]  /*7030*/  ISETP.GE.U32.AND P6, PT, R63, RZ, PT ;  /* 0x000000ff3f00720c */ /* 0x000fc40003fc6070 */
[----:B------:R-:W-:Y:S02]  /*7040*/  ISETP.GE.U32.AND P3, PT, R57, RZ, PT ;  /* 0x000000ff3900720c */ /* 0x000fe40003f66070 */
[----:B------:R-:W-:Y:S02]  /*7050*/  ISETP.GE.U32.AND P5, PT, R46, RZ, PT ;  /* 0x000000ff2e00720c */ /* 0x000fe40003fa6070 */
[----:B------:R-:W-:Y:S01]  /*7060*/  ISETP.GE.U32.AND.EX P2, PT, R73, 0x1, PT, P2 ;  /* 0x000000014900780c */ /* 0x000fe20003f46120 */
[----:B------:R-:W-:Y:S01]  /*7070*/  @P4 IMAD.IADD R13, R19, 0x1, -R5 ;  /* 0x00000001130d4824 */ /* 0x000fe200078e0a05 */
[----:B------:R-:W-:Y:S02]  /*7080*/  ISETP.GE.U32.AND.EX P1, PT, R69, 0x1, PT, P1 ;  /* 0x000000014500780c */ /* 0x000fe40003f26110 */
[----:B------:R-:W-:Y:S02]  /*7090*/  ISETP.GE.U32.AND.EX P0, PT, R65, 0x1, PT, P0 ;  /* 0x000000014100780c */ /* 0x000fe40003f06100 */
[----:B------:R-:W-:-:S02]  /*70a0*/  ISETP.GE.U32.AND.EX P6, PT, R59, 0x1, PT, P6 ;  /* 0x000000013b00780c */ /* 0x000fc40003fc6160 */
[----:B------:R-:W-:Y:S02]  /*70b0*/  ISETP.GE.U32.AND.EX P3, PT, R55, 0x1, PT, P3 ;  /* 0x000000013700780c */ /* 0x000fe40003f66130 */
[----:B------:R-:W-:Y:S02]  /*70c0*/  ISETP.GE.U32.AND.EX P5, PT, R42, 0x1, PT, P5 ;  /* 0x000000012a00780c */ /* 0x000fe40003fa6150 */
[----:B------:R-:W-:Y:S01]  /*70d0*/  LEA R10, R8, UR4, 0x2 ;  /* 0x00000004080a7c11 */ /* 0x000fe2000f8e10ff */
[----:B------:R-:W-:Y:S10]  /*70e0*/  @P4 BRA `(.L_x_525) ;  /* 0x0000000000144947 */ /* 0x000ff40003800000 */
[----:B------:R-:W-:-:S04]  /*70f0*/  ISETP.NE.U32.AND P4, PT, R20, RZ, PT ;  /* 0x000000ff1400720c */ /* 0x000fc80003f85070 */
[----:B------:R-:W-:-:S13]  /*7100*/  ISETP.NE.AND.EX P4, PT, R77, RZ, PT, P4 ;  /* 0x000000ff4d00720c */ /* 0x000fda0003f85340 */
[----:B------:R-:W-:Y:S01]  /*7110*/  @!P4 IADD3 R8, PT, PT, R18, -R14, -R19 ;  /* 0x8000000e1208c210 */ /* 0x000fe20007ffe813 */
[----:B------:R-:W-:-:S04]  /*7120*/  @P4 IMAD.IADD R13, R9, 0x1, R14 ;  /* 0x00000001090d4824 */ /* 0x000fc800078e020e */
[----:B------:R-:W-:-:S07]  /*7130*/  @!P4 VIADD R13, R8, 0x4 ;  /* 0x00000004080dc836 */ /* 0x000fce0000000000 */
.L_x_525:
[----:B------:R-:W-:Y:S05]  /*7140*/  BSYNC.RECONVERGENT B0 ;  /* 0x0000000000007941 */ /* 0x000fea0003800200 */
.L_x_524:
[----:B------:R-:W-:Y:S01]  /*7150*/  BSSY.RECONVERGENT B0, `(.L_x_526) ;  /* 0x0000009000007945 */ /* 0x000fe20003800200 */
[----:B------:R-:W-:Y:S01]  /*7160*/  @P2 IMAD.IADD R8, R61, 0x1, -R5 ;  /* 0x000000013d082824 */ /* 0x000fe200078e0a05 */
[----:B------:R-:W-:Y:S02]  /*7170*/  LEA R12, R11, UR4, 0x2 ;  /* 0x000000040b0c7c11 */ /* 0x000fe4000f8e10ff */
[----:B------:R-:W-:Y:S05]  /*7180*/  @P2 BRA `(.L_x_527) ;  /* 0x0000000000142947 */ /* 0x000fea0003800000 */
[----:B------:R-:W-:-:S04]  /*7190*/  ISETP.NE.U32.AND P2, PT, R75, RZ, PT ;  /* 0x000000ff4b00720c */ /* 0x000fc80003f45070 */
[----:B------:R-:W-:-:S13]  /*71a0*/  ISETP.NE.AND.EX P2, PT, R73, RZ, PT, P2 ;  /* 0x000000ff4900720c */ /* 0x000fda0003f45320 */
[----:B------:R-:W-:Y:S01]  /*71b0*/  @!P2 IADD3 R11, PT, PT, R18, -R56, -R61 ;  /* 0x80000038120ba210 */ /* 0x000fe20007ffe83d */
[----:B------:R-:W-:-:S04]  /*71c0*/  @P2 IMAD.IADD R8, R9, 0x1, R56 ;  /* 0x0000000109082824 */ /* 0x000fc800078e0238 */
[----:B------:R-:W-:-:S07]  /*71d0*/  @!P2 VIADD R8, R11, 0x5 ;  /* 0x000000050b08a836 */ /* 0x000fce0000000000 */
.L_x_527:
[----:B------:R-:W-:Y:S05]  /*71e0*/  BSYNC.RECONVERGENT B0 ;  /* 0x0000000000007941 */ /* 0x000fea0003800200 */
.L_x_526:
        /* <DEDUP_REMOVED lines=9> */
.L_x_529:
[----:B------:R-:W-:Y:S05]  /*7280*/  BSYNC.RECONVERGENT B0 ;  /* 0x0000000000007941 */ /* 0x000fea0003800200 */
.L_x_528:
        /* <DEDUP_REMOVED lines=9> */
.L_x_531:
[----:B------:R-:W-:Y:S05]  /*7320*/  BSYNC.RECONVERGENT B0 ;  /* 0x0000000000007941 */ /* 0x000fea0003800200 */
.L_x_530:
[----:B------:R-:W-:Y:S01]  /*7330*/  BSSY.RECONVERGENT B0, `(.L_x_532) ;  /* 0x000000b000007945 */ /* 0x000fe20003800200 */
[--C-:B------:R-:W-:Y:S01]  /*7340*/  @P6 IMAD.IADD R8, R53, 0x1, -R5.reuse ;  /* 0x0000000135086824 */ /* 0x100fe200078e0a05 */
[----:B------:R-:W-:Y:S01]  /*7350*/  LEA R24, R11, UR4, 0x2 ;  /* 0x000000040b187c11 */ /* 0x000fe2000f8e10ff */
[--C-:B------:R-:W-:Y:S02]  /*7360*/  @P3 IMAD.IADD R21, R83, 0x1, -R5.reuse ;  /* 0x0000000153153824 */ /* 0x100fe400078e0a05 */
[----:B------:R-:W-:Y:S01]  /*7370*/  @P5 IMAD.IADD R23, R51, 0x1, -R5 ;  /* 0x0000000133175824 */ /* 0x000fe200078e0a05 */
[----:B------:R-:W-:Y:S06]  /*7380*/  @P6 BRA `(.L_x_533) ;  /* 0x0000000000146947 */ /* 0x000fec0003800000 */
[----:B------:R-:W-:-:S04]  /*7390*/  ISETP.NE.U32.AND P0, PT, R63, RZ, PT ;  /* 0x000000ff3f00720c */ /* 0x000fc80003f05070 */
[----:B------:R-:W-:-:S13]  /*73a0*/  ISETP.NE.AND.EX P0, PT, R59, RZ, PT, P0 ;  /* 0x000000ff3b00720c */ /* 0x000fda0003f05300 */
[----:B------:R-:W-:Y:S01]  /*73b0*/  @!P0 IADD3 R11, PT, PT, R18, -R40, -R53 ;  /* 0x80000028120b8210 */ /* 0x000fe20007ffe835 */
[----:B------:R-:W-:-:S04]  /*73c0*/  @P0 IMAD.IADD R8, R9, 0x1, R40 ;  /* 0x0000000109080824 */ /* 0x000fc800078e0228 */
[----:B------:R-:W-:-:S07]  /*73d0*/  @!P0 VIADD R8, R11, 0x8 ;  /* 0x000000080b088836 */ /* 0x000fce0000000000 */
.L_x_533:
[----:B------:R-:W-:Y:S05]  /*73e0*/  BSYNC.RECONVERGENT B0 ;  /* 0x0000000000007941 */ /* 0x000fea0003800200 */
.L_x_532:
[----:B------:R-:W-:Y:S01]  /*73f0*/  BSSY.RECONVERGENT B0, `(.L_x_534) ;  /* 0x0000009000007945 */ /* 0x000fe20003800200 */
[----:B------:R-:W-:Y:S02]  /*7400*/  LEA R28, R8, UR4, 0x2 ;  /* 0x00000004081c7c11 */ /* 0x000fe4000f8e10ff */
[----:B------:R-:W-:Y:S01]  /*7410*/  LEA R26, R13, UR4, 0x2 ;  /* 0x000000040d1a7c11 */ /* 0x000fe2000f8e10ff */
[----:B------:R-:W-:Y:S06]  /*7420*/  @P3 BRA `(.L_x_535) ;  /* 0x0000000000143947 */ /* 0x000fec0003800000 */
[----:B------:R-:W-:-:S04]  /*7430*/  ISETP.NE.U32.AND P0, PT, R57, RZ, PT ;  /* 0x000000ff3900720c */ /* 0x000fc80003f05070 */
[----:B------:R-:W-:-:S13]  /*7440*/  ISETP.NE.AND.EX P0, PT, R55, RZ, PT, P0 ;  /* 0x000000ff3700720c */ /* 0x000fda0003f05300 */
[----:B------:R-:W-:Y:S01]  /*7450*/  @!P0 IADD3 R8, PT, PT, R18, -R36, -R83 ;  /* 0x8000002412088210 */ /* 0x000fe20007ffe853 */
[----:B------:R-:W-:-:S04]  /*7460*/  @P0 IMAD.IADD R21, R9, 0x1, R36 ;  /* 0x0000000109150824 */ /* 0x000fc800078e0224 */
[----:B------:R-:W-:-:S07]  /*7470*/  @!P0 VIADD R21, R8, 0x9 ;  /* 0x0000000908158836 */ /* 0x000fce0000000000 */
.L_x_535:
[----:B------:R-:W-:Y:S05]  /*7480*/  BSYNC.RECONVERGENT B0 ;  /* 0x0000000000007941 */ /* 0x000fea0003800200 */
.L_x_534:
[----:B------:R-:W-:Y:S04]  /*7490*/  BSSY.RECONVERGENT B0, `(.L_x_536) ;  /* 0x0000007000007945 */ /* 0x000fe80003800200 */
[----:B------:R-:W-:Y:S05]  /*74a0*/  @P5 BRA `(.L_x_537) ;  /* 0x0000000000145947 */ /* 0x000fea0003800000 */
[----:B------:R-:W-:-:S04]  /*74b0*/  ISETP.NE.U32.AND P0, PT, R46, RZ, PT ;  /* 0x000000ff2e00720c */ /* 0x000fc80003f05070 */
[----:B------:R-:W-:-:S13]  /*74c0*/  ISETP.NE.AND.EX P0, PT, R42, RZ, PT, P0 ;  /* 0x000000ff2a00720c */ /* 0x000fda0003f05300 */
[----:B------:R-:W-:Y:S01]  /*74d0*/  @!P0 IADD3 R8, PT, PT, R18, -R16, -R51 ;  /* 0x8000001012088210 */ /* 0x000fe20007ffe833 */
[----:B------:R-:W-:-:S04]  /*74e0*/  @P0 IMAD.IADD R23, R9, 0x1, R16 ;  /* 0x0000000109170824 */ /* 0x000fc800078e0210 */
[----:B------:R-:W-:-:S07]  /*74f0*/  @!P0 VIADD R23, R8, 0xa ;  /* 0x0000000a08178836 */ /* 0x000fce0000000000 */
.L_x_537:
[----:B------:R-:W-:Y:S05]  /*7500*/  BSYNC.RECONVERGENT B0 ;  /* 0x0000000000007941 */ /* 0x000fea0003800200 */
.L_x_536:
[----:B------:R-:W0:Y:S01]  /*7510*/  LDCU.U8 UR5, c[0x0][0x3f8] ;  /* 0x00007f00ff0577ac */ /* 0x000e220008000000 */
[----:B------:R-:W-:Y:S01]  /*7520*/  STS [R0], R35 ;  /* 0x0000002300007388 */ /* 0x000fe20000000800 */
[----:B------:R-:W-:Y:S02]  /*7530*/  LEA R32, R21, UR4, 0x2 ;  /* 0x0000000415207c11 */ /* 0x000fe4000f8e10ff */
[----:B------:R-:W-:Y:S02]  /*7540*/  CS2R R8, SRZ ;  /* 0x0000000000087805 */ /* 0x000fe4000001ff00 */
[----:B------:R-:W-:Y:S01]  /*7550*/  LEA R34, R23, UR4, 0x2 ;  /* 0x0000000417227c11 */ /* 0x000fe2000f8e10ff */
[----:B------:R-:W-:Y:S01]  /*7560*/  STS [R6], R37 ;  /* 0x0000002506007388 */ /* 0x000fe20000000800 */
[----:B------:R-:W1:Y:S01]  /*7570*/  S2R R27, SR_CTAID.X ;  /* 0x00000000001b7919 */ /* 0x000e620000002500 */
[----:B------:R-:W-:Y:S01]  /*7580*/  SHF.R.S32.HI R25, RZ, 0x1f, R5 ;  /* 0x0000001fff197819 */ /* 0x000fe20000011405 */
[----:B------:R-:W2:Y:S01]  /*7590*/  LDCU.128 UR12, c[0x0][0x390] ;  /* 0x00007200ff0c77ac */ /* 0x000ea20008000c00 */
[----:B------:R3:W-:Y:S04]  /*75a0*/  STS [R10], R39 ;  /* 0x000000270a007388 */ /* 0x0007e80000000800 */
[----:B------:R4:W-:Y:S01]  /*75b0*/  STS [R12], R41 ;  /* 0x000000290c007388 */ /* 0x0009e20000000800 */
[----:B0-----:R-:W-:-:S03]  /*75c0*/  ISETP.NE.AND P0, PT, RZ, UR5, PT ;  /* 0x00000005ff007c0c */ /* 0x001fc6000bf05270 */
[----:B------:R0:W-:Y:S04]  /*75d0*/  STS [R20], R43 ;  /* 0x0000002b14007388 */ /* 0x0001e80000000800 */
[----:B------:R-:W-:Y:S04]  /*75e0*/  STS [R22], R45 ;  /* 0x0000002d16007388 */ /* 0x000fe80000000800 */
[----:B------:R-:W-:Y:S02]  /*75f0*/  STS [R24], R47 ;  /* 0x0000002f18007388 */ /* 0x000fe40000000800 */
[----:B------:R-:W5:Y:S02]  /*7600*/  @!P0 LDC.64 R14, c[0x0][0x408] ;  /* 0x00010200ff0e8b82 */ /* 0x000f640000000a00 */
[----:B------:R-:W-:Y:S04]  /*7610*/  STS [R26], R49 ;  /* 0x000000311a007388 */ /* 0x000fe80000000800 */
[----:B------:R-:W-:Y:S02]  /*7620*/  STS [R28], R33 ;  /* 0x000000211c007388 */ /* 0x000fe40000000800 */
[----:B------:R-:W2:Y:S02]  /*7630*/  @!P0 LDC.64 R16, c[0x0][0x408] ;  /* 0x00010200ff108b82 */ /* 0x000ea40000000a00 */
[----:B------:R-:W-:Y:S04]  /*7640*/  STS [R32], R31 ;  /* 0x0000001f20007388 */ /* 0x000fe80000000800 */
[----:B------:R-:W-:Y:S02]  /*7650*/  STS [R34], R29 ;  /* 0x0000001d22007388 */ /* 0x000fe40000000800 */
[----:B------:R-:W0:Y:S08]  /*7660*/  @!P0 LDC.64 R18, c[0x0][0x408] ;  /* 0x00010200ff128b82 */ /* 0x000e300000000a00 */
[----:B------:R-:W-:Y:S01]  /*7670*/  BAR.SYNC.DEFER_BLOCKING 0x0 ;  /* 0x0000000000007b1d */ /* 0x000fe20000010000 */
[----:B---3--:R-:W-:-:S02]  /*7680*/  CS2R R10, SRZ ;  /* 0x00000000000a7805 */ /* 0x008fc4000001ff00 */
[----:B----4-:R-:W-:-:S03]  /*7690*/  CS2R R12, SRZ ;  /* 0x00000000000c7805 */ /* 0x010fc6000001ff00 */
[----:B-----5:R3:W4:Y:S04]  /*76a0*/  @!P0 LDG.E.64 R8, desc[UR8][R14.64] ;  /* 0x000000080e088981 */ /* 0x020728000c1e1b00 */
[----:B--2---:R-:W2:Y:S04]  /*76b0*/  @!P0 LDG.E.64 R10, desc[UR8][R16.64+0x8] ;  /* 0x00000808100a8981 */ /* 0x004ea8000c1e1b00 */
[----:B0-----:R0:W5:Y:S01]  /*76c0*/  @!P0 LDG.E.64 R12, desc[UR8][R18.64+0x10] ;  /* 0x00001008120c8981 */ /* 0x001162000c1e1b00 */
[----:B------:R-:W-:Y:S01]  /*76d0*/  LEA R20, R30, UR4, 0x2 ;  /* 0x000000041e147c11 */ /* 0x000fe2000f8e10ff */
[----:B------:R-:W2:Y:S01]  /*76e0*/  LDCU.64 UR4, c[0x0][0x388] ;  /* 0x00007100ff0477ac */ /* 0x000ea20008000a00 */
[----:B------:R-:W-:Y:S01]  /*76f0*/  IMAD.IADD R0, R4, 0x1, R5 ;  /* 0x0000000104007824 */ /* 0x000fe200078e0205 */
[----:B------:R-:W-:Y:S01]  /*7700*/  BSSY.RECONVERGENT B0, `(.L_x_538) ;  /* 0x000001f000007945 */ /* 0x000fe20003800200 */
[C---:B---3--:R-:W-:Y:S01]  /*7710*/  IMAD.IADD R15, R30.reuse, 0x1, -R3 ;  /* 0x000000011e0f7824 */ /* 0x048fe200078e0a03 */
[----:B------:R-:W3:Y:S04]  /*7720*/  LDS R21, [R20] ;  /* 0x0000000014157984 */ /* 0x000ee80000000800 */
[----:B------:R0:W0:Y:S01]  /*7730*/  LDS R23, [R20+0x800] ;  /* 0x0008000014177984 */ /* 0x0000220000000800 */
[----:B----4-:R-:W-:Y:S01]  /*7740*/  IADD3 R8, P0, P1, R30, R8, R5 ;  /* 0x000000081e087210 */ /* 0x010fe2000791e005 */
[----:B-1----:R-:W-:-:S02]  /*7750*/  IMAD R5, R27, 0x1600, -R0 ;  /* 0x000016001b057824 */ /* 0x002fc400078e0a00 */
[C---:B------:R-:W-:Y:S01]  /*7760*/  IMAD.IADD R0, R30.reuse, 0x1, -R7 ;  /* 0x000000011e007824 */ /* 0x040fe200078e0a07 */
[----:B0-----:R-:W-:Y:S02]  /*7770*/  IADD3.X R19, PT, PT, RZ, R9, R25, P0, P1 ;  /* 0x00000009ff137210 */ /* 0x001fe400007e2419 */
[----:B------:R-:W-:Y:S02]  /*7780*/  ISETP.GE.AND P0, PT, R30, R3, PT ;  /* 0x000000031e00720c */ /* 0x000fe40003f06270 */
[--C-:B------:R-:W-:Y:S02]  /*7790*/  SHF.R.S32.HI R9, RZ, 0x1f, R4.reuse ;  /* 0x0000001fff097819 */ /* 0x100fe40000011404 */
[----:B--2---:R-:W-:Y:S02]  /*77a0*/  IADD3 R14, P2, P3, R15, R10, R4 ;  /* 0x0000000a0f0e7210 */ /* 0x004fe40007b5e004 */
[----:B------:R-:W-:Y:S02]  /*77b0*/  LEA R4, P1, R8, UR4, 0x2 ;  /* 0x0000000408047c11 */ /* 0x000fe4000f8210ff */
[----:B-----5:R-:W-:-:S02]  /*77c0*/  IADD3 R6, P4, P5, R0, R12, R5 ;  /* 0x0000000c00067210 */ /* 0x020fc40007d9e005 */
[----:B------:R-:W-:Y:S02]  /*77d0*/  SHF.R.S32.HI R12, RZ, 0x1f, R5 ;  /* 0x0000001fff0c7819 */ /* 0x000fe40000011405 */
[----:B------:R-:W-:Y:S02]  /*77e0*/  LEA.HI.X R5, R8, UR5, R19, 0x2, P1 ;  /* 0x0000000508057c11 */ /* 0x000fe400088f1413 */
[----:B------:R-:W-:Y:S02]  /*77f0*/  SHF.R.S32.HI R17, RZ, 0x1f, R0 ;  /* 0x0000001fff117819 */ /* 0x000fe40000011400 */
[----:B------:R-:W-:Y:S01]  /*7800*/  SHF.R.S32.HI R10, RZ, 0x1f, R15 ;  /* 0x0000001fff0a7819 */ /* 0x000fe2000001140f */
[----:B---3--:R0:W-:Y:S01]  /*7810*/  @!P0 STG.E desc[UR8][R4.64], R21 ;  /* 0x0000001504008986 */ /* 0x0081e2000c101908 */
[----:B------:R-:W-:Y:S01]  /*7820*/  IADD3.X R17, PT, PT, R17, R13, R12, P4, P5 ;  /* 0x0000000d11117210 */ /* 0x000fe200027ea40c */
[----:B------:R-:W-:Y:S01]  /*7830*/  VIADD R12, R30, 0x200 ;  /* 0x000002001e0c7836 */ /* 0x000fe20000000000 */
[----:B------:R-:W-:-:S02]  /*7840*/  IADD3.X R9, PT, PT, R10, R11, R9, P2, P3 ;  /* 0x0000000b0a097210 */ /* 0x000fc400017e6409 */
[----:B------:R-:W-:Y:S02]  /*7850*/  LEA R8, P2, R14, UR12, 0x2 ;  /* 0x0000000c0e087c11 */ /* 0x000fe4000f8410ff */
[C---:B------:R-:W-:Y:S02]  /*7860*/  SHF.L.U64.HI R0, R6.reuse, 0x2, R17 ;  /* 0x0000000206007819 */ /* 0x040fe40000010211 */
[----:B------:R-:W-:Y:S02]  /*7870*/  LEA R10, P3, -R6, UR14, 0x2 ;  /* 0x0000000e060a7c11 */ /* 0x000fe4000f8611ff */
[----:B------:R-:W-:Y:S02]  /*7880*/  LEA.HI.X R9, R14, UR13, R9, 0x2, P2 ;  /* 0x0000000d0e097c11 */ /* 0x000fe400090f1409 */
[----:B------:R-:W-:Y:S02]  /*7890*/  IADD3.X R11, PT, PT, ~R0, UR15, RZ, P3, !PT ;  /* 0x0000000f000b7c10 */ /* 0x000fe40009ffe5ff */
[----:B------:R-:W-:Y:S01]  /*78a0*/  ISETP.GE.AND P1, PT, R12, R3, PT ;  /* 0x000000030c00720c */ /* 0x000fe20003f26270 */
[----:B0-----:R-:W-:-:S12]  /*78b0*/  @!P0 BRA `(.L_x_539) ;  /* 0x00000000000c8947 */ /* 0x001fd80003800000 */
[----:B------:R-:W-:-:S13]  /*78c0*/  ISETP.GE.AND P0, PT, R30, R7, PT ;  /* 0x000000071e00720c */ /* 0x000fda0003f06270 */
[----:B------:R0:W-:Y:S04]  /*78d0*/  @!P0 STG.E desc[UR8][R8.64], R21 ;  /* 0x0000001508008986 */ /* 0x0001e8000c101908 */
[----:B------:R0:W-:Y:S02]  /*78e0*/  @P0 STG.E desc[UR8][R10.64+-0x4], R21 ;  /* 0xfffffc150a000986 */ /* 0x0001e4000c101908 */
.L_x_539:
[----:B------:R-:W-:Y:S05]  /*78f0*/  BSYNC.RECONVERGENT B0 ;  /* 0x0000000000007941 */ /* 0x000fea0003800200 */
.L_x_538:
[----:B------:R-:W-:Y:S04]  /*7900*/  BSSY.RECONVERGENT B0, `(.L_x_540) ;  /* 0x0000007000007945 */ /* 0x000fe80003800200 */
[----:B------:R-:W-:Y:S05]  /*7910*/  @!P1 BRA `(.L_x_541) ;  /* 0x0000000000109947 */ /* 0x000fea0003800000 */
[----:B------:R-:W-:-:S13]  /*7920*/  ISETP.GE.AND P0, PT, R12, R7, PT ;  /* 0x000000070c00720c */ /* 0x000fda0003f06270 */
[----:B------:R2:W-:Y:S04]  /*7930*/  @P0 STG.E desc[UR8][R10.64+-0x804], R23 ;  /* 0xfff7fc170a000986 */ /* 0x0005e8000c101908 */
[----:B------:R2:W-:Y:S01]  /*7940*/  @!P0 STG.E desc[UR8][R8.64+0x800], R23 ;  /* 0x0008001708008986 */ /* 0x0005e2000c101908 */
[----:B------:R-:W-:Y:S05]  /*7950*/  BRA `(.L_x_542) ;  /* 0x0000000000047947 */ /* 0x000fea0003800000 */
.L_x_541:
[----:B------:R1:W-:Y:S02]  /*7960*/  STG.E desc[UR8][R4.64+0x800], R23 ;  /* 0x0008001704007986 */ /* 0x0003e4000c101908 */
.L_x_542:
[----:B------:R-:W-:Y:S05]  /*7970*/  BSYNC.RECONVERGENT B0 ;  /* 0x0000000000007941 */ /* 0x000fea0003800200 */
.L_x_540:
[----:B------:R3:W4:Y:S01]  /*7980*/  LDS R13, [R20+0x1000] ;  /* 0x00100000140d7984 */ /* 0x0007220000000800 */
[----:B------:R-:W-:Y:S01]  /*7990*/  LOP3.LUT R0, R30, 0x400, RZ, 0xfc, !PT ;  /* 0x000004001e007812 */ /* 0x000fe200078efcff */
[----:B------:R-:W-:Y:S03]  /*79a0*/  BSSY.RECONVERGENT B0, `(.L_x_543) ;  /* 0x0000008000007945 */ /* 0x000fe60003800200 */
[----:B------:R-:W-:-:S13]  /*79b0*/  ISETP.GE.AND P0, PT, R0, R3, PT ;  /* 0x000000030000720c */ /* 0x000fda0003f06270 */
[----:B---3--:R-:W-:Y:S05]  /*79c0*/  @!P0 BRA `(.L_x_544) ;  /* 0x0000000000108947 */ /* 0x008fea0003800000 */
[----:B------:R-:W-:-:S13]  /*79d0*/  ISETP.GE.AND P0, PT, R0, R7, PT ;  /* 0x000000070000720c */ /* 0x000fda0003f06270 */
[----:B----4-:R4:W-:Y:S04]  /*79e0*/  @P0 STG.E desc[UR8][R10.64+-0x1004], R13 ;  /* 0xffeffc0d0a000986 */ /* 0x0109e8000c101908 */
[----:B------:R4:W-:Y:S01]  /*79f0*/  @!P0 STG.E desc[UR8][R8.64+0x1000], R13 ;  /* 0x0010000d08008986 */ /* 0x0009e2000c101908 */
[----:B------:R-:W-:Y:S05]  /*7a00*/  BRA `(.L_x_545) ;  /* 0x0000000000047947 */ /* 0x000fea0003800000 */
.L_x_544:
[----:B----4-:R3:W-:Y:S02]  /*7a10*/  STG.E desc[UR8][R4.64+0x1000], R13 ;  /* 0x0010000d04007986 */ /* 0x0107e4000c101908 */
.L_x_545:
[----:B------:R-:W-:Y:S05]  /*7a20*/  BSYNC.RECONVERGENT B0 ;  /* 0x0000000000007941 */ /* 0x000fea0003800200 */
.L_x_543:
[----:B---34-:R3:W4:Y:S01]  /*7a30*/  LDS R13, [R20+0x1800] ;  /* 0x00180000140d7984 */ /* 0x0187220000000800 */
[----:B------:R-:W-:Y:S01]  /*7a40*/  VIADD R0, R30, 0x600 ;  /* 0x000006001e007836 */ /* 0x000fe20000000000 */
[----:B------:R-:W-:Y:S04]  /*7a50*/  BSSY.RECONVERGENT B0, `(.L_x_546) ;  /* 0x0000008000007945 */ /* 0x000fe80003800200 */
[----:B------:R-:W-:-:S13]  /*7a60*/  ISETP.GE.AND P0, PT, R0, R3, PT ;  /* 0x000000030000720c */ /* 0x000fda0003f06270 */
[----:B---3--:R-:W-:Y:S05]  /*7a70*/  @!P0 BRA `(.L_x_547) ;  /* 0x0000000000108947 */ /* 0x008fea0003800000 */
[----:B------:R-:W-:-:S13]  /*7a80*/  ISETP.GE.AND P0, PT, R0, R7, PT ;  /* 0x000000070000720c */ /* 0x000fda0003f06270 */
[----:B----4-:R4:W-:Y:S04]  /*7a90*/  @P0 STG.E desc[UR8][R10.64+-0x1804], R13 ;  /* 0xffe7fc0d0a000986 */ /* 0x0109e8000c101908 */
[----:B------:R4:W-:Y:S01]  /*7aa0*/  @!P0 STG.E desc[UR8][R8.64+0x1800], R13 ;  /* 0x0018000d08008986 */ /* 0x0009e2000c101908 */
[----:B------:R-:W-:Y:S05]  /*7ab0*/  BRA `(.L_x_548) ;  /* 0x0000000000047947 */ /* 0x000fea0003800000 */
.L_x_547:
[----:B----4-:R3:W-:Y:S02]  /*7ac0*/  STG.E desc[UR8][R4.64+0x1800], R13 ;  /* 0x0018000d04007986 */ /* 0x0107e4000c101908 */
.L_x_548:
[----:B------:R-:W-:Y:S05]  /*7ad0*/  BSYNC.RECONVERGENT B0 ;  /* 0x0000000000007941 */ /* 0x000fea0003800200 */
.L_x_546:
[----:B---34-:R3:W4:Y:S01]  /*7ae0*/  LDS R13, [R20+0x2000] ;  /* 0x00200000140d7984 */ /* 0x0187220000000800 */
        /* <DEDUP_REMOVED lines=8> */
.L_x_550:
[----:B----4-:R3:W-:Y:S02]  /*7b70*/  STG.E desc[UR8][R4.64+0x2000], R13 ;  /* 0x0020000d04007986 */ /* 0x0107e4000c101908 */
.L_x_551:
[----:B------:R-:W-:Y:S05]  /*7b80*/  BSYNC.RECONVERGENT B0 ;  /* 0x0000000000007941 */ /* 0x000fea0003800200 */
.L_x_549:
        /* <DEDUP_REMOVED lines=9> */
.L_x_553:
[----:B----4-:R3:W-:Y:S02]  /*7c20*/  STG.E desc[UR8][R4.64+0x2800], R13 ;  /* 0x0028000d04007986 */ /* 0x0107e4000c101908 */
.L_x_554:
[----:B------:R-:W-:Y:S05]  /*7c30*/  BSYNC.RECONVERGENT B0 ;  /* 0x0000000000007941 */ /* 0x000fea0003800200 */
.L_x_552:
        /* <DEDUP_REMOVED lines=9> */
.L_x_556:
[----:B----4-:R3:W-:Y:S02]  /*7cd0*/  STG.E desc[UR8][R4.64+0x3000], R13 ;  /* 0x0030000d04007986 */ /* 0x0107e4000c101908 */
.L_x_557:
[----:B------:R-:W-:Y:S05]  /*7ce0*/  BSYNC.RECONVERGENT B0 ;  /* 0x0000000000007941 */ /* 0x000fea0003800200 */
.L_x_555:
        /* <DEDUP_REMOVED lines=9> */
.L_x_559:
[----:B----4-:R3:W-:Y:S02]  /*7d80*/  STG.E desc[UR8][R4.64+0x3800], R13 ;  /* 0x0038000d04007986 */ /* 0x0107e4000c101908 */
.L_x_560:
[----:B------:R-:W-:Y:S05]  /*7d90*/  BSYNC.RECONVERGENT B0 ;  /* 0x0000000000007941 */ /* 0x000fea0003800200 */
.L_x_558:
        /* <DEDUP_REMOVED lines=9> */
.L_x_562:
[----:B----4-:R3:W-:Y:S02]  /*7e30*/  STG.E desc[UR8][R4.64+0x4000], R13 ;  /* 0x0040000d04007986 */ /* 0x0107e4000c101908 */
.L_x_563:
[----:B------:R-:W-:Y:S05]  /*7e40*/  BSYNC.RECONVERGENT B0 ;  /* 0x0000000000007941 */ /* 0x000fea0003800200 */
.L_x_561:
        /* <DEDUP_REMOVED lines=9> */
.L_x_565:
[----:B----4-:R3:W-:Y:S02]  /*7ee0*/  STG.E desc[UR8][R4.64+0x4800], R13 ;  /* 0x0048000d04007986 */ /* 0x0107e4000c101908 */
.L_x_566:
[----:B------:R-:W-:Y:S05]  /*7ef0*/  BSYNC.RECONVERGENT B0 ;  /* 0x0000000000007941 */ /* 0x000fea0003800200 */
.L_x_564:
[----:B---34-:R3:W4:Y:S01]  /*7f00*/  LDS R13, [R20+0x5000] ;  /* 0x00500000140d7984 */ /* 0x0187220000000800 */
[----:B------:R-:W-:-:S04]  /*7f10*/  LOP3.LUT R2, R30, 0x1400, RZ, 0xfc, !PT ;  /* 0x000014001e027812 */ /* 0x000fc800078efcff */
[----:B------:R-:W-:-:S13]  /*7f20*/  ISETP.GE.AND P0, PT, R2, R3, PT ;  /* 0x000000030200720c */ /* 0x000fda0003f06270 */
[----:B---3--:R-:W-:Y:S05]  /*7f30*/  @!P0 BRA `(.L_x_567) ;  /* 0x0000000000148947 */ /* 0x008fea0003800000 */
[----:B------:R-:W-:-:S13]  /*7f40*/  ISETP.GE.AND P0, PT, R2, R7, PT ;  /* 0x000000070200720c */ /* 0x000fda0003f06270 */
[----:B----4-:R3:W-:Y:S01]  /*7f50*/  @P0 STG.E desc[UR8][R10.64+-0x5004], R13 ;  /* 0xffaffc0d0a000986 */ /* 0x0107e2000c101908 */
[----:B------:R-:W-:Y:S05]  /*7f60*/  @P0 EXIT ;  /* 0x000000000000094d */ /* 0x000fea0003800000 */
[----:B------:R-:W-:Y:S01]  /*7f70*/  STG.E desc[UR8][R8.64+0x5000], R13 ;  /* 0x0050000d08007986 */ /* 0x000fe2000c101908 */
[----:B------:R-:W-:Y:S05]  /*7f80*/  EXIT ;  /* 0x000000000000794d */ /* 0x000fea0003800000 */
.L_x_567:
[----:B----4-:R-:W-:Y:S01]  /*7f90*/  STG.E desc[UR8][R4.64+0x5000], R13 ;  /* 0x0050000d04007986 */ /* 0x010fe2000c101908 */
[----:B------:R-:W-:Y:S05]  /*7fa0*/  EXIT ;  /* 0x000000000000794d */ /* 0x000fea0003800000 */
.L_x_447:
[----:B------:R-:W0:Y:S01]  /*7fb0*/  LDCU UR4, c[0x0][0x3f0] ;  /* 0x00007e00ff0477ac */ /* 0x000e220008000800 */
[----:B------:R-:W-:Y:S01]  /*7fc0*/  ISETP.NE.AND P0, PT, R0, RZ, PT ;  /* 0x000000ff0000720c */ /* 0x000fe20003f05270 */
[----:B------:R-:W-:Y:S01]  /*7fd0*/  BSSY.RECONVERGENT B0, `(.L_x_568) ;  /* 0x000094e000007945 */ /* 0x000fe20003800200 */
[----:B0-----:R-:W-:-:S04]  /*7fe0*/  IMAD.U32 R3, RZ, RZ, UR4 ;  /* 0x00000004ff037e24 */ /* 0x001fc8000f8e00ff */
[----:B------:R-:W-:-:S07]  /*7ff0*/  IMAD.IADD R5, R3, 0x1, -R7 ;  /* 0x0000000103057824 */ /* 0x000fce00078e0a07 */
[----:B------:R-:W-:Y:S05]  /*8000*/  @P0 BRA `(.L_x_569) ;  /* 0x0000004000900947 */ /* 0x000fea0003800000 */
[----:B------:R-:W0:Y:S01]  /*8010*/  S2R R20, SR_TID.X ;  /* 0x0000000000147919 */ /* 0x000e220000002100 */
[----:B------:R-:W1:Y:S01]  /*8020*/  LDCU.U8 UR7, c[0x0][0x3f8] ;  /* 0x00007f00ff0777ac */ /* 0x000e620008000000 */
[----:B------:R-:W2:Y:S01]  /*8030*/  LDC R4, c[0x0][0x380] ;  /* 0x0000e000ff047b82 */ /* 0x000ea20000000800 */
[----:B------:R-:W-:Y:S01]  /*8040*/  BSSY.RECONVERGENT B1, `(.L_x_570) ;  /* 0x0000039000017945 */ /* 0x000fe20003800200 */
[----:B------:R-:W-:Y:S01]  /*8050*/  IMAD.MOV.U32 R22, RZ, RZ, 0x1 ;  /* 0x00000001ff167424 */ /* 0x000fe200078e00ff */
[----:B------:R-:W3:Y:S01]  /*8060*/  LDCU UR4, c[0x0][0x400] ;  /* 0x00008000ff0477ac */ /* 0x000ee20008000800 */
[----:B------:R-:W-:Y:S01]  /*8070*/  IMAD.MOV.U32 R23, RZ, RZ, 0x1 ;  /* 0x00000001ff177424 */ /* 0x000fe200078e00ff */
[----:B-1----:R-:W-:-:S04]  /*8080*/  UISETP.NE.AND UP0, UPT, UR7, URZ, UPT ;  /* 0x000000ff0700728c */ /* 0x002fc8000bf05270 */
[----:B---3--:R-:W-:-:S06]  /*8090*/  USEL UR4, UR4, URZ, !UP0 ;  /* 0x000000ff04047287 */ /* 0x008fcc000c000000 */
[----:B--2---:R-:W-:Y:S01]  /*80a0*/  IADD3 R4, PT, PT, R4, UR4, R7 ;  /* 0x0000000404047c10 */ /* 0x004fe2000fffe007 */
[----:B0-----:R-:W-:-:S04]  /*80b0*/  IMAD R21, R20, 0xb, RZ ;  /* 0x0000000b14157824 */ /* 0x001fc800078e02ff */
[C---:B------:R-:W-:Y:S01]  /*80c0*/  VIADD R17, R21.reuse, 0x1 ;  /* 0x0000000115117836 */ /* 0x040fe20000000000 */
[CC--:B------:R-:W-:Y:S01]  /*80d0*/  ISETP.GE.AND P0, PT, R21.reuse, R5.reuse, PT ;  /* 0x000000051500720c */ /* 0x0c0fe20003f06270 */
[C---:B------:R-:W-:Y:S02]  /*80e0*/  VIADD R18, R21.reuse, 0x2 ;  /* 0x0000000215127836 */ /* 0x040fe40000000000 */
[----:B------:R-:W-:Y:S01]  /*80f0*/  VIADD R2, R21, 0x3 ;  /* 0x0000000315027836 */ /* 0x000fe20000000000 */
[-C--:B------:R-:W-:Y:S01]  /*8100*/  ISETP.GE.AND P5, PT, R17, R5.reuse, PT ;  /* 0x000000051100720c */ /* 0x080fe20003fa6270 */
[C---:B------:R-:W-:Y:S01]  /*8110*/  VIADD R14, R21.reuse, 0x4 ;  /* 0x00000004150e7836 */ /* 0x040fe20000000000 */
[-C--:B------:R-:W-:Y:S01]  /*8120*/  ISETP.GE.AND P1, PT, R18, R5.reuse, PT ;  /* 0x000000051200720c */ /* 0x080fe20003f26270 */
[C---:B------:R-:W-:Y:S01]  /*8130*/  VIADD R15, R21.reuse, 0x5 ;  /* 0x00000005150f7836 */ /* 0x040fe20000000000 */
[-C--:B------:R-:W-:Y:S01]  /*8140*/  ISETP.GE.AND P2, PT, R2, R5.reuse, PT ;  /* 0x000000050200720c */ /* 0x080fe20003f46270 */
[C---:B------:R-:W-:Y:S01]  /*8150*/  VIADD R16, R21.reuse, 0x6 ;  /* 0x0000000615107836 */ /* 0x040fe20000000000 */
[-C--:B------:R-:W-:Y:S01]  /*8160*/  ISETP.GE.AND P3, PT, R14, R5.reuse, PT ;  /* 0x000000050e00720c */ /* 0x080fe20003f66270 */
[----:B------:R-:W-:Y:S01]  /*8170*/  IMAD.IADD R19, R21, 0x1, R4 ;  /* 0x0000000115137824 */ /* 0x000fe200078e0204 */
[----:B------:R-:W-:Y:S01]  /*8180*/  ISETP.GE.AND P4, PT, R15, R5, PT ;  /* 0x000000050f00720c */ /* 0x000fe20003f86270 */
[----:B------:R-:W-:-:S12]  /*8190*/  @P0 BRA `(.L_x_571) ;  /* 0x00000000008c0947 */ /* 0x000fd80003800000 */
[----:B------:R-:W0:Y:S01]  /*81a0*/  LDCU.128 UR12, c[0x0][0x3c0] ;  /* 0x00007800ff0c77ac */ /* 0x000e220008000c00 */
[----:B------:R-:W1:Y:S01]  /*81b0*/  LDCU.128 UR16, c[0x0][0x3b0] ;  /* 0x00007600ff1077ac */ /* 0x000e620008000c00 */
[----:B0-----:R-:W-:-:S05]  /*81c0*/  IADD3 R4, P0, PT, R19, UR14, RZ ;  /* 0x0000000e13047c10 */ /* 0x001fca000ff1e0ff */
[----:B------:R-:W-:Y:S02]  /*81d0*/  IMAD.SHL.U32 R8, R4, 0x4, RZ ;  /* 0x0000000404087824 */ /* 0x000fe400078e00ff */
[----:B------:R-:W-:-:S03]  /*81e0*/  IMAD.X R7, RZ, RZ, UR15, P0 ;  /* 0x0000000fff077e24 */ /* 0x000fc600080e06ff */
[----:B------:R-:W-:Y:S02]  /*81f0*/  IADD3 R6, P0, PT, R8, UR12, RZ ;  /* 0x0000000c08067c10 */ /* 0x000fe4000ff1e0ff */
[----:B------:R-:W-:Y:S02]  /*8200*/  SHF.L.U64.HI R4, R4, 0x2, R7 ;  /* 0x0000000204047819 */ /* 0x000fe40000010207 */
[----:B-1----:R-:W-:Y:S02]  /*8210*/  IADD3 R8, P6, PT, R8, UR18, RZ ;  /* 0x0000001208087c10 */ /* 0x002fe4000ffde0ff */
[C---:B------:R-:W-:Y:S02]  /*8220*/  IADD3.X R7, PT, PT, R4.reuse, UR13, RZ, P0, !PT ;  /* 0x0000000d04077c10 */ /* 0x040fe400087fe4ff */
[----:B------:R-:W-:-:S03]  /*8230*/  IADD3.X R9, PT, PT, R4, UR19, RZ, P6, !PT ;  /* 0x0000001304097c10 */ /* 0x000fc6000b7fe4ff */
[----:B------:R-:W2:Y:S04]  /*8240*/  LDG.E R6, desc[UR8][R6.64] ;  /* 0x0000000806067981 */ /* 0x000ea8000c1e1900 */
[----:B------:R-:W2:Y:S01]  /*8250*/  LDG.E R9, desc[UR8][R8.64] ;  /* 0x0000000808097981 */ /* 0x000ea2000c1e1900 */
[----:B------:R-:W-:Y:S02]  /*8260*/  IMAD.MOV.U32 R22, RZ, RZ, RZ ;  /* 0x000000ffff167224 */ /* 0x000fe400078e00ff */
[----:B------:R-:W-:Y:S02]  /*8270*/  IMAD.MOV.U32 R23, RZ, RZ, 0x1 ;  /* 0x00000001ff177424 */ /* 0x000fe400078e00ff */
[----:B--2---:R-:W-:-:S05]  /*8280*/  IMAD.IADD R4, R6, 0x1, -R9 ;  /* 0x0000000106047824 */ /* 0x004fca00078e0a09 */
[----:B------:R-:W-:-:S04]  /*8290*/  ISETP.GT.U32.AND P0, PT, R4, UR16, PT ;  /* 0x0000001004007c0c */ /* 0x000fc8000bf04070 */
[----:B------:R-:W-:-:S13]  /*82a0*/  ISETP.GT.AND.EX P0, PT, RZ, UR17, PT, P0 ;  /* 0x00000011ff007c0c */ /* 0x000fda000bf04300 */
[----:B------:R-:W-:Y:S05]  /*82b0*/  @P0 BRA `(.L_x_571) ;  /* 0x0000000000440947 */ /* 0x000fea0003800000 */
        /* <DEDUP_REMOVED lines=13> */
[----:B--2---:R-:W-:-:S05]  /*8390*/  IMAD.IADD R4, R6, 0x1, -R9 ;  /* 0x0000000106047824 */ /* 0x004fca00078e0a09 */
[----:B------:R-:W-:-:S04]  /*83a0*/  ISETP.GE.U32.AND P0, PT, R4, UR16, PT ;  /* 0x0000001004007c0c */ /* 0x000fc8000bf06070 */
[----:B------:R-:W-:-:S04]  /*83b0*/  ISETP.GE.AND.EX P0, PT, RZ, UR17, PT, P0 ;  /* 0x00000011ff007c0c */ /* 0x000fc8000bf06300 */
[----:B------:R-:W-:-:S09]  /*83c0*/  SEL R22, RZ, 0x1, P0 ;  /* 0x00000001ff167807 */ /* 0x000fd20000000000 */
.L_x_571:
[----:B------:R-:W-:Y:S05]  /*83d0*/  BSYNC.RECONVERGENT B1 ;  /* 0x0000000000017941 */ /* 0x000fea0003800200 */
.L_x_570:
[----:B------:R-:W-:Y:S01]  /*83e0*/  BSSY.RECONVERGENT B1, `(.L_x_572) ;  /* 0x000002a000017945 */ /* 0x000fe20003800200 */
[----:B------:R-:W-:Y:S01]  /*83f0*/  ISETP.GE.AND P6, PT, R16, R5, PT ;  /* 0x000000051000720c */ /* 0x000fe20003fc6270 */
[----:B------:R-:W-:Y:S02]  /*8400*/  IMAD.MOV.U32 R27, RZ, RZ, 0x1 ;  /* 0x00000001ff1b7424 */ /* 0x000fe400078e00ff */
[----:B------:R-:W-:Y:S02]  /*8410*/  IMAD.MOV.U32 R26, RZ, RZ, 0x1 ;  /* 0x00000001ff1a7424 */ /* 0x000fe400078e00ff */
[----:B------:R-:W-:Y:S02]  /*8420*/  VIADD R24, R21, 0x7 ;  /* 0x0000000715187836 */ /* 0x000fe40000000000 */
[----:B------:R-:W-:Y:S01]  /*8430*/  VIADD R25, R19, 0x1 ;  /* 0x0000000113197836 */ /* 0x000fe20000000000 */
[----:B------:R-:W-:Y:S06]  /*8440*/  @P5 BRA `(.L_x_573) ;  /* 0x00000000008c5947 */ /* 0x000fec0003800000 */
        /* <DEDUP_REMOVED lines=35> */
.L_x_573:
[----:B------:R-:W-:Y:S05]  /*8680*/  BSYNC.RECONVERGENT B1 ;  /* 0x0000000000017941 */ /* 0x000fea0003800200 */
.L_x_572:
        /* <DEDUP_REMOVED lines=42> */
.L_x_575:
[----:B------:R-:W-:Y:S05]  /*8930*/  BSYNC.RECONVERGENT B1 ;  /* 0x0000000000017941 */ /* 0x000fea0003800200 */
.L_x_574:
        /* <DEDUP_REMOVED lines=42> */
.L_x_577:
[----:B------:R-:W-:Y:S05]  /*8be0*/  BSYNC.RECONVERGENT B1 ;  /* 0x0000000000017941 */ /* 0x000fea0003800200 */
.L_x_576:
        /* <DEDUP_REMOVED lines=42> */
.L_x_579:
[----:B------:R-:W-:Y:S05]  /*8e90*/  BSYNC.RECONVERGENT B1 ;  /* 0x0000000000017941 */ /* 0x000fea0003800200 */
.L_x_578:
[----:B------:R-:W-:Y:S01]  /*8ea0*/  BSSY.RECONVERGENT B1, `(.L_x_580) ;  /* 0x0000038000017945 */ /* 0x000fe20003800200 */
[----:B------:R-:W-:Y:S01]  /*8eb0*/  ISETP.GE.AND P3, PT, R36, R5, PT ;  /* 0x000000052400720c */ /* 0x000fe20003f66270 */
[----:B------:R-:W-:Y:S02]  /*8ec0*/  IMAD.MOV.U32 R50, RZ, RZ, 0x1 ;  /* 0x00000001ff327424 */ /* 0x000fe400078e00ff */
[----:B------:R-:W-:Y:S02]  /*8ed0*/  IMAD.MOV.U32 R51, RZ, RZ, 0x1 ;  /* 0x00000001ff337424 */ /* 0x000fe400078e00ff */
[----:B------:R-:W-:Y:S02]  /*8ee0*/  IMAD.MOV.U32 R52, RZ, RZ, 0x1 ;  /* 0x00000001ff347424 */ /* 0x000fe400078e00ff */
[----:B------:R-:W-:Y:S02]  /*8ef0*/  IMAD.MOV.U32 R53, RZ, RZ, 0x1 ;  /* 0x00000001ff357424 */ /* 0x000fe400078e00ff */
[----:B------:R-:W-:-:S02]  /*8f00*/  IMAD.MOV.U32 R54, RZ, RZ, 0x1 ;  /* 0x00000001ff367424 */ /* 0x000fc400078e00ff */
[----:B------:R-:W-:Y:S02]  /*8f10*/  IMAD.MOV.U32 R55, RZ, RZ, 0x1 ;  /* 0x00000001ff377424 */ /* 0x000fe400078e00ff */
[----:B------:R-:W-:Y:S02]  /*8f20*/  IMAD.MOV.U32 R56, RZ, RZ, 0x1 ;  /* 0x00000001ff387424 */ /* 0x000fe400078e00ff */
[----:B------:R-:W-:Y:S02]  /*8f30*/  IMAD.MOV.U32 R57, RZ, RZ, 0x1 ;  /* 0x00000001ff397424 */ /* 0x000fe400078e00ff */
[----:B------:R-:W-:Y:S02]  /*8f40*/  IMAD.MOV.U32 R42, RZ, RZ, 0x1 ;  /* 0x00000001ff2a7424 */ /* 0x000fe400078e00ff */
[----:B------:R-:W-:Y:S02]  /*8f50*/  IMAD.MOV.U32 R43, RZ, RZ, 0x1 ;  /* 0x00000001ff2b7424 */ /* 0x000fe400078e00ff */
[----:B------:R-:W-:-:S02]  /*8f60*/  IMAD.MOV.U32 R45, RZ, RZ, 0x1 ;  /* 0x00000001ff2d7424 */ /* 0x000fc400078e00ff */
[----:B------:R-:W-:Y:S02]  /*8f70*/  IMAD.MOV.U32 R47, RZ, RZ, 0x1 ;  /* 0x00000001ff2f7424 */ /* 0x000fe400078e00ff */
[C---:B------:R-:W-:Y:S02]  /*8f80*/  VIADD R44, R19.reuse, 0x6 ;  /* 0x00000006132c7836 */ /* 0x040fe40000000000 */
[C---:B------:R-:W-:Y:S02]  /*8f90*/  VIADD R46, R19.reuse, 0x7 ;  /* 0x00000007132e7836 */ /* 0x040fe40000000000 */
[C---:B------:R-:W-:Y:S02]  /*8fa0*/  VIADD R48, R19.reuse, 0x8 ;  /* 0x0000000813307836 */ /* 0x040fe40000000000 */
[C---:B------:R-:W-:Y:S02]  /*8fb0*/  VIADD R49, R19.reuse, 0x9 ;  /* 0x0000000913317836 */ /* 0x040fe40000000000 */
[----:B------:R-:W-:-:S02]  /*8fc0*/  VIADD R40, R19, 0xa ;  /* 0x0000000a13287836 */ /* 0x000fc40000000000 */
[----:B------:R-:W-:Y:S01]  /*8fd0*/  VIADD R41, R19, 0x5 ;  /* 0x0000000513297836 */ /* 0x000fe20000000000 */
[----:B------:R-:W-:Y:S06]  /*8fe0*/  @P4 BRA `(.L_x_581) ;  /* 0x00000000008c4947 */ /* 0x000fec0003800000 */
[----:B------:R-:W0:Y:S01]  /*8ff0*/  LDCU.128 UR12, c[0x0][0x3c0] ;  /* 0x00007800ff0c77ac */ /* 0x000e220008000c00 */
[----:B------:R-:W1:Y:S01]  /*9000*/  LDCU.128 UR16, c[0x0][0x3b0] ;  /* 0x00007600ff1077ac */ /* 0x000e620008000c00 */
[----:B0-----:R-:W-:-:S05]  /*9010*/  IADD3 R7, P0, PT, R41, UR14, RZ ;  /* 0x0000000e29077c10 */ /* 0x001fca000ff1e0ff */
[----:B------:R-:W-:Y:S02]  /*9020*/  IMAD.X R4, RZ, RZ, UR15, P0 ;  /* 0x0000000fff047e24 */ /* 0x000fe400080e06ff */
[----:B------:R-:W-:-:S03]  /*9030*/  IMAD.SHL.U32 R6, R7, 0x4, RZ ;  /* 0x0000000407067824 */ /* 0x000fc600078e00ff */
[----:B------:R-:W-:Y:S02]  /*9040*/  SHF.L.U64.HI R7, R7, 0x2, R4 ;  /* 0x0000000207077819 */ /* 0x000fe40000010204 */
[C---:B------:R-:W-:Y:S02]  /*9050*/  IADD3 R4, P0, PT, R6.reuse, UR12, RZ ;  /* 0x0000000c06047c10 */ /* 0x040fe4000ff1e0ff */
        /* <DEDUP_REMOVED lines=28> */
.L_x_581:
[----:B------:R-:W-:Y:S05]  /*9220*/  BSYNC.RECONVERGENT B1 ;  /* 0x0000000000017941 */ /* 0x000fea0003800200 */
.L_x_580:
[----:B------:R-:W-:Y:S04]  /*9230*/  BSSY.RECONVERGENT B1, `(.L_x_582) ;  /* 0x0000025000017945 */ /* 0x000fe80003800200 */
        /* <DEDUP_REMOVED lines=36> */
.L_x_583:
[----:B------:R-:W-:Y:S05]  /*9480*/  BSYNC.RECONVERGENT B1 ;  /* 0x0000000000017941 */ /* 0x000fea0003800200 */
.L_x_582:
        /* <DEDUP_REMOVED lines=37> */
.L_x_585:
[----:B------:R-:W-:Y:S05]  /*96e0*/  BSYNC.RECONVERGENT B1 ;  /* 0x0000000000017941 */ /* 0x000fea0003800200 */
.L_x_584:
        /* <DEDUP_REMOVED lines=37> */
.L_x_587:
[----:B------:R-:W-:Y:S05]  /*9940*/  BSYNC.RECONVERGENT B1 ;  /* 0x0000000000017941 */ /* 0x000fea0003800200 */
.L_x_586:
        /* <DEDUP_REMOVED lines=37> */
.L_x_589:
[----:B------:R-:W-:Y:S05]  /*9ba0*/  BSYNC.RECONVERGENT B1 ;  /* 0x0000000000017941 */ /* 0x000fea0003800200 */
.L_x_588:
        /* <DEDUP_REMOVED lines=37> */
.L_x_591:
[----:B------:R-:W-:Y:S05]  /*9e00*/  BSYNC.RECONVERGENT B1 ;  /* 0x0000000000017941 */ /* 0x000fea0003800200 */
.L_x_590:
[----:B------:R-:W-:Y:S01]  /*9e10*/  BAR.SYNC.DEFER_BLOCKING 0x0 ;  /* 0x0000000000007b1d */ /* 0x000fe20000010000 */
[----:B------:R-:W-:Y:S02]  /*9e20*/  IADD3 R63, P0, PT, R22, R27, RZ ;  /* 0x0000001b163f7210 */ /* 0x000fe40007f1e0ff */
[----:B------:R-:W-:Y:S02]  /*9e30*/  SHF.R.U32.HI R65, RZ, 0x5, R20 ;  /* 0x00000005ff417819 */ /* 0x000fe40000011614 */
[----:B------:R-:W-:Y:S01]  /*9e40*/  IADD3 R5, P1, PT, R30, R63, RZ ;  /* 0x0000003f1e057210 */ /* 0x000fe20007f3e0ff */
[----:B------:R-:W-:Y:S02]  /*9e50*/  IMAD.X R72, R23, 0x1, R26, P0 ;  /* 0x0000000117487824 */ /* 0x000fe400000e061a */
[----:B------:R-:W0:Y:S01]  /*9e60*/  S2UR UR5, SR_CgaCtaId ;  /* 0x00000000000579c3 */ /* 0x000e220000008800 */
[----:B------:R-:W1:Y:S01]  /*9e70*/  S2R R73, SR_LANEID ;  /* 0x0000000000497919 */ /* 0x000e620000000000 */
[----:B------:R-:W-:Y:S01]  /*9e80*/  IADD3 R5, P0, PT, R34, R5, RZ ;  /* 0x0000000522057210 */ /* 0x000fe20007f1e0ff */
[----:B------:R-:W-:Y:S01]  /*9e90*/  IMAD.X R58, R31, 0x1, R72, P1 ;  /* 0x000000011f3a7824 */ /* 0x000fe200008e0648 */
[----:B------:R-:W-:Y:S01]  /*9ea0*/  UMOV UR4, 0x400 ;  /* 0x0000040000047882 */ /* 0x000fe20000000000 */
[----:B------:R-:W-:Y:S01]  /*9eb0*/  ISETP.NE.AND P6, PT, R65, 0xb, PT ;  /* 0x0000000b4100780c */ /* 0x000fe20003fc5270 */
[----:B------:R-:W-:Y:S01]  /*9ec0*/  BSSY.RECONVERGENT B1, `(.L_x_592) ;  /* 0x00000b1000017945 */ /* 0x000fe20003800200 */
[----:B------:R-:W-:Y:S01]  /*9ed0*/  IADD3 R5, P1, PT, R38, R5, RZ ;  /* 0x0000000526057210 */ /* 0x000fe20007f3e0ff */
[----:B------:R-:W-:Y:S01]  /*9ee0*/  IMAD.X R4, R35, 0x1, R58, P0 ;  /* 0x0000000123047824 */ /* 0x000fe200000e063a */
[----:B------:R-:W-:-:S02]  /*9ef0*/  ISETP.NE.AND P4, PT, R65, 0xc, PT ;  /* 0x0000000c4100780c */ /* 0x000fc40003f85270 */
[----:B------:R-:W-:Y:S01]  /*9f00*/  IADD3 R5, P0, PT, R50, R5, RZ ;  /* 0x0000000532057210 */ /* 0x000fe20007f1e0ff */
[----:B------:R-:W-:Y:S01]  /*9f10*/  IMAD.X R4, R39, 0x1, R4, P1 ;  /* 0x0000000127047824 */ /* 0x000fe200008e0604 */
[----:B------:R-:W-:Y:S02]  /*9f20*/  ISETP.NE.AND P3, PT, R65, 0xd, PT ;  /* 0x0000000d4100780c */ /* 0x000fe40003f65270 */
[----:B------:R-:W-:Y:S01]  /*9f30*/  IADD3 R5, P1, PT, R52, R5, RZ ;  /* 0x0000000534057210 */ /* 0x000fe20007f3e0ff */
[----:B------:R-:W-:-:S03]  /*9f40*/  IMAD.X R60, R51, 0x1, R4, P0 ;  /* 0x00000001333c7824 */ /* 0x000fc600000e0604 */
[----:B------:R-:W-:Y:S01]  /*9f50*/  IADD3 R59, P0, PT, R54, R5, RZ ;  /* 0x00000005363b7210 */ /* 0x000fe20007f1e0ff */
[----:B------:R-:W-:-:S03]  /*9f60*/  IMAD.X R62, R53, 0x1, R60, P1 ;  /* 0x00000001353e7824 */ /* 0x000fc600008e063c */
[----:B------:R-:W-:Y:S01]  /*9f70*/  IADD3 R61, P1, PT, R56, R59, RZ ;  /* 0x0000003b383d7210 */ /* 0x000fe20007f3e0ff */
[----:B------:R-:W-:Y:S01]  /*9f80*/  IMAD.X R64, R55, 0x1, R62, P0 ;  /* 0x0000000137407824 */ /* 0x000fe200000e063e */
[----:B0-----:R-:W-:Y:S02]  /*9f90*/  ULEA UR6, UR5, UR4, 0x18 ;  /* 0x0000000405067291 */ /* 0x001fe4000f8ec0ff */
[----:B------:R-:W-:Y:S01]  /*9fa0*/  IADD3 R66, P0, PT, R42, R61, RZ ;  /* 0x0000003d2a427210 */ /* 0x000fe20007f1e0ff */
[----:B------:R-:W-:-:S03]  /*9fb0*/  IMAD.X R68, R57, 0x1, R64, P1 ;  /* 0x0000000139447824 */ /* 0x000fc600008e0640 */
[----:B------:R-:W-:Y:S01]  /*9fc0*/  IADD3 R7, P1, PT, R45, R66, RZ ;  /* 0x000000422d077210 */ /* 0x000fe20007f3e0ff */
[----:B------:R-:W-:Y:S01]  /*9fd0*/  IMAD.X R70, R43, 0x1, R68, P0 ;  /* 0x000000012b467824 */ /* 0x000fe200000e0644 */
[----:B-1----:R-:W-:-:S03]  /*9fe0*/  ISETP.NE.AND P2, PT, R73, 0x1f, PT ;  /* 0x0000001f4900780c */ /* 0x002fc60003f45270 */
[----:B------:R-:W-:Y:S01]  /*9ff0*/  IMAD.X R6, R47, 0x1, R70, P1 ;  /* 0x000000012f067824 */ /* 0x000fe200008e0646 */
[----:B------:R-:W0:Y:S01]  /*a000*/  SHFL.UP PT, R4, R7, 0x1, RZ ;  /* 0x0420000007047989 */ /* 0x000e2200000e00ff */
[----:B------:R-:W-:-:S03]  /*a010*/  ISETP.GE.AND P1, PT, R73, 0x1, PT ;  /* 0x000000014900780c */ /* 0x000fc60003f26270 */
[----:B------:R-:W1:Y:S01]  /*a020*/  SHFL.UP PT, R5, R6, 0x1, RZ ;  /* 0x0420000006057989 */ /* 0x000e6200000e00ff */
[----:B0-----:R-:W-:-:S04]  /*a030*/  SEL R4, R4, RZ, P1 ;  /* 0x000000ff04047207 */ /* 0x001fc80000800000 */
[----:B------:R-:W-:Y:S02]  /*a040*/  IADD3 R9, P0, PT, R4, R7, RZ ;  /* 0x0000000704097210 */ /* 0x000fe40007f1e0ff */
[----:B-1----:R-:W-:Y:S02]  /*a050*/  SEL R5, R5, RZ, P1 ;  /* 0x000000ff05057207 */ /* 0x002fe40000800000 */
[----:B------:R-:W-:Y:S01]  /*a060*/  ISETP.GE.AND P1, PT, R73, 0x2, PT ;  /* 0x000000024900780c */ /* 0x000fe20003f26270 */
[----:B------:R-:W0:Y:S02]  /*a070*/  SHFL.UP PT, R4, R9, 0x2, RZ ;  /* 0x0440000009047989 */ /* 0x000e2400000e00ff */
[----:B------:R-:W-:-:S05]  /*a080*/  IMAD.X R8, R5, 0x1, R6, P0 ;  /* 0x0000000105087824 */ /* 0x000fca00000e0606 */
[----:B------:R-:W1:Y:S01]  /*a090*/  SHFL.UP PT, R5, R8, 0x2, RZ ;  /* 0x0440000008057989 */ /* 0x000e6200000e00ff */
[----:B0-----:R-:W-:-:S04]  /*a0a0*/  SEL R4, R4, RZ, P1 ;  /* 0x000000ff04047207 */ /* 0x001fc80000800000 */
[----:B------:R-:W-:Y:S02]  /*a0b0*/  IADD3 R7, P0, PT, R4, R9, RZ ;  /* 0x0000000904077210 */ /* 0x000fe40007f1e0ff */
[----:B-1----:R-:W-:-:S03]  /*a0c0*/  SEL R5, R5, RZ, P1 ;  /* 0x000000ff05057207 */ /* 0x002fc60000800000 */
[----:B------:R-:W0:Y:S01]  /*a0d0*/  SHFL.UP PT, R4, R7, 0x4, RZ ;  /* 0x0480000007047989 */ /* 0x000e2200000e00ff */
[----:B------:R-:W-:Y:S01]  /*a0e0*/  ISETP.GE.AND P1, PT, R73, 0x4, PT ;  /* 0x000000044900780c */ /* 0x000fe20003f26270 */
        /* <DEDUP_REMOVED lines=18> */
[----:B------:R-:W-:Y:S02]  /*a210*/  @!P2 SHF.R.U32.HI R4, RZ, 0x2, R20 ;  /* 0x00000002ff04a819 */ /* 0x000fe40000011614 */
[----:B-1----:R-:W-:Y:S02]  /*a220*/  SEL R5, R5, RZ, P1 ;  /* 0x000000ff05057207 */ /* 0x002fe40000800000 */
[----:B------:R-:W-:Y:S02]  /*a230*/  @!P2 LOP3.LUT R71, R4, 0xf8, RZ, 0xc0, !PT ;  /* 0x000000f80447a812 */ /* 0x000fe400078ec0ff */
[----:B------:R-:W-:Y:S01]  /*a240*/  ISETP.NE.AND P1, PT, R65, 0x2, PT ;  /* 0x000000024100780c */ /* 0x000fe20003f25270 */
[----:B------:R-:W-:-:S05]  /*a250*/  IMAD.X R13, R5, 0x1, R6, P0 ;  /* 0x00000001050d7824 */ /* 0x000fca00000e0606 */
[----:B------:R-:W-:Y:S01]  /*a260*/  @!P2 STS.64 [R71+UR6], R12 ;  /* 0x0000000c4700a988 */ /* 0x000fe20008000a06 */
[----:B------:R-:W-:Y:S01]  /*a270*/  BAR.SYNC.DEFER_BLOCKING 0x0 ;  /* 0x0000000000007b1d */ /* 0x000fe20000010000 */
[----:B------:R-:W-:-:S05]  /*a280*/  ISETP.NE.AND P2, PT, R65, 0x9, PT ;  /* 0x000000094100780c */ /* 0x000fca0003f45270 */
[----:B------:R-:W0:Y:S04]  /*a290*/  LDS.128 R8, [UR6] ;  /* 0x00000006ff087984 */ /* 0x000e280008000c00 */
[----:B------:R-:W1:Y:S01]  /*a2a0*/  LDS.128 R4, [UR6+0x10] ;  /* 0x00001006ff047984 */ /* 0x000e620008000c00 */
[----:B0-----:R-:W-:-:S04]  /*a2b0*/  IADD3 R69, P0, PT, R8, R10, RZ ;  /* 0x0000000a08457210 */ /* 0x001fc80007f1e0ff */
[----:B------:R-:W-:Y:S01]  /*a2c0*/  SEL R74, R69, R8, !P1 ;  /* 0x00000008454a7207 */ /* 0x000fe20004800000 */
[----:B------:R-:W-:Y:S01]  /*a2d0*/  IMAD.X R11, R9, 0x1, R11, P0 ;  /* 0x00000001090b7824 */ /* 0x000fe200000e060b */
[----:B-1----:R-:W-:-:S04]  /*a2e0*/  IADD3 R67, P0, PT, R4, R69, RZ ;  /* 0x0000004504437210 */ /* 0x002fc80007f1e0ff */
[----:B------:R-:W-:Y:S01]  /*a2f0*/  SEL R76, R11, R9, !P1 ;  /* 0x000000090b4c7207 */ /* 0x000fe20004800000 */
[----:B------:R-:W-:Y:S01]  /*a300*/  IMAD.X R69, R5, 0x1, R11, P0 ;  /* 0x0000000105457824 */ /* 0x000fe200000e060b */
[----:B------:R-:W-:Y:S01]  /*a310*/  ISETP.NE.AND P1, PT, R65, 0x3, PT ;  /* 0x000000034100780c */ /* 0x000fe20003f25270 */
[----:B------:R-:W0:Y:S01]  /*a320*/  LDS.128 R8, [UR6+0x20] ;  /* 0x00002006ff087984 */ /* 0x000e220008000c00 */
[----:B------:R-:W-:Y:S02]  /*a330*/  IADD3 R5, P0, PT, R6, R67, RZ ;  /* 0x0000004306057210 */ /* 0x000fe40007f1e0ff */
[----:B------:R-:W-:Y:S02]  /*a340*/  SEL R74, R67, R74, !P1 ;  /* 0x0000004a434a7207 */ /* 0x000fe40004800000 */
[----:B------:R-:W-:Y:S01]  /*a350*/  SEL R76, R69, R76, !P1 ;  /* 0x0000004c454c7207 */ /* 0x000fe20004800000 */
[----:B------:R-:W-:Y:S01]  /*a360*/  IMAD.X R71, R7, 0x1, R69, P0 ;  /* 0x0000000107477824 */ /* 0x000fe200000e0645 */
[----:B------:R-:W-:-:S04]  /*a370*/  ISETP.NE.AND P1, PT, R65, 0x4, PT ;  /* 0x000000044100780c */ /* 0x000fc80003f25270 */
[----:B------:R-:W-:Y:S02]  /*a380*/  SEL R74, R5, R74, !P1 ;  /* 0x0000004a054a7207 */ /* 0x000fe40004800000 */
[----:B------:R-:W-:Y:S02]  /*a390*/  SEL R76, R71, R76, !P1 ;  /* 0x0000004c474c7207 */ /* 0x000fe40004800000 */
[----:B------:R-:W-:Y:S02]  /*a3a0*/  ISETP.NE.AND P1, PT, R65, 0x5, PT ;  /* 0x000000054100780c */ /* 0x000fe40003f25270 */
[----:B0-----:R-:W-:Y:S02]  /*a3b0*/  IADD3 R67, P0, PT, R8, R5, RZ ;  /* 0x0000000508437210 */ /* 0x001fe40007f1e0ff */
[----:B------:R-:W0:Y:S02]  /*a3c0*/  LDS.128 R4, [UR6+0x30] ;  /* 0x00003006ff047984 */ /* 0x000e240008000c00 */
[----:B------:R-:W-:Y:S01]  /*a3d0*/  SEL R74, R67, R74, !P1 ;  /* 0x0000004a434a7207 */ /* 0x000fe20004800000 */
[----:B------:R-:W-:Y:S01]  /*a3e0*/  IMAD.X R69, R9, 0x1, R71, P0 ;  /* 0x0000000109457824 */ /* 0x000fe200000e0647 */
[----:B------:R-:W-:-:S04]  /*a3f0*/  IADD3 R9, P0, PT, R10, R67, RZ ;  /* 0x000000430a097210 */ /* 0x000fc80007f1e0ff */
        /* <DEDUP_REMOVED lines=16> */
[----:B0-----:R-:W-:Y:S02]  /*a500*/  IADD3 R67, P0, PT, R8, R5, RZ ;  /* 0x0000000508437210 */ /* 0x001fe40007f1e0ff */
[----:B------:R-:W0:Y:S02]  /*a510*/  LDS.128 R4, [UR6+0x50] ;  /* 0x00005006ff047984 */ /* 0x000e240008000c00 */
[----:B------:R-:W-:Y:S01]  /*a520*/  SEL R74, R67, R74, !P2 ;  /* 0x0000004a434a7207 */ /* 0x000fe20005000000 */
[----:B------:R-:W-:Y:S01]  /*a530*/  IMAD.X R69, R9, 0x1, R71, P0 ;  /* 0x0000000109457824 */ /* 0x000fe200000e0647 */
[----:B------:R-:W-:-:S02]  /*a540*/  IADD3 R9, P1, PT, R10, R67, RZ ;  /* 0x000000430a097210 */ /* 0x000fc40007f3e0ff */
[----:B------:R-:W-:Y:S02]  /*a550*/  ISETP.NE.AND P0, PT, R73, RZ, PT ;  /* 0x000000ff4900720c */ /* 0x000fe40003f05270 */
[----:B------:R-:W-:Y:S01]  /*a560*/  SEL R76, R69, R76, !P2 ;  /* 0x0000004c454c7207 */ /* 0x000fe20005000000 */
[----:B------:R-:W-:Y:S01]  /*a570*/  IMAD.X R11, R11, 0x1, R69, P1 ;  /* 0x000000010b0b7824 */ /* 0x000fe200008e0645 */
[----:B------:R-:W-:-:S04]  /*a580*/  ISETP.NE.AND P2, PT, R65, 0xa, PT ;  /* 0x0000000a4100780c */ /* 0x000fc80003f45270 */
[----:B------:R-:W-:Y:S02]  /*a590*/  SEL R74, R9, R74, !P2 ;  /* 0x0000004a094a7207 */ /* 0x000fe40005000000 */
[----:B------:R-:W-:Y:S02]  /*a5a0*/  SEL R76, R11, R76, !P2 ;  /* 0x0000004c0b4c7207 */ /* 0x000fe40005000000 */
[----:B------:R-:W-:Y:S02]  /*a5b0*/  ISETP.NE.AND P2, PT, R65, 0xe, PT ;  /* 0x0000000e4100780c */ /* 0x000fe40003f45270 */
[----:B0-----:R-:W-:-:S04]  /*a5c0*/  IADD3 R69, P1, PT, R4, R9, RZ ;  /* 0x0000000904457210 */ /* 0x001fc80007f3e0ff */
[----:B------:R-:W-:Y:S01]  /*a5d0*/  IADD3 R67, P5, PT, R6, R69, RZ ;  /* 0x0000004506437210 */ /* 0x000fe20007fbe0ff */
[----:B------:R-:W-:Y:S01]  /*a5e0*/  IMAD.X R71, R5, 0x1, R11, P1 ;  /* 0x0000000105477824 */ /* 0x000fe200008e060b */
[----:B------:R-:W-:Y:S01]  /*a5f0*/  SEL R74, R69, R74, !P6 ;  /* 0x0000004a454a7207 */ /* 0x000fe20007000000 */
[----:B------:R-:W0:Y:S01]  /*a600*/  LDS.128 R8, [UR6+0x60] ;  /* 0x00006006ff087984 */ /* 0x000e220008000c00 */
[----:B------:R-:W-:Y:S01]  /*a610*/  ISETP.NE.AND P1, PT, R65, 0xf, PT ;  /* 0x0000000f4100780c */ /* 0x000fe20003f25270 */
[----:B------:R-:W-:Y:S01]  /*a620*/  IMAD.X R69, R7, 0x1, R71, P5 ;  /* 0x0000000107457824 */ /* 0x000fe200028e0647 */
[----:B------:R-:W-:Y:S01]  /*a630*/  SEL R76, R71, R76, !P6 ;  /* 0x0000004c474c7207 */ /* 0x000fe20007000000 */
[----:B------:R-:W1:Y:S01]  /*a640*/  LDS.128 R4, [UR6+0x70] ;  /* 0x00007006ff047984 */ /* 0x000e620008000c00 */
[----:B------:R-:W-:Y:S01]  /*a650*/  BAR.SYNC.DEFER_BLOCKING 0x0 ;  /* 0x0000000000007b1d */ /* 0x000fe20000010000 */
[----:B0-----:R-:W-:Y:S02]  /*a660*/  IADD3 R65, P5, PT, R8, R67, RZ ;  /* 0x0000004308417210 */ /* 0x001fe40007fbe0ff */
[----:B------:R-:W-:-:S02]  /*a670*/  SEL R8, R67, R74, !P4 ;  /* 0x0000004a43087207 */ /* 0x000fc40006000000 */
[----:B------:R-:W-:Y:S01]  /*a680*/  SEL R74, R69, R76, !P4 ;  /* 0x0000004c454a7207 */ /* 0x000fe20006000000 */
[----:B------:R-:W-:Y:S01]  /*a690*/  IMAD.X R67, R9, 0x1, R69, P5 ;  /* 0x0000000109437824 */ /* 0x000fe200028e0645 */
[----:B------:R-:W-:Y:S02]  /*a6a0*/  IADD3 R9, P4, PT, R10, R65, RZ ;  /* 0x000000410a097210 */ /* 0x000fe40007f9e0ff */
[----:B------:R-:W-:Y:S02]  /*a6b0*/  SEL R8, R65, R8, !P3 ;  /* 0x0000000841087207 */ /* 0x000fe40005800000 */
[----:B------:R-:W-:Y:S01]  /*a6c0*/  SEL R10, R67, R74, !P3 ;  /* 0x0000004a430a7207 */ /* 0x000fe20005800000 */
[----:B------:R-:W-:Y:S01]  /*a6d0*/  IMAD.X R69, R11, 0x1, R67, P4 ;  /* 0x000000010b457824 */ /* 0x000fe200020e0643 */
[----:B-1----:R-:W-:Y:S02]  /*a6e0*/  IADD3 R65, P3, PT, R4, R9, RZ ;  /* 0x0000000904417210 */ /* 0x002fe40007f7e0ff */
[----:B------:R-:W-:-:S02]  /*a6f0*/  SEL R4, R9, R8, !P2 ;  /* 0x0000000809047207 */ /* 0x000fc40005000000 */
[----:B------:R-:W-:Y:S01]  /*a700*/  IADD3 R8, P4, P5, R12, -R45, -R66 ;  /* 0x8000002d0c087210 */ /* 0x000fe20007d9e842 */
[----:B------:R-:W-:Y:S01]  /*a710*/  IMAD.X R67, R5, 0x1, R69, P3 ;  /* 0x0000000105437824 */ /* 0x000fe200018e0645 */
[----:B------:R-:W-:Y:S01]  /*a720*/  SEL R11, R65, R4, !P1 ;  /* 0x00000004410b7207 */ /* 0x000fe20004800000 */
[----:B------:R-:W-:Y:S01]  /*a730*/  IMAD R5, R0, -0x1600, R3 ;  /* 0xffffea0000057824 */ /* 0x000fe200078e0203 */
[----:B------:R-:W-:Y:S02]  /*a740*/  SEL R4, R69, R10, !P2 ;  /* 0x0000000a45047207 */ /* 0x000fe40005000000 */
[----:B------:R-:W-:Y:S02]  /*a750*/  ISETP.GE.U32.AND P3, PT, R20, 0x20, PT ;  /* 0x000000201400780c */ /* 0x000fe40003f66070 */
[----:B------:R-:W-:Y:S02]  /*a760*/  ISETP.GE.AND P2, PT, R21, R5, PT ;  /* 0x000000051500720c */ /* 0x000fe40003f46270 */
[----:B------:R-:W-:-:S02]  /*a770*/  SEL R8, R8, RZ, P0 ;  /* 0x000000ff08087207 */ /* 0x000fc40000000000 */
[----:B------:R-:W-:Y:S02]  /*a780*/  SEL R11, R11, RZ, P3 ;  /* 0x000000ff0b0b7207 */ /* 0x000fe40001800000 */
[----:B------:R-:W-:Y:S02]  /*a790*/  IADD3.X R9, PT, PT, R13, ~R47, ~R70, P4, P5 ;  /* 0x8000002f0d097210 */ /* 0x000fe400027eac46 */
[----:B------:R-:W-:Y:S02]  /*a7a0*/  SEL R4, R67, R4, !P1 ;  /* 0x0000000443047207 */ /* 0x000fe40004800000 */
[----:B------:R-:W-:Y:S02]  /*a7b0*/  IADD3 R8, P4, PT, R8, R11, RZ ;  /* 0x0000000b08087210 */ /* 0x000fe40007f9e0ff */
[----:B------:R-:W-:Y:S02]  /*a7c0*/  IADD3 R6, P1, PT, R6, R65, RZ ;  /* 0x0000004106067210 */ /* 0x000fe40007f3e0ff */
[----:B------:R-:W-:-:S02]  /*a7d0*/  SEL R9, R9, RZ, P0 ;  /* 0x000000ff09097207 */ /* 0x000fc40000000000 */
[----:B------:R-:W-:Y:S01]  /*a7e0*/  SEL R4, R4, RZ, P3 ;  /* 0x000000ff04047207 */ /* 0x000fe20001800000 */
[----:B------:R-:W-:-:S04]  /*a7f0*/  IMAD.X R10, R7, 0x1, R67, P1 ;  /* 0x00000001070a7824 */ /* 0x000fc800008e0643 */
[----:B------:R-:W-:Y:S01]  /*a800*/  IMAD.X R9, R9, 0x1, R4, P4 ;  /* 0x0000000109097824 */ /* 0x000fe200020e0604 */
[----:B------:R-:W-:Y:S06]  /*a810*/  @P2 BRA `(.L_x_593) ;  /* 0x00000000006c2947 */ /* 0x000fec0003800000 */
[----:B------:R-:W-:Y:S01]  /*a820*/  ISETP.GT.U32.AND P0, PT, R22, -0x1, PT ;  /* 0xffffffff1600780c */ /* 0x000fe20003f04070 */
[----:B------:R-:W-:Y:S01]  /*a830*/  BSSY.RECONVERGENT B2, `(.L_x_594) ;  /* 0x0000017000027945 */ /* 0x000fe20003800200 */
[----:B------:R-:W-:Y:S02]  /*a840*/  IMAD.MOV.U32 R4, RZ, RZ, R9 ;  /* 0x000000ffff047224 */ /* 0x000fe400078e0009 */
[----:B------:R-:W-:-:S13]  /*a850*/  ISETP.GT.U32.AND.EX P0, PT, R23, RZ, PT, P0 ;  /* 0x000000ff1700720c */ /* 0x000fda0003f04100 */
[----:B------:R-:W-:Y:S05]  /*a860*/  @P0 BRA `(.L_x_595) ;  /* 0x00000000004c0947 */ /* 0x000fea0003800000 */
[----:B------:R-:W-:-:S04]  /*a870*/  ISETP.NE.U32.AND P0, PT, R22, RZ, PT ;  /* 0x000000ff1600720c */ /* 0x000fc80003f05070 */
[----:B------:R-:W-:-:S13]  /*a880*/  ISETP.NE.AND.EX P0, PT, R23, RZ, PT, P0 ;  /* 0x000000ff1700720c */ /* 0x000fda0003f05300 */
[----:B------:R-:W-:-:S04]  /*a890*/  @P0 IMAD R4, R0, 0x1600, -R3 ;  /* 0x0000160000040824 */ /* 0x000fc800078e0a03 */
[----:B------:R-:W-:-:S04]  /*a8a0*/  @P0 VIADD R7, R4, 0x1600 ;  /* 0x0000160004070836 */ /* 0x000fc80000000000 */
[--C-:B------:R-:W-:Y:S02]  /*a8b0*/  @P0 IMAD.IADD R4, R6, 0x1, -R7.reuse ;  /* 0x0000000106040824 */ /* 0x100fe400078e0a07 */
[----:B------:R-:W-:-:S03]  /*a8c0*/  @P0 IMAD.IADD R7, R10, 0x1, -R7 ;  /* 0x000000010a070824 */ /* 0x000fc600078e0a07 */
[----:B------:R-:W-:-:S04]  /*a8d0*/  @P0 SHF.R.S32.HI R4, RZ, 0x1f, R4 ;  /* 0x0000001fff040819 */ /* 0x000fc80000011404 */
[----:B------:R-:W-:-:S05]  /*a8e0*/  @P0 LOP3.LUT R7, R7, R4, RZ, 0xfc, !PT ;  /* 0x0000000407070212 */ /* 0x000fca00078efcff */
[----:B------:R-:W-:Y:S01]  /*a8f0*/  @P0 IMAD.IADD R4, R7, 0x1, R8 ;  /* 0x0000000107040824 */ /* 0x000fe200078e0208 */
[----:B------:R-:W-:Y:S06]  /*a900*/  @P0 BRA `(.L_x_595) ;  /* 0x0000000000240947 */ /* 0x000fec0003800000 */
[----:B------:R-:W-:-:S04]  /*a910*/  IMAD R0, R0, 0x1600, -R3 ;  /* 0x0000160000007824 */ /* 0x000fc800078e0a03 */
[----:B------:R-:W-:-:S04]  /*a920*/  VIADD R7, R0, 0x1600 ;  /* 0x0000160000077836 */ /* 0x000fc80000000000 */
[--C-:B------:R-:W-:Y:S02]  /*a930*/  IMAD.IADD R0, R6, 0x1, -R7.reuse ;  /* 0x0000000106007824 */ /* 0x100fe400078e0a07 */
[----:B------:R-:W-:-:S03]  /*a940*/  IMAD.IADD R7, R10, 0x1, -R7 ;  /* 0x000000010a077824 */ /* 0x000fc600078e0a07 */
[----:B------:R-:W-:-:S04]  /*a950*/  SHF.R.S32.HI R4, RZ, 0x1f, R0 ;  /* 0x0000001fff047819 */ /* 0x000fc80000011400 */
[----:B------:R-:W-:-:S05]  /*a960*/  LOP3.LUT R7, R7, R4, RZ, 0xfc, !PT ;  /* 0x0000000407077212 */ /* 0x000fca00078efcff */
[----:B------:R-:W-:-:S04]  /*a970*/  IMAD.IADD R7, R0, 0x1, R7 ;  /* 0x0000000100077824 */ /* 0x000fc800078e0207 */
[----:B------:R-:W-:-:S05]  /*a980*/  IMAD R7, R20, 0xb, R7 ;  /* 0x0000000b14077824 */ /* 0x000fca00078e0207 */
[----:B------:R-:W-:-:S07]  /*a990*/  IADD3 R4, PT, PT, R7, -R8, -R9 ;  /* 0x8000000807047210 */ /* 0x000fce0007ffe809 */
.L_x_595:
[----:B------:R-:W-:Y:S05]  /*a9a0*/  BSYNC.RECONVERGENT B2 ;  /* 0x0000000000027941 */ /* 0x000fea0003800200 */
.L_x_594:
[----:B------:R-:W-:-:S05]  /*a9b0*/  LEA R0, R4, UR6, 0x2 ;  /* 0x0000000604007c11 */ /* 0x000fca000f8e10ff */
[----:B------:R0:W-:Y:S02]  /*a9c0*/  STS [R0], R19 ;  /* 0x0000001300007388 */ /* 0x0001e40000000800 */
.L_x_593:
[----:B------:R-:W-:Y:S05]  /*a9d0*/  BSYNC.RECONVERGENT B1 ;  /* 0x0000000000017941 */ /* 0x000fea0003800200 */
.L_x_592:
[----:B------:R-:W-:Y:S01]  /*a9e0*/  ISETP.GE.AND P0, PT, R17, R5, PT ;  /* 0x000000051100720c */ /* 0x000fe20003f06270 */
[----:B------:R-:W-:Y:S01]  /*a9f0*/  BSSY.RECONVERGENT B1, `(.L_x_596) ;  /* 0x000001d000017945 */ /* 0x000fe20003800200 */
[----:B------:R-:W-:-:S05]  /*aa00*/  IADD3 R11, P1, PT, R22, R8, RZ ;  /* 0x00000008160b7210 */ /* 0x000fca0007f3e0ff */
[----:B0-----:R-:W-:-:S06]  /*aa10*/  IMAD.X R0, R23, 0x1, R9, P1 ;  /* 0x0000000117007824 */ /* 0x001fcc00008e0609 */
[----:B------:R-:W-:Y:S05]  /*aa20*/  @P0 BRA `(.L_x_597) ;  /* 0x0000000000640947 */ /* 0x000fea0003800000 */
[----:B------:R-:W-:Y:S01]  /*aa30*/  ISETP.GT.U32.AND P0, PT, R27, -0x1, PT ;  /* 0xffffffff1b00780c */ /* 0x000fe20003f04070 */
[----:B------:R-:W-:Y:S03]  /*aa40*/  BSSY.RECONVERGENT B2, `(.L_x_598) ;  /* 0x0000015000027945 */ /* 0x000fe60003800200 */
[----:B------:R-:W-:-:S13]  /*aa50*/  ISETP.GT.U32.AND.EX P0, PT, R26, RZ, PT, P0 ;  /* 0x000000ff1a00720c */ /* 0x000fda0003f04100 */
[----:B------:R-:W-:Y:S05]  /*aa60*/  @P0 BRA `(.L_x_599) ;  /* 0x0000000000480947 */ /* 0x000fea0003800000 */
[----:B------:R-:W-:-:S04]  /*aa70*/  ISETP.NE.U32.AND P0, PT, R27, RZ, PT ;  /* 0x000000ff1b00720c */ /* 0x000fc80003f05070 */
[----:B------:R-:W-:-:S13]  /*aa80*/  ISETP.NE.AND.EX P0, PT, R26, RZ, PT, P0 ;  /* 0x000000ff1a00720c */ /* 0x000fda0003f05300 */
[----:B------:R-:W-:-:S05]  /*aa90*/  @P0 IADD3 R7, PT, PT, -R5, 0x1600, RZ ;  /* 0x0000160005070810 */ /* 0x000fca0007ffe1ff */
[--C-:B------:R-:W-:Y:S02]  /*aaa0*/  @P0 IMAD.IADD R4, R6, 0x1, -R7.reuse ;  /* 0x0000000106040824 */ /* 0x100fe400078e0a07 */
[----:B------:R-:W-:-:S03]  /*aab0*/  @P0 IMAD.IADD R7, R10, 0x1, -R7 ;  /* 0x000000010a070824 */ /* 0x000fc600078e0a07 */
[----:B------:R-:W-:-:S04]  /*aac0*/  @P0 SHF.R.S32.HI R4, RZ, 0x1f, R4 ;  /* 0x0000001fff040819 */ /* 0x000fc80000011404 */
[----:B------:R-:W-:-:S05]  /*aad0*/  @P0 LOP3.LUT R4, R7, R4, RZ, 0xfc, !PT ;  /* 0x0000000407040212 */ /* 0x000fca00078efcff */
[----:B------:R-:W-:Y:S01]  /*aae0*/  @P0 IMAD.IADD R0, R4, 0x1, R11 ;  /* 0x0000000104000824 */ /* 0x000fe200078e020b */
[----:B------:R-:W-:Y:S06]  /*aaf0*/  @P0 BRA `(.L_x_599) ;  /* 0x0000000000240947 */ /* 0x000fec0003800000 */
[----:B------:R-:W-:-:S05]  /*ab00*/  IADD3 R7, PT, PT, -R5, 0x1600, RZ ;  /* 0x0000160005077810 */ /* 0x000fca0007ffe1ff */
[--C-:B------:R-:W-:Y:S02]  /*ab10*/  IMAD.IADD R4, R6, 0x1, -R7.reuse ;  /* 0x0000000106047824 */ /* 0x100fe400078e0a07 */
[----:B------:R-:W-:-:S03]  /*ab20*/  IMAD.IADD R7, R10, 0x1, -R7 ;  /* 0x000000010a077824 */ /* 0x000fc600078e0a07 */
[----:B------:R-:W-:-:S04]  /*ab30*/  SHF.R.S32.HI R12, RZ, 0x1f, R4 ;  /* 0x0000001fff0c7819 */ /* 0x000fc80000011404 */
[----:B------:R-:W-:-:S05]  /*ab40*/  LOP3.LUT R7, R7, R12, RZ, 0xfc, !PT ;  /* 0x0000000c07077212 */ /* 0x000fca00078efcff */
[----:B------:R-:W-:-:S04]  /*ab50*/  IMAD.IADD R7, R4, 0x1, R7 ;  /* 0x0000000104077824 */ /* 0x000fc800078e0207 */
[----:B------:R-:W-:-:S05]  /*ab60*/  IMAD R7, R20, 0xb, R7 ;  /* 0x0000000b14077824 */ /* 0x000fca00078e0207 */
[----:B------:R-:W-:-:S05]  /*ab70*/  IADD3 R0, PT, PT, R7, -R11, -R0 ;  /* 0x8000000b07007210 */ /* 0x000fca0007ffe800 */
[----:B------:R-:W-:-:S07]  /*ab80*/  VIADD R0, R0, 0x1 ;  /* 0x0000000100007836 */ /* 0x000fce0000000000 */
.L_x_599:
[----:B------:R-:W-:Y:S05]  /*ab90*/  BSYNC.RECONVERGENT B2 ;  /* 0x0000000000027941 */ /* 0x000fea0003800200 */
.L_x_598:
[----:B------:R-:W-:-:S05]  /*aba0*/  LEA R0, R0, UR6, 0x2 ;  /* 0x0000000600007c11 */ /* 0x000fca000f8e10ff */
[----:B------:R0:W-:Y:S02]  /*abb0*/  STS [R0], R25 ;  /* 0x0000001900007388 */ /* 0x0001e40000000800 */
.L_x_597:
[----:B------:R-:W-:Y:S05]  /*abc0*/  BSYNC.RECONVERGENT B1 ;  /* 0x0000000000017941 */ /* 0x000fea0003800200 */
.L_x_596:
[----:B------:R-:W-:Y:S01]  /*abd0*/  IADD3 R7, PT, PT, -R5, 0x1600, RZ ;  /* 0x0000160005077810 */ /* 0x000fe20007ffe1ff */
[----:B------:R-:W-:Y:S01]  /*abe0*/  BSSY.RECONVERGENT B1, `(.L_x_600) ;  /* 0x0000017000017945 */ /* 0x000fe20003800200 */
[----:B------:R-:W-:Y:S02]  /*abf0*/  ISETP.GE.AND P0, PT, R18, R5, PT ;  /* 0x000000051200720c */ /* 0x000fe40003f06270 */
[----:B------:R-:W-:Y:S01]  /*ac00*/  IADD3 R11, P1, PT, R8, R63, RZ ;  /* 0x0000003f080b7210 */ /* 0x000fe20007f3e0ff */
[--C-:B0-----:R-:W-:Y:S02]  /*ac10*/  IMAD.IADD R0, R6, 0x1, -R7.reuse ;  /* 0x0000000106007824 */ /* 0x101fe400078e0a07 */
[----:B------:R-:W-:Y:S02]  /*ac20*/  IMAD.IADD R4, R10, 0x1, -R7 ;  /* 0x000000010a047824 */ /* 0x000fe400078e0a07 */
[----:B------:R-:W-:Y:S01]  /*ac30*/  IMAD.X R10, R9, 0x1, R72, P1 ;  /* 0x00000001090a7824 */ /* 0x000fe200008e0648 */
[----:B------:R-:W-:-:S04]  /*ac40*/  SHF.R.S32.HI R7, RZ, 0x1f, R0 ;  /* 0x0000001fff077819 */ /* 0x000fc80000011400 */
[----:B------:R-:W-:-:S05]  /*ac50*/  LOP3.LUT R4, R4, R7, RZ, 0xfc, !PT ;  /* 0x0000000704047212 */ /* 0x000fca00078efcff */
[----:B------:R-:W-:Y:S01]  /*ac60*/  IMAD.IADD R7, R0, 0x1, R4 ;  /* 0x0000000100077824 */ /* 0x000fe200078e0204 */
[----:B------:R-:W-:Y:S06]  /*ac70*/  @P0 BRA `(.L_x_601) ;  /* 0x0000000000340947 */ /* 0x000fec0003800000 */
[----:B------:R-:W-:Y:S01]  /*ac80*/  ISETP.GT.U32.AND P0, PT, R30, -0x1, PT ;  /* 0xffffffff1e00780c */ /* 0x000fe20003f04070 */
[----:B------:R-:W-:Y:S03]  /*ac90*/  BSSY.RECONVERGENT B2, `(.L_x_602) ;  /* 0x0000009000027945 */ /* 0x000fe60003800200 */
[----:B------:R-:W-:-:S13]  /*aca0*/  ISETP.GT.U32.AND.EX P0, PT, R31, RZ, PT, P0 ;  /* 0x000000ff1f00720c */ /* 0x000fda0003f04100 */
[----:B------:R-:W-:Y:S05]  /*acb0*/  @P0 BRA `(.L_x_603) ;  /* 0x0000000000180947 */ /* 0x000fea0003800000 */
[----:B------:R-:W-:-:S04]  /*acc0*/  ISETP.NE.U32.AND P0, PT, R30, RZ, PT ;  /* 0x000000ff1e00720c */ /* 0x000fc80003f05070 */
[----:B------:R-:W-:-:S13]  /*acd0*/  ISETP.NE.AND.EX P0, PT, R31, RZ, PT, P0 ;  /* 0x000000ff1f00720c */ /* 0x000fda0003f05300 */
[----:B------:R-:W-:Y:S02]  /*ace0*/  @!P0 IMAD R12, R20, 0xb, R7 ;  /* 0x0000000b140c8824 */ /* 0x000fe400078e0207 */
[----:B------:R-:W-:-:S05]  /*acf0*/  @P0 IMAD.IADD R10, R11, 0x1, R4 ;  /* 0x000000010b0a0824 */ /* 0x000fca00078e0204 */
[----:B------:R-:W-:-:S05]  /*ad00*/  @!P0 IADD3 R11, PT, PT, R12, -R11, -R10 ;  /* 0x8000000b0c0b8210 */ /* 0x000fca0007ffe80a */
[----:B------:R-:W-:-:S07]  /*ad10*/  @!P0 VIADD R10, R11, 0x2 ;  /* 0x000000020b0a8836 */ /* 0x000fce0000000000 */
.L_x_603:
[----:B------:R-:W-:Y:S05]  /*ad20*/  BSYNC.RECONVERGENT B2 ;  /* 0x0000000000027941 */ /* 0x000fea0003800200 */
.L_x_602:
[----:B------:R-:W-:-:S05]  /*ad30*/  LEA R10, R10, UR6, 0x2 ;  /* 0x000000060a0a7c11 */ /* 0x000fca000f8e10ff */
[----:B------:R0:W-:Y:S02]  /*ad40*/  STS [R10], R29 ;  /* 0x0000001d0a007388 */ /* 0x0001e40000000800 */
.L_x_601:
[----:B------:R-:W-:Y:S05]  /*ad50*/  BSYNC.RECONVERGENT B1 ;  /* 0x0000000000017941 */ /* 0x000fea0003800200 */
.L_x_600:
[----:B------:R-:W-:Y:S01]  /*ad60*/  ISETP.GE.AND P0, PT, R2, R5, PT ;  /* 0x000000050200720c */ /* 0x000fe20003f06270 */
[----:B------:R-:W-:Y:S01]  /*ad70*/  BSSY.RECONVERGENT B1, `(.L_x_604) ;  /* 0x0000012000017945 */ /* 0x000fe20003800200 */
[----:B------:R-:W-:-:S04]  /*ad80*/  IADD3 R27, P1, PT, R22, R27, RZ ;  /* 0x0000001b161b7210 */ /* 0x000fc80007f3e0ff */
[----:B------:R-:W-:-:S04]  /*ad90*/  IADD3 R27, P2, PT, R30, R27, RZ ;  /* 0x0000001b1e1b7210 */ /* 0x000fc80007f5e0ff */
[----:B------:R-:W-:-:S05]  /*ada0*/  IADD3 R11, P3, PT, R8, R27, RZ ;  /* 0x0000001b080b7210 */ /* 0x000fca0007f7e0ff */
[----:B0-----:R-:W-:Y:S01]  /*adb0*/  IMAD.X R10, R9, 0x1, R58, P3 ;  /* 0x00000001090a7824 */ /* 0x001fe200018e063a */
[----:B------:R-:W-:Y:S07]  /*adc0*/  @P0 BRA `(.L_x_605) ;  /* 0x0000000000300947 */ /* 0x000fee0003800000 */
[----:B------:R-:W-:Y:S01]  /*add0*/  ISETP.GT.U32.AND P0, PT, R34, -0x1, PT ;  /* 0xffffffff2200780c */ /* 0x000fe20003f04070 */
[----:B------:R-:W-:Y:S03]  /*ade0*/  BSSY.RECONVERGENT B2, `(.L_x_606) ;  /* 0x0000008000027945 */ /* 0x000fe60003800200 */
[----:B------:R-:W-:-:S13]  /*adf0*/  ISETP.GT.U32.AND.EX P0, PT, R35, RZ, PT, P0 ;  /* 0x000000ff2300720c */ /* 0x000fda0003f04100 */
[----:B------:R-:W-:Y:S05]  /*ae00*/  @P0 BRA `(.L_x_607) ;  /* 0x0000000000140947 */ /* 0x000fea0003800000 */
[----:B------:R-:W-:-:S04]  /*ae10*/  ISETP.NE.U32.AND P0, PT, R34, RZ, PT ;  /* 0x000000ff2200720c */ /* 0x000fc80003f05070 */
[----:B------:R-:W-:-:S13]  /*ae20*/  ISETP.NE.AND.EX P0, PT, R35, RZ, PT, P0 ;  /* 0x000000ff2300720c */ /* 0x000fda0003f05300 */
[----:B------:R-:W-:-:S04]  /*ae30*/  @P0 IMAD.IADD R10, R11, 0x1, R4 ;  /* 0x000000010b0a0824 */ /* 0x000fc800078e0204 */
[----:B------:R-:W-:-:S05]  /*ae40*/  @!P0 IMAD.IADD R11, R10, 0x1, R11 ;  /* 0x000000010a0b8824 */ /* 0x000fca00078e020b */
[----:B------:R-:W-:-:S07]  /*ae50*/  @!P0 IADD3 R10, PT, PT, -R11, R2, R7 ;  /* 0x000000020b0a8210 */ /* 0x000fce0007ffe107 */
.L_x_607:
[----:B------:R-:W-:Y:S05]  /*ae60*/  BSYNC.RECONVERGENT B2 ;  /* 0x0000000000027941 */ /* 0x000fea0003800200 */
.L_x_606:
[----:B------:R-:W-:-:S05]  /*ae70*/  LEA R10, R10, UR6, 0x2 ;  /* 0x000000060a0a7c11 */ /* 0x000fca000f8e10ff */
[----:B------:R0:W-:Y:S02]  /*ae80*/  STS [R10], R33 ;  /* 0x000000210a007388 */ /* 0x0001e40000000800 */
.L_x_605:
[----:B------:R-:W-:Y:S05]  /*ae90*/  BSYNC.RECONVERGENT B1 ;  /* 0x0000000000017941 */ /* 0x000fea0003800200 */
.L_x_604:
[----:B------:R-:W-:Y:S01]  /*aea0*/  ISETP.GE.AND P0, PT, R14, R5, PT ;  /* 0x000000050e00720c */ /* 0x000fe20003f06270 */
[----:B------:R-:W-:Y:S01]  /*aeb0*/  IMAD.X R26, R23, 0x1, R26, P1 ;  /* 0x00000001171a7824 */ /* 0x000fe200008e061a */
[----:B------:R-:W-:Y:S01]  /*aec0*/  IADD3 R27, P3, PT, R34, R27, RZ ;  /* 0x0000001b221b7210 */ /* 0x000fe20007f7e0ff */
[----:B------:R-:W-:Y:S02]  /*aed0*/  BSSY.RECONVERGENT B1, `(.L_x_608) ;  /* 0x0000012000017945 */ /* 0x000fe40003800200 */
[----:B------:R-:W-:Y:S01]  /*aee0*/  IMAD.X R26, R31, 0x1, R26, P2 ;  /* 0x000000011f1a7824 */ /* 0x000fe200010e061a */
[----:B------:R-:W-:-:S03]  /*aef0*/  IADD3 R11, P1, PT, R8, R27, RZ ;  /* 0x0000001b080b7210 */ /* 0x000fc60007f3e0ff */
[----:B------:R-:W-:-:S04]  /*af00*/  IMAD.X R26, R35, 0x1, R26, P3 ;  /* 0x00000001231a7824 */ /* 0x000fc800018e061a */
[----:B------:R-:W-:Y:S01]  /*af10*/  IMAD.X R2, R9, 0x1, R26, P1 ;  /* 0x0000000109027824 */ /* 0x000fe200008e061a */
[----:B------:R-:W-:Y:S06]  /*af20*/  @P0 BRA `(.L_x_609) ;  /* 0x0000000000300947 */ /* 0x000fec0003800000 */
[----:B------:R-:W-:Y:S01]  /*af30*/  ISETP.GT.U32.AND P0, PT, R38, -0x1, PT ;  /* 0xffffffff2600780c */ /* 0x000fe20003f04070 */
[----:B------:R-:W-:Y:S03]  /*af40*/  BSSY.RECONVERGENT B2, `(.L_x_610) ;  /* 0x0000008000027945 */ /* 0x000fe60003800200 */
[----:B------:R-:W-:-:S13]  /*af50*/  ISETP.GT.U32.AND.EX P0, PT, R39, RZ, PT, P0 ;  /* 0x000000ff2700720c */ /* 0x000fda0003f04100 */
[----:B------:R-:W-:Y:S05]  /*af60*/  @P0 BRA `(.L_x_611) ;  /* 0x0000000000140947 */ /* 0x000fea0003800000 */
[----:B------:R-:W-:-:S04]  /*af70*/  ISETP.NE.U32.AND P0, PT, R38, RZ, PT ;  /* 0x000000ff2600720c */ /* 0x000fc80003f05070 */
[----:B------:R-:W-:-:S13]  /*af80*/  ISETP.NE.AND.EX P0, PT, R39, RZ, PT, P0 ;  /* 0x000000ff2700720c */ /* 0x000fda0003f05300 */
[----:B------:R-:W-:-:S04]  /*af90*/  @P0 IMAD.IADD R2, R11, 0x1, R4 ;  /* 0x000000010b020824 */ /* 0x000fc800078e0204 */
[----:B0-----:R-:W-:-:S05]  /*afa0*/  @!P0 IMAD.IADD R10, R2, 0x1, R11 ;  /* 0x00000001020a8824 */ /* 0x001fca00078e020b */
[----:B------:R-:W-:-:S07]  /*afb0*/  @!P0 IADD3 R2, PT, PT, -R10, R14, R7 ;  /* 0x0000000e0a028210 */ /* 0x000fce0007ffe107 */
.L_x_611:
[----:B------:R-:W-:Y:S05]  /*afc0*/  BSYNC.RECONVERGENT B2 ;  /* 0x0000000000027941 */ /* 0x000fea0003800200 */
.L_x_610:
[----:B------:R-:W-:-:S05]  /*afd0*/  LEA R2, R2, UR6, 0x2 ;  /* 0x0000000602027c11 */ /* 0x000fca000f8e10ff */
[----:B------:R1:W-:Y:S02]  /*afe0*/  STS [R2], R37 ;  /* 0x0000002502007388 */ /* 0x0003e40000000800 */
.L_x_609:
[----:B------:R-:W-:Y:S05]  /*aff0*/  BSYNC.RECONVERGENT B1 ;  /* 0x0000000000017941 */ /* 0x000fea0003800200 */
.L_x_608:
[----:B------:R-:W-:Y:S01]  /*b000*/  ISETP.GE.AND P0, PT, R15, R5, PT ;  /* 0x000000050f00720c */ /* 0x000fe20003f06270 */
[----:B------:R-:W-:Y:S01]  /*b010*/  BSSY.RECONVERGENT B1, `(.L_x_612) ;  /* 0x0000012000017945 */ /* 0x000fe20003800200 */
[----:B------:R-:W-:-:S04]  /*b020*/  IADD3 R27, P2, PT, R38, R27, RZ ;  /* 0x0000001b261b7210 */ /* 0x000fc80007f5e0ff */
[----:B------:R-:W-:Y:S01]  /*b030*/  IADD3 R11, P1, PT, R8, R27, RZ ;  /* 0x0000001b080b7210 */ /* 0x000fe20007f3e0ff */
[----:B-1----:R-:W-:-:S04]  /*b040*/  IMAD.X R2, R39, 0x1, R26, P2 ;  /* 0x0000000127027824 */ /* 0x002fc800010e061a */
[----:B------:R-:W-:Y:S02]  /*b050*/  IMAD.X R2, R9, 0x1, R2, P1 ;  /* 0x0000000109027824 */ /* 0x000fe400008e0602 */
        /* <DEDUP_REMOVED lines=10> */
.L_x_615:
[----:B------:R-:W-:Y:S05]  /*b100*/  BSYNC.RECONVERGENT B2 ;  /* 0x0000000000027941 */ /* 0x000fea0003800200 */
.L_x_614:
[----:B------:R-:W-:-:S05]  /*b110*/  LEA R2, R2, UR6, 0x2 ;  /* 0x0000000602027c11 */ /* 0x000fca000f8e10ff */
[----:B------:R1:W-:Y:S02]  /*b120*/  STS [R2], R41 ;  /* 0x0000002902007388 */ /* 0x0003e40000000800 */
.L_x_613:
[----:B------:R-:W-:Y:S05]  /*b130*/  BSYNC.RECONVERGENT B1 ;  /* 0x0000000000017941 */ /* 0x000fea0003800200 */
.L_x_612:
[----:B------:R-:W-:Y:S01]  /*b140*/  ISETP.GE.AND P0, PT, R16, R5, PT ;  /* 0x000000051000720c */ /* 0x000fe20003f06270 */
[----:B------:R-:W-:Y:S01]  /*b150*/  IMAD.IADD R27, R50, 0x1, R27 ;  /* 0x00000001321b7824 */ /* 0x000fe200078e021b */
[----:B------:R-:W-:Y:S04]  /*b160*/  BSSY.RECONVERGENT B1, `(.L_x_616) ;  /* 0x0000010000017945 */ /* 0x000fe80003800200 */
[----:B------:R-:W-:-:S05]  /*b170*/  IADD3 R11, P1, PT, R8, R27, RZ ;  /* 0x0000001b080b7210 */ /* 0x000fca0007f3e0ff */
[----:B-1----:R-:W-:Y:S02]  /*b180*/  IMAD.X R2, R9, 0x1, R60, P1 ;  /* 0x0000000109027824 */ /* 0x002fe400008e063c */
        /* <DEDUP_REMOVED lines=10> */
.L_x_619:
[----:B------:R-:W-:Y:S05]  /*b230*/  BSYNC.RECONVERGENT B2 ;  /* 0x0000000000027941 */ /* 0x000fea0003800200 */
.L_x_618:
[----:B------:R-:W-:-:S05]  /*b240*/  LEA R11, R2, UR6, 0x2 ;  /* 0x00000006020b7c11 */ /* 0x000fca000f8e10ff */
[----:B------:R1:W-:Y:S02]  /*b250*/  STS [R11], R44 ;  /* 0x0000002c0b007388 */ /* 0x0003e40000000800 */
.L_x_617:
[----:B------:R-:W-:Y:S05]  /*b260*/  BSYNC.RECONVERGENT B1 ;  /* 0x0000000000017941 */ /* 0x000fea0003800200 */
.L_x_616:
[----:B------:R-:W-:Y:S01]  /*b270*/  ISETP.GE.AND P0, PT, R24, R5, PT ;  /* 0x000000051800720c */ /* 0x000fe20003f06270 */
[----:B-1----:R-:W-:Y:S01]  /*b280*/  IMAD.IADD R11, R52, 0x1, R27 ;  /* 0x00000001340b7824 */ /* 0x002fe200078e021b */
[----:B------:R-:W-:Y:S04]  /*b290*/  BSSY.RECONVERGENT B1, `(.L_x_620) ;  /* 0x0000010000017945 */ /* 0x000fe80003800200 */
[----:B------:R-:W-:-:S05]  /*b2a0*/  IADD3 R11, P1, PT, R8, R11, RZ ;  /* 0x0000000b080b7210 */ /* 0x000fca0007f3e0ff */
        /* <DEDUP_REMOVED lines=11> */
.L_x_623:
[----:B------:R-:W-:Y:S05]  /*b360*/  BSYNC.RECONVERGENT B2 ;  /* 0x0000000000027941 */ /* 0x000fea0003800200 */
.L_x_622:
[----:B------:R-:W-:-:S05]  /*b370*/  LEA R11, R2, UR6, 0x2 ;  /* 0x00000006020b7c11 */ /* 0x000fca000f8e10ff */
[----:B------:R1:W-:Y:S02]  /*b380*/  STS [R11], R46 ;  /* 0x0000002e0b007388 */ /* 0x0003e40000000800 */
.L_x_621:
[----:B------:R-:W-:Y:S05]  /*b390*/  BSYNC.RECONVERGENT B1 ;  /* 0x0000000000017941 */ /* 0x000fea0003800200 */
.L_x_620:
[----:B------:R-:W-:Y:S01]  /*b3a0*/  ISETP.GE.AND P0, PT, R28, R5, PT ;  /* 0x000000051c00720c */ /* 0x000fe20003f06270 */
[----:B------:R-:W-:Y:S01]  /*b3b0*/  BSSY.RECONVERGENT B1, `(.L_x_624) ;  /* 0x0000010000017945 */ /* 0x000fe20003800200 */
[----:B------:R-:W-:-:S05]  /*b3c0*/  IADD3 R59, P1, PT, R8, R59, RZ ;  /* 0x0000003b083b7210 */ /* 0x000fca0007f3e0ff */
[----:B------:R-:W-:-:S06]  /*b3d0*/  IMAD.X R2, R9, 0x1, R64, P1 ;  /* 0x0000000109027824 */ /* 0x000fcc00008e0640 */
[----:B------:R-:W-:Y:S05]  /*b3e0*/  @P0 BRA `(.L_x_625) ;  /* 0x0000000000300947 */ /* 0x000fea0003800000 */
        /* <DEDUP_REMOVED lines=9> */
.L_x_627:
[----:B------:R-:W-:Y:S05]  /*b480*/  BSYNC.RECONVERGENT B2 ;  /* 0x0000000000027941 */ /* 0x000fea0003800200 */
.L_x_626:
[----:B-1----:R-:W-:-:S05]  /*b490*/  LEA R11, R2, UR6, 0x2 ;  /* 0x00000006020b7c11 */ /* 0x002fca000f8e10ff */
[----:B------:R2:W-:Y:S02]  /*b4a0*/  STS [R11], R48 ;  /* 0x000000300b007388 */ /* 0x0005e40000000800 */
.L_x_625:
[----:B------:R-:W-:Y:S05]  /*b4b0*/  BSYNC.RECONVERGENT B1 ;  /* 0x0000000000017941 */ /* 0x000fea0003800200 */
.L_x_624:
        /* <DEDUP_REMOVED lines=14> */
.L_x_631:
[----:B------:R-:W-:Y:S05]  /*b5a0*/  BSYNC.RECONVERGENT B2 ;  /* 0x0000000000027941 */ /* 0x000fea0003800200 */
.L_x_630:
[----:B------:R-:W-:-:S05]  /*b5b0*/  LEA R2, R2, UR6, 0x2 ;  /* 0x0000000602027c11 */ /* 0x000fca000f8e10ff */
[----:B------:R3:W-:Y:S02]  /*b5c0*/  STS [R2], R49 ;  /* 0x0000003102007388 */ /* 0x0007e40000000800 */
.L_x_629:
[----:B------:R-:W-:Y:S05]  /*b5d0*/  BSYNC.RECONVERGENT B1 ;  /* 0x0000000000017941 */ /* 0x000fea0003800200 */
.L_x_628:
[----:B------:R-:W-:Y:S01]  /*b5e0*/  ISETP.GE.AND P0, PT, R36, R5, PT ;  /* 0x000000052400720c */ /* 0x000fe20003f06270 */
[----:B------:R-:W-:Y:S01]  /*b5f0*/  BSSY.RECONVERGENT B1, `(.L_x_632) ;  /* 0x0000010000017945 */ /* 0x000fe20003800200 */
[----:B-12---:R-:W-:-:S05]  /*b600*/  IADD3 R11, P1, PT, R8, R66, RZ ;  /* 0x00000042080b7210 */ /* 0x006fca0007f3e0ff */
[----:B---3--:R-:W-:-:S06]  /*b610*/  IMAD.X R2, R9, 0x1, R70, P1 ;  /* 0x0000000109027824 */ /* 0x008fcc00008e0646 */
        /* <DEDUP_REMOVED lines=10> */
.L_x_635:
[----:B------:R-:W-:Y:S05]  /*b6c0*/  BSYNC.RECONVERGENT B2 ;  /* 0x0000000000027941 */ /* 0x000fea0003800200 */
.L_x_634:
[----:B------:R-:W-:-:S05]  /*b6d0*/  LEA R9, R2, UR6, 0x2 ;  /* 0x0000000602097c11 */ /* 0x000fca000f8e10ff */
[----:B------:R1:W-:Y:S02]  /*b6e0*/  STS [R9], R40 ;  /* 0x0000002809007388 */ /* 0x0003e40000000800 */
.L_x_633:
[----:B------:R-:W-:Y:S05]  /*b6f0*/  BSYNC.RECONVERGENT B1 ;  /* 0x0000000000017941 */ /* 0x000fea0003800200 */
.L_x_632:
[----:B------:R-:W-:Y:S01]  /*b700*/  UISETP.NE.AND UP0, UPT, UR7, URZ, UPT ;  /* 0x000000ff0700728c */ /* 0x000fe2000bf05270 */
[----:B------:R-:W-:Y:S01]  /*b710*/  BAR.SYNC.DEFER_BLOCKING 0x0 ;  /* 0x0000000000007b1d */ /* 0x000fe20000010000 */
[----:B-1----:R-:W-:Y:S02]  /*b720*/  CS2R R8, SRZ ;  /* 0x0000000000087805 */ /* 0x002fe4000001ff00 */
[----:B0-----:R-:W-:Y:S02]  /*b730*/  CS2R R10, SRZ ;  /* 0x00000000000a7805 */ /* 0x001fe4000001ff00 */
[----:B------:R-:W-:Y:S02]  /*b740*/  PLOP3.LUT P0, PT, PT, PT, UP0, 0x80, 0x8 ;  /* 0x000000000008781c */ /* 0x000fe40003f0f008 */
[----:B------:R-:W-:Y:S01]  /*b750*/  CS2R R12, SRZ ;  /* 0x00000000000c7805 */ /* 0x000fe2000001ff00 */
[----:B------:R-:W0:Y:S01]  /*b760*/  LDCU.128 UR12, c[0x0][0x390] ;  /* 0x00007200ff0c77ac */ /* 0x000e220008000c00 */
[----:B------:R-:W1:Y:S09]  /*b770*/  LDCU.64 UR10, c[0x0][0x388] ;  /* 0x00007100ff0a77ac */ /* 0x000e720008000a00 */
[----:B------:R-:W2:Y:S08]  /*b780*/  @!P0 LDC.64 R14, c[0x0][0x408] ;  /* 0x00010200ff0e8b82 */ /* 0x000eb00000000a00 */
[----:B------:R-:W3:Y:S08]  /*b790*/  @!P0 LDC.64 R16, c[0x0][0x408] ;  /* 0x00010200ff108b82 */ /* 0x000ef00000000a00 */
[----:B------:R-:W4:Y:S01]  /*b7a0*/  @!P0 LDC.64 R18, c[0x0][0x408] ;  /* 0x00010200ff128b82 */ /* 0x000f220000000a00 */
[----:B--2---:R-:W2:Y:S04]  /*b7b0*/  @!P0 LDG.E.64 R8, desc[UR8][R14.64] ;  /* 0x000000080e088981 */ /* 0x004ea8000c1e1b00 */
[----:B---3--:R3:W2:Y:S04]  /*b7c0*/  @!P0 LDG.E.64 R10, desc[UR8][R16.64+0x8] ;  /* 0x00000808100a8981 */ /* 0x0086a8000c1e1b00 */
[----:B----4-:R4:W5:Y:S01]  /*b7d0*/  @!P0 LDG.E.64 R12, desc[UR8][R18.64+0x10] ;  /* 0x00001008120c8981 */ /* 0x010962000c1e1b00 */
[C---:B------:R-:W-:Y:S01]  /*b7e0*/  IMAD.IADD R21, R20.reuse, 0x1, -R4 ;  /* 0x0000000114157824 */ /* 0x040fe200078e0a04 */
[----:B0-----:R-:W-:Y:S01]  /*b7f0*/  UIADD3 UR4, UP0, UPT, UR14, -0x4, URZ ;  /* 0xfffffffc0e047890 */ /* 0x001fe2000ff1e0ff */
[----:B------:R-:W-:Y:S01]  /*b800*/  BSSY.RECONVERGENT B1, `(.L_x_636) ;  /* 0x000001e000017945 */ /* 0x000fe20003800200 */
[----:B---3--:R-:W-:-:S02]  /*b810*/  LEA R16, R20, UR6, 0x2 ;  /* 0x0000000614107c11 */ /* 0x008fc4000f8e10ff */
[----:B------:R-:W-:Y:S01]  /*b820*/  UIADD3.X UR5, UPT, UPT, UR15, -0x1, URZ, UP0, !UPT ;  /* 0xffffffff0f057890 */ /* 0x000fe200087fe4ff */
[----:B--2---:R-:W-:-:S05]  /*b830*/  IADD3 R8, P1, PT, R20, R8, RZ ;  /* 0x0000000814087210 */ /* 0x004fca0007f3e0ff */
[----:B------:R-:W-:Y:S01]  /*b840*/  IMAD.X R9, RZ, RZ, R9, P1 ;  /* 0x000000ffff097224 */ /* 0x000fe200008e0609 */
[----:B------:R-:W-:Y:S02]  /*b850*/  ISETP.GE.AND P1, PT, R20, R5, PT ;  /* 0x000000051400720c */ /* 0x000fe40003f26270 */
[----:B------:R-:W-:-:S04]  /*b860*/  IADD3 R2, P2, PT, R21, R10, RZ ;  /* 0x0000000a15027210 */ /* 0x000fc80007f5e0ff */
[----:B------:R-:W-:Y:S02]  /*b870*/  LEA.HI.X.SX32 R21, R21, R11, 0x1, P2 ;  /* 0x0000000b15157211 */ /* 0x000fe400010f0eff */
[----:B-1----:R-:W-:Y:S02]  /*b880*/  LEA R10, P2, R8, UR10, 0x2 ;  /* 0x0000000a080a7c11 */ /* 0x002fe4000f8410ff */
[----:B------:R-:W-:Y:S02]  /*b890*/  LEA R14, P3, R2, UR12, 0x2 ;  /* 0x0000000c020e7c11 */ /* 0x000fe4000f8610ff */
[----:B------:R-:W-:Y:S02]  /*b8a0*/  LEA.HI.X R11, R8, UR11, R9, 0x2, P2 ;  /* 0x0000000b080b7c11 */ /* 0x000fe400090f1409 */
[----:B------:R-:W-:Y:S01]  /*b8b0*/  LEA.HI.X R15, R2, UR13, R21, 0x2, P3 ;  /* 0x0000000d020f7c11 */ /* 0x000fe200098f1415 */
[----:B----4-:R-:W-:Y:S08]  /*b8c0*/  @P1 BRA `(.L_x_637) ;  /* 0x0000000000441947 */ /* 0x010ff00003800000 */
[----:B------:R-:W0:Y:S01]  /*b8d0*/  LDS R17, [R16] ;  /* 0x0000000010117984 */ /* 0x000e220000000800 */
[----:B------:R-:W-:-:S13]  /*b8e0*/  ISETP.GE.AND P1, PT, R20, R4, PT ;  /* 0x000000041400720c */ /* 0x000fda0003f26270 */
[----:B0-----:R0:W-:Y:S01]  /*b8f0*/  @!P1 STG.E desc[UR8][R10.64], R17 ;  /* 0x000000110a009986 */ /* 0x0011e2000c101908 */
[----:B------:R-:W-:Y:S05]  /*b900*/  @!P1 BRA `(.L_x_637) ;  /* 0x0000000000349947 */ /* 0x000fea0003800000 */
[----:B------:R-:W-:-:S13]  /*b910*/  ISETP.GE.AND P1, PT, R20, R7, PT ;  /* 0x000000071400720c */ /* 0x000fda0003f26270 */
[----:B------:R1:W-:Y:S01]  /*b920*/  @!P1 STG.E desc[UR8][R14.64], R17 ;  /* 0x000000110e009986 */ /* 0x0003e2000c101908 */
[----:B------:R-:W-:Y:S05]  /*b930*/  @!P1 BRA `(.L_x_637) ;  /* 0x0000000000289947 */ /* 0x000fea0003800000 */
[----:B------:R-:W-:Y:S02]  /*b940*/  SHF.R.S32.HI R2, RZ, 0x1f, R6 ;  /* 0x0000001fff027819 */ /* 0x000fe40000011406 */
[--C-:B------:R-:W-:Y:S02]  /*b950*/  IADD3 R19, P1, P2, R4, R6, R5.reuse ;  /* 0x0000000604137210 */ /* 0x100fe40007a3e005 */
[----:B------:R-:W-:Y:S02]  /*b960*/  SHF.R.S32.HI R6, RZ, 0x1f, R4 ;  /* 0x0000001fff067819 */ /* 0x000fe40000011404 */
[----:B------:R-:W-:-:S04]  /*b970*/  SHF.R.S32.HI R9, RZ, 0x1f, R5 ;  /* 0x0000001fff097819 */ /* 0x000fc80000011405 */
[----:B------:R-:W-:Y:S02]  /*b980*/  IADD3.X R9, PT, PT, R6, R2, R9, P1, P2 ;  /* 0x0000000206097210 */ /* 0x000fe40000fe4409 */
[----:B-----5:R-:W-:-:S04]  /*b990*/  IADD3 R2, P1, P2, R19, -R12, -R20 ;  /* 0x8000000c13027210 */ /* 0x020fc80007a3e814 */
[----:B------:R-:W-:Y:S02]  /*b9a0*/  IADD3.X R9, PT, PT, R9, -0x1, ~R13, P1, P2 ;  /* 0xffffffff09097810 */ /* 0x000fe40000fe4c0d */
[----:B------:R-:W-:-:S04]  /*b9b0*/  LEA R8, P1, R2, UR4, 0x2 ;  /* 0x0000000402087c11 */ /* 0x000fc8000f8210ff */
[----:B------:R-:W-:-:S05]  /*b9c0*/  LEA.HI.X R9, R2, UR5, R9, 0x2, P1 ;  /* 0x0000000502097c11 */ /* 0x000fca00088f1409 */
[----:B------:R2:W-:Y:S04]  /*b9d0*/  STG.E desc[UR8][R8.64+-0x5800], R17 ;  /* 0xffa8001108007986 */ /* 0x0005e8000c101908 */
.L_x_637:
[----:B------:R-:W-:Y:S05]  /*b9e0*/  BSYNC.RECONVERGENT B1 ;  /* 0x0000000000017941 */ /* 0x000fea0003800200 */
.L_x_636:
[----:B--2---:R-:W-:Y:S01]  /*b9f0*/  SHF.R.S32.HI R9, RZ, 0x1f, R7 ;  /* 0x0000001fff097819 */ /* 0x004fe20000011407 */
[----:B------:R-:W-:Y:S01]  /*ba00*/  VIADD R6, R20, 0x200 ;  /* 0x0000020014067836 */ /* 0x000fe20000000000 */
[----:B-----5:R-:W-:Y:S01]  /*ba10*/  IADD3 R2, P1, P2, R7, -R12, -R20 ;  /* 0x8000000c07027210 */ /* 0x020fe20007a3e814 */
[----:B------:R-:W-:Y:S03]  /*ba20*/  BSSY.RECONVERGENT B1, `(.L_x_638) ;  /* 0x000000e000017945 */ /* 0x000fe60003800200 */
[----:B------:R-:W-:Y:S02]  /*ba30*/  IADD3.X R9, PT, PT, R9, -0x1, ~R13, P1, P2 ;  /* 0xffffffff09097810 */ /* 0x000fe40000fe4c0d */
[----:B------:R-:W-:Y:S02]  /*ba40*/  ISETP.GE.AND P1, PT, R6, R5, PT ;  /* 0x000000050600720c */ /* 0x000fe40003f26270 */
[----:B------:R-:W-:-:S04]  /*ba50*/  LEA R8, P2, R2, UR4, 0x2 ;  /* 0x0000000402087c11 */ /* 0x000fc8000f8410ff */
[----:B------:R-:W-:-:S07]  /*ba60*/  LEA.HI.X R9, R2, UR5, R9, 0x2, P2 ;  /* 0x0000000502097c11 */ /* 0x000fce00090f1409 */
[----:B------:R-:W-:Y:S05]  /*ba70*/  @P1 BRA `(.L_x_639) ;  /* 0x0000000000201947 */ /* 0x000fea0003800000 */
[----:B------:R2:W3:Y:S01]  /*ba80*/  LDS R13, [R16+0x800] ;  /* 0x00080000100d7984 */ /* 0x0004e20000000800 */
[----:B------:R-:W-:-:S13]  /*ba90*/  ISETP.GE.AND P1, PT, R6, R4, PT ;  /* 0x000000040600720c */ /* 0x000fda0003f26270 */
[----:B--2---:R-:W-:Y:S05]  /*baa0*/  @!P1 BRA `(.L_x_640) ;  /* 0x0000000000109947 */ /* 0x004fea0003800000 */
[----:B------:R-:W-:-:S13]  /*bab0*/  ISETP.GE.AND P1, PT, R6, R7, PT ;  /* 0x000000070600720c */ /* 0x000fda0003f26270 */
[----:B---3--:R2:W-:Y:S04]  /*bac0*/  @P1 STG.E desc[UR8][R8.64+-0x800], R13 ;  /* 0xfff8000d08001986 */ /* 0x0085e8000c101908 */
[----:B------:R2:W-:Y:S01]  /*bad0*/  @!P1 STG.E desc[UR8][R14.64+0x800], R13 ;  /* 0x0008000d0e009986 */ /* 0x0005e2000c101908 */
[----:B------:R-:W-:Y:S05]  /*bae0*/  BRA `(.L_x_639) ;  /* 0x0000000000047947 */ /* 0x000fea0003800000 */
.L_x_640:
[----:B---3--:R3:W-:Y:S02]  /*baf0*/  STG.E desc[UR8][R10.64+0x800], R13 ;  /* 0x0008000d0a007986 */ /* 0x0087e4000c101908 */
.L_x_639:
[----:B------:R-:W-:Y:S05]  /*bb00*/  BSYNC.RECONVERGENT B1 ;  /* 0x0000000000017941 */ /* 0x000fea0003800200 */
.L_x_638:
[----:B------:R-:W-:Y:S01]  /*bb10*/  LOP3.LUT R2, R20, 0x400, RZ, 0xfc, !PT ;  /* 0x0000040014027812 */ /* 0x000fe200078efcff */
[----:B------:R-:W-:Y:S03]  /*bb20*/  BSSY.RECONVERGENT B1, `(.L_x_641) ;  /* 0x000000b000017945 */ /* 0x000fe60003800200 */
[----:B------:R-:W-:-:S13]  /*bb30*/  ISETP.GE.AND P1, PT, R2, R5, PT ;  /* 0x000000050200720c */ /* 0x000fda0003f26270 */
[----:B------:R-:W-:Y:S05]  /*bb40*/  @P1 BRA `(.L_x_642) ;  /* 0x0000000000201947 */ /* 0x000fea0003800000 */
[----:B--23--:R2:W3:Y:S01]  /*bb50*/  LDS R13, [R16+0x1000] ;  /* 0x00100000100d7984 */ /* 0x00c4e20000000800 */
[----:B------:R-:W-:-:S13]  /*bb60*/  ISETP.GE.AND P1, PT, R2, R4, PT ;  /* 0x000000040200720c */ /* 0x000fda0003f26270 */
[----:B--2---:R-:W-:Y:S05]  /*bb70*/  @!P1 BRA `(.L_x_643) ;  /* 0x0000000000109947 */ /* 0x004fea0003800000 */
[----:B------:R-:W-:-:S13]  /*bb80*/  ISETP.GE.AND P1, PT, R2, R7, PT ;  /* 0x000000070200720c */ /* 0x000fda0003f26270 */
[----:B---3--:R4:W-:Y:S04]  /*bb90*/  @P1 STG.E desc[UR8][R8.64+-0x1000], R13 ;  /* 0xfff0000d08001986 */ /* 0x0089e8000c101908 */
[----:B------:R4:W-:Y:S01]  /*bba0*/  @!P1 STG.E desc[UR8][R14.64+0x1000], R13 ;  /* 0x0010000d0e009986 */ /* 0x0009e2000c101908 */
[----:B------:R-:W-:Y:S05]  /*bbb0*/  BRA `(.L_x_642) ;  /* 0x0000000000047947 */ /* 0x000fea0003800000 */
.L_x_643:
[----:B---3--:R2:W-:Y:S02]  /*bbc0*/  STG.E desc[UR8][R10.64+0x1000], R13 ;  /* 0x0010000d0a007986 */ /* 0x0085e4000c101908 */
.L_x_642:
[----:B------:R-:W-:Y:S05]  /*bbd0*/  BSYNC.RECONVERGENT B1 ;  /* 0x0000000000017941 */ /* 0x000fea0003800200 */
.L_x_641:
[----:B------:R-:W-:Y:S01]  /*bbe0*/  VIADD R2, R20, 0x600 ;  /* 0x0000060014027836 */ /* 0x000fe20000000000 */
[----:B------:R-:W-:Y:S04]  /*bbf0*/  BSSY.RECONVERGENT B1, `(.L_x_644) ;  /* 0x000000b000017945 */ /* 0x000fe80003800200 */
[----:B------:R-:W-:-:S13]  /*bc00*/  ISETP.GE.AND P1, PT, R2, R5, PT ;  /* 0x000000050200720c */ /* 0x000fda0003f26270 */
[----:B------:R-:W-:Y:S05]  /*bc10*/  @P1 BRA `(.L_x_645) ;  /* 0x0000000000201947 */ /* 0x000fea0003800000 */
[----:B--234-:R2:W3:Y:S01]  /*bc20*/  LDS R13, [R16+0x1800] ;  /* 0x00180000100d7984 */ /* 0x01c4e20000000800 */
[----:B------:R-:W-:-:S13]  /*bc30*/  ISETP.GE.AND P1, PT, R2, R4, PT ;  /* 0x000000040200720c */ /* 0x000fda0003f26270 */
[----:B--2---:R-:W-:Y:S05]  /*bc40*/  @!P1 BRA `(.L_x_646) ;  /* 0x0000000000109947 */ /* 0x004fea0003800000 */
[----:B------:R-:W-:-:S13]  /*bc50*/  ISETP.GE.AND P1, PT, R2, R7, PT ;  /* 0x000000070200720c */ /* 0x000fda0003f26270 */
[----:B---3--:R2:W-:Y:S04]  /*bc60*/  @P1 STG.E desc[UR8][R8.64+-0x1800], R13 ;  /* 0xffe8000d08001986 */ /* 0x0085e8000c101908 */
[----:B------:R2:W-:Y:S01]  /*bc70*/  @!P1 STG.E desc[UR8][R14.64+0x1800], R13 ;  /* 0x0018000d0e009986 */ /* 0x0005e2000c101908 */
[----:B------:R-:W-:Y:S05]  /*bc80*/  BRA `(.L_x_645) ;  /* 0x0000000000047947 */ /* 0x000fea0003800000 */
.L_x_646:
[----:B---3--:R2:W-:Y:S02]  /*bc90*/  STG.E desc[UR8][R10.64+0x1800], R13 ;  /* 0x0018000d0a007986 */ /* 0x0085e4000c101908 */
.L_x_645:
[----:B------:R-:W-:Y:S05]  /*bca0*/  BSYNC.RECONVERGENT B1 ;  /* 0x0000000000017941 */ /* 0x000fea0003800200 */
.L_x_644:
[----:B------:R-:W-:Y:S01]  /*bcb0*/  LOP3.LUT R2, R20, 0x800, RZ, 0xfc, !PT ;  /* 0x0000080014027812 */ /* 0x000fe200078efcff */
[----:B------:R-:W-:Y:S03]  /*bcc0*/  BSSY.RECONVERGENT B1, `(.L_x_647) ;  /* 0x000000b000017945 */ /* 0x000fe60003800200 */
        /* <DEDUP_REMOVED lines=9> */
.L_x_649:
[----:B---3--:R2:W-:Y:S02]  /*bd60*/  STG.E desc[UR8][R10.64+0x2000], R13 ;  /* 0x0020000d0a007986 */ /* 0x0085e4000c101908 */
.L_x_648:
[----:B------:R-:W-:Y:S05]  /*bd70*/  BSYNC.RECONVERGENT B1 ;  /* 0x0000000000017941 */ /* 0x000fea0003800200 */
.L_x_647:
        /* <DEDUP_REMOVED lines=11> */
.L_x_652:
[----:B---3--:R2:W-:Y:S02]  /*be30*/  STG.E desc[UR8][R10.64+0x2800], R13 ;  /* 0x0028000d0a007986 */ /* 0x0085e4000c101908 */
.L_x_651:
[----:B------:R-:W-:Y:S05]  /*be40*/  BSYNC.RECONVERGENT B1 ;  /* 0x0000000000017941 */ /* 0x000fea0003800200 */
.L_x_650:
        /* <DEDUP_REMOVED lines=11> */
.L_x_655:
[----:B---3--:R2:W-:Y:S02]  /*bf00*/  STG.E desc[UR8][R10.64+0x3000], R13 ;  /* 0x0030000d0a007986 */ /* 0x0085e4000c101908 */
.L_x_654:
[----:B------:R-:W-:Y:S05]  /*bf10*/  BSYNC.RECONVERGENT B1 ;  /* 0x0000000000017941 */ /* 0x000fea0003800200 */
.L_x_653:
        /* <DEDUP_REMOVED lines=11> */
.L_x_658:
[----:B---3--:R2:W-:Y:S02]  /*bfd0*/  STG.E desc[UR8][R10.64+0x3800], R13 ;  /* 0x0038000d0a007986 */ /* 0x0085e4000c101908 */
.L_x_657:
[----:B------:R-:W-:Y:S05]  /*bfe0*/  BSYNC.RECONVERGENT B1 ;  /* 0x0000000000017941 */ /* 0x000fea0003800200 */
.L_x_656:
        /* <DEDUP_REMOVED lines=11> */
.L_x_661:
[----:B---3--:R2:W-:Y:S02]  /*c0a0*/  STG.E desc[UR8][R10.64+0x4000], R13 ;  /* 0x0040000d0a007986 */ /* 0x0085e4000c101908 */
.L_x_660:
[----:B------:R-:W-:Y:S05]  /*c0b0*/  BSYNC.RECONVERGENT B1 ;  /* 0x0000000000017941 */ /* 0x000fea0003800200 */
.L_x_659:
        /* <DEDUP_REMOVED lines=11> */
.L_x_664:
[----:B---3--:R2:W-:Y:S02]  /*c170*/  STG.E desc[UR8][R10.64+0x4800], R13 ;  /* 0x0048000d0a007986 */ /* 0x0085e4000c101908 */
.L_x_663:
[----:B------:R-:W-:Y:S05]  /*c180*/  BSYNC.RECONVERGENT B1 ;  /* 0x0000000000017941 */ /* 0x000fea0003800200 */
.L_x_662:
[----:B------:R-:W-:-:S04]  /*c190*/  LOP3.LUT R2, R20, 0x1400, RZ, 0xfc, !PT ;  /* 0x0000140014027812 */ /* 0x000fc800078efcff */
[----:B------:R-:W-:-:S13]  /*c1a0*/  ISETP.GE.AND P1, PT, R2, R5, PT ;  /* 0x000000050200720c */ /* 0x000fda0003f26270 */
[----:B------:R-:W-:Y:S05]  /*c1b0*/  @P1 BRA `(.L_x_665) ;  /* 0x0000005000bc1947 */ /* 0x000fea0003800000 */
[----:B------:R0:W0:Y:S01]  /*c1c0*/  LDS R5, [R16+0x5000] ;  /* 0x0050000010057984 */ /* 0x0000220000000800 */
[----:B------:R-:W-:-:S13]  /*c1d0*/  ISETP.GE.AND P1, PT, R2, R4, PT ;  /* 0x000000040200720c */ /* 0x000fda0003f26270 */
[----:B------:R-:W-:Y:S05]  /*c1e0*/  @!P1 BRA `(.L_x_666) ;  /* 0x0000000000109947 */ /* 0x000fea0003800000 */
[----:B------:R-:W-:-:S13]  /*c1f0*/  ISETP.GE.AND P1, PT, R2, R7, PT ;  /* 0x000000070200720c */ /* 0x000fda0003f26270 */
[----:B0-----:R0:W-:Y:S04]  /*c200*/  @P1 STG.E desc[UR8][R8.64+-0x5000], R5 ;  /* 0xffb0000508001986 */ /* 0x0011e8000c101908 */
[----:B------:R0:W-:Y:S01]  /*c210*/  @!P1 STG.E desc[UR8][R14.64+0x5000], R5 ;  /* 0x005000050e009986 */ /* 0x0001e2000c101908 */
[----:B------:R-:W-:Y:S05]  /*c220*/  BRA `(.L_x_665) ;  /* 0x0000005000a07947 */ /* 0x000fea0003800000 */
.L_x_666:
[----:B0-----:R0:W-:Y:S01]  /*c230*/  STG.E desc[UR8][R10.64+0x5000], R5 ;  /* 0x005000050a007986 */ /* 0x0011e2000c101908 */
[----:B------:R-:W-:Y:S05]  /*c240*/  BRA `(.L_x_665) ;  /* 0x0000005000987947 */ /* 0x000fea0003800000 */
.L_x_569:
        /* <DEDUP_REMOVED lines=16> */
[----:B------:R-:W-:Y:S01]  /*c350*/  VIADD R4, R8, 0x3 ;  /* 0x0000000308047836 */ /* 0x000fe20000000000 */
[-C--:B------:R-:W-:Y:S01]  /*c360*/  ISETP.GE.AND P1, PT, R6, R5.reuse, PT ;  /* 0x000000050600720c */ /* 0x080fe20003f26270 */
[C---:B------:R-:W-:Y:S02]  /*c370*/  VIADD R6, R8.reuse, 0x4 ;  /* 0x0000000408067836 */ /* 0x040fe40000000000 */
[----:B------:R-:W-:Y:S01]  /*c380*/  IMAD.IADD R62, R8, 0x1, R7 ;  /* 0x00000001083e7824 */ /* 0x000fe200078e0207 */
[-C--:B------:R-:W-:Y:S01]  /*c390*/  ISETP.GE.AND P2, PT, R4, R5.reuse, PT ;  /* 0x000000050400720c */ /* 0x080fe20003f46270 */
[----:B------:R-:W-:Y:S01]  /*c3a0*/  VIADD R4, R8, 0x5 ;  /* 0x0000000508047836 */ /* 0x000fe20000000000 */
[----:B------:R-:W-:-:S04]  /*c3b0*/  ISETP.GE.AND P3, PT, R6, R5, PT ;  /* 0x000000050600720c */ /* 0x000fc80003f66270 */
[----:B------:R-:W-:Y:S01]  /*c3c0*/  ISETP.GE.AND P4, PT, R4, R5, PT ;  /* 0x000000050400720c */ /* 0x000fe20003f86270 */
[----:B------:R-:W-:-:S12]  /*c3d0*/  @P0 BRA `(.L_x_668) ;  /* 0x00000000008c0947 */ /* 0x000fd80003800000 */
        /* <DEDUP_REMOVED lines=35> */
.L_x_668:
[----:B------:R-:W-:Y:S05]  /*c610*/  BSYNC.RECONVERGENT B1 ;  /* 0x0000000000017941 */ /* 0x000fea0003800200 */
.L_x_667:
        /* <DEDUP_REMOVED lines=42> */
.L_x_670:
[----:B------:R-:W-:Y:S05]  /*c8c0*/  BSYNC.RECONVERGENT B1 ;  /* 0x0000000000017941 */ /* 0x000fea0003800200 */
.L_x_669:
        /* <DEDUP_REMOVED lines=42> */
.L_x_672:
[----:B------:R-:W-:Y:S05]  /*cb70*/  BSYNC.RECONVERGENT B1 ;  /* 0x0000000000017941 */ /* 0x000fea0003800200 */
.L_x_671:
        /* <DEDUP_REMOVED lines=42> */
.L_x_674:
[----:B------:R-:W-:Y:S05]  /*ce20*/  BSYNC.RECONVERGENT B1 ;  /* 0x0000000000017941 */ /* 0x000fea0003800200 */
.L_x_673:
        /* <DEDUP_REMOVED lines=42> */
.L_x_676:
[----:B------:R-:W-:Y:S05]  /*d0d0*/  BSYNC.RECONVERGENT B1 ;  /* 0x0000000000017941 */ /* 0x000fea0003800200 */
.L_x_675:
        /* <DEDUP_REMOVED lines=56> */
.L_x_678:
[----:B------:R-:W-:Y:S05]  /*d460*/  BSYNC.RECONVERGENT B1 ;  /* 0x0000000000017941 */ /* 0x000fea0003800200 */
.L_x_677:
        /* <DEDUP_REMOVED lines=37> */
.L_x_680:
[----:B------:R-:W-:Y:S05]  /*d6c0*/  BSYNC.RECONVERGENT B1 ;  /* 0x0000000000017941 */ /* 0x000fea0003800200 */
.L_x_679:
        /* <DEDUP_REMOVED lines=37> */
.L_x_682:
[----:B------:R-:W-:Y:S05]  /*d920*/  BSYNC.RECONVERGENT B1 ;  /* 0x0000000000017941 */ /* 0x000fea0003800200 */
.L_x_681:
        /* <DEDUP_REMOVED lines=37> */
.L_x_684:
[----:B------:R-:W-:Y:S05]  /*db80*/  BSYNC.RECONVERGENT B1 ;  /* 0x0000000000017941 */ /* 0x000fea0003800200 */
.L_x_683:
        /* <DEDUP_REMOVED lines=37> */
.L_x_686:
[----:B------:R-:W-:Y:S05]  /*dde0*/  BSYNC.RECONVERGENT B1 ;  /* 0x0000000000017941 */ /* 0x000fea0003800200 */
.L_x_685:
        /* <DEDUP_REMOVED lines=37> */
.L_x_688:
[----:B------:R-:W-:Y:S05]  /*e040*/  BSYNC.RECONVERGENT B1 ;  /* 0x0000000000017941 */ /* 0x000fea0003800200 */
.L_x_687:
        /* <DEDUP_REMOVED lines=10> */
[----:B------:R-:W-:-:S02]  /*e0f0*/  ISETP.NE.AND P4, PT, R70, 0xc, PT ;  /* 0x0000000c4600780c */ /* 0x000fc40003f85270 */
[----:B------:R-:W-:Y:S01]  /*e100*/  IADD3 R29, P1, PT, R52, R31, RZ ;  /* 0x0000001f341d7210 */ /* 0x000fe20007f3e0ff */
[----:B------:R-:W-:-:S03]  /*e110*/  IMAD.X R28, R55, 0x1, R30, P0 ;  /* 0x00000001371c7824 */ /* 0x000fc600000e061e */
[----:B------:R-:W-:Y:S01]  /*e120*/  IADD3 R27, P0, PT, R50, R29, RZ ;  /* 0x0000001d321b7210 */ /* 0x000fe20007f1e0ff */
[----:B------:R-:W-:-:S03]  /*e130*/  IMAD.X R26, R51, 0x1, R28, P1 ;  /* 0x00000001331a7824 */ /* 0x000fc600008e061c */
        /* <DEDUP_REMOVED lines=42> */
[----:B------:R-:W-:Y:S01]  /*e3e0*/  IMAD.X R4, R3, 0x1, R6, P0 ;  /* 0x0000000103047824 */ /* 0x000fe200000e0606 */
[----:B------:R-:W-:-:S04]  /*e3f0*/  @!P2 SHF.R.U32.HI R6, RZ, 0x2, R20 ;  /* 0x00000002ff06a819 */ /* 0x000fc80000011614 */
[----:B------:R-:W1:Y:S01]  /*e400*/  SHFL.UP PT, R3, R4, 0x10, RZ ;  /* 0x0600000004037989 */ /* 0x000e6200000e00ff */
[----:B------:R-:W-:Y:S02]  /*e410*/  @!P2 LOP3.LUT R75, R6, 0xf8, RZ, 0xc0, !PT ;  /* 0x000000f8064ba812 */ /* 0x000fe400078ec0ff */
[----:B0-----:R-:W-:-:S04]  /*e420*/  SEL R2, R2, RZ, P1 ;  /* 0x000000ff02027207 */ /* 0x001fc80000800000 */
[----:B------:R-:W-:Y:S02]  /*e430*/  IADD3 R2, P0, PT, R2, R5, RZ ;  /* 0x0000000502027210 */ /* 0x000fe40007f1e0ff */
[----:B-1----:R-:W-:Y:S02]  /*e440*/  SEL R3, R3, RZ, P1 ;  /* 0x000000ff03037207 */ /* 0x002fe40000800000 */
[----:B------:R-:W-:-:S03]  /*e450*/  ISETP.NE.AND P1, PT, R70, 0x2, PT ;  /* 0x000000024600780c */ /* 0x000fc60003f25270 */
[----:B------:R-:W-:-:S05]  /*e460*/  IMAD.X R3, R3, 0x1, R4, P0 ;  /* 0x0000000103037824 */ /* 0x000fca00000e0604 */
[----:B------:R-:W-:Y:S01]  /*e470*/  @!P2 STS.64 [R75+UR4], R2 ;  /* 0x000000024b00a988 */ /* 0x000fe20008000a04 */
[----:B------:R-:W-:Y:S01]  /*e480*/  BAR.SYNC.DEFER_BLOCKING 0x0 ;  /* 0x0000000000007b1d */ /* 0x000fe20000010000 */
[----:B------:R-:W-:-:S05]  /*e490*/  ISETP.NE.AND P2, PT, R70, 0x6, PT ;  /* 0x000000064600780c */ /* 0x000fca0003f45270 */
[----:B------:R-:W0:Y:S04]  /*e4a0*/  LDS.128 R8, [UR4] ;  /* 0x00000004ff087984 */ /* 0x000e280008000c00 */
[----:B------:R-:W1:Y:S04]  /*e4b0*/  LDS.128 R16, [UR4+0x10] ;  /* 0x00001004ff107984 */ /* 0x000e680008000c00 */
[----:B------:R-:W2:Y:S04]  /*e4c0*/  LDS.128 R12, [UR4+0x20] ;  /* 0x00002004ff0c7984 */ /* 0x000ea80008000c00 */
[----:B------:R-:W3:Y:S01]  /*e4d0*/  LDS.128 R4, [UR4+0x30] ;  /* 0x00003004ff047984 */ /* 0x000ee20008000c00 */
[----:B0-----:R-:W-:-:S05]  /*e4e0*/  IADD3 R71, P0, PT, R8, R10, RZ ;  /* 0x0000000a08477210 */ /* 0x001fca0007f1e0ff */
[----:B------:R-:W-:Y:S01]  /*e4f0*/  IMAD.X R73, R9, 0x1, R11, P0 ;  /* 0x0000000109497824 */ /* 0x000fe200000e060b */
[----:B-1----:R-:W-:Y:S02]  /*e500*/  IADD3 R11, P0, PT, R16, R71, RZ ;  /* 0x00000047100b7210 */ /* 0x002fe40007f1e0ff */
[----:B------:R-:W-:Y:S02]  /*e510*/  SEL R16, R71, R8, !P1 ;  /* 0x0000000847107207 */ /* 0x000fe40004800000 */
[----:B------:R-:W-:Y:S01]  /*e520*/  SEL R72, R73, R9, !P1 ;  /* 0x0000000949487207 */ /* 0x000fe20004800000 */
[----:B------:R-:W-:Y:S01]  /*e530*/  IMAD.X R17, R17, 0x1, R73, P0 ;  /* 0x0000000111117824 */ /* 0x000fe200000e0649 */
[----:B------:R-:W-:Y:S02]  /*e540*/  ISETP.NE.AND P1, PT, R70, 0x3, PT ;  /* 0x000000034600780c */ /* 0x000fe40003f25270 */
        /* <DEDUP_REMOVED lines=13> */
[----:B------:R-:W-:Y:S01]  /*e620*/  SEL R72, R71, R72, !P1 ;  /* 0x0000004847487207 */ /* 0x000fe20004800000 */
[----:B------:R-:W-:Y:S01]  /*e630*/  IMAD.X R19, R15, 0x1, R71, P0 ;  /* 0x000000010f137824 */ /* 0x000fe200000e0647 */
[----:B---3--:R-:W-:Y:S02]  /*e640*/  IADD3 R17, P0, PT, R4, R13, RZ ;  /* 0x0000000d04117210 */ /* 0x008fe40007f1e0ff */
[----:B------:R-:W-:Y:S02]  /*e650*/  SEL R16, R13, R16, !P2 ;  /* 0x000000100d107207 */ /* 0x000fe40005000000 */
[----:B------:R-:W1:Y:S01]  /*e660*/  LDS.128 R12, [UR4+0x50] ;  /* 0x00005004ff0c7984 */ /* 0x000e620008000c00 */
[----:B------:R-:W-:Y:S01]  /*e670*/  ISETP.NE.AND P1, PT, R70, 0x7, PT ;  /* 0x000000074600780c */ /* 0x000fe20003f25270 */
[----:B------:R-:W-:Y:S01]  /*e680*/  IMAD.X R5, R5, 0x1, R19, P0 ;  /* 0x0000000105057824 */ /* 0x000fe200000e0613 */
[----:B------:R-:W-:-:S02]  /*e690*/  SEL R72, R19, R72, !P2 ;  /* 0x0000004813487207 */ /* 0x000fc40005000000 */
[----:B------:R-:W-:Y:S02]  /*e6a0*/  SEL R16, R17, R16, !P1 ;  /* 0x0000001011107207 */ /* 0x000fe40004800000 */
[----:B------:R-:W-:Y:S02]  /*e6b0*/  IADD3 R17, P0, PT, R6, R17, RZ ;  /* 0x0000001106117210 */ /* 0x000fe40007f1e0ff */
[C---:B------:R-:W-:Y:S02]  /*e6c0*/  ISETP.NE.AND P2, PT, R70.reuse, 0x8, PT ;  /* 0x000000084600780c */ /* 0x040fe40003f45270 */
[----:B------:R-:W-:Y:S01]  /*e6d0*/  SEL R72, R5, R72, !P1 ;  /* 0x0000004805487207 */ /* 0x000fe20004800000 */
[----:B------:R-:W-:Y:S01]  /*e6e0*/  IMAD.X R19, R7, 0x1, R5, P0 ;  /* 0x0000000107137824 */ /* 0x000fe200000e0605 */
[----:B------:R-:W-:Y:S01]  /*e6f0*/  SEL R16, R17, R16, !P2 ;  /* 0x0000001011107207 */ /* 0x000fe20005000000 */
[----:B------:R-:W2:Y:S01]  /*e700*/  LDS.128 R4, [UR4+0x60] ;  /* 0x00006004ff047984 */ /* 0x000ea20008000c00 */
[----:B------:R-:W-:-:S02]  /*e710*/  ISETP.NE.AND P1, PT, R70, 0x9, PT ;  /* 0x000000094600780c */ /* 0x000fc40003f25270 */
[----:B0-----:R-:W-:Y:S02]  /*e720*/  IADD3 R17, P0, PT, R8, R17, RZ ;  /* 0x0000001108117210 */ /* 0x001fe40007f1e0ff */
[----:B------:R-:W-:Y:S02]  /*e730*/  SEL R72, R19, R72, !P2 ;  /* 0x0000004813487207 */ /* 0x000fe40005000000 */
[----:B------:R-:W-:Y:S01]  /*e740*/  SEL R8, R17, R16, !P1 ;  /* 0x0000001011087207 */ /* 0x000fe20004800000 */
[----:B------:R-:W-:Y:S01]  /*e750*/  IMAD.X R73, R9, 0x1, R19, P0 ;  /* 0x0000000109497824 */ /* 0x000fe200000e0613 */
[----:B------:R-:W-:Y:S02]  /*e760*/  IADD3 R9, P0, PT, R10, R17, RZ ;  /* 0x000000110a097210 */ /* 0x000fe40007f1e0ff */
[----:B------:R-:W0:Y:S01]  /*e770*/  LDS.128 R16, [UR4+0x70] ;  /* 0x00007004ff107984 */ /* 0x000e220008000c00 */
[----:B------:R-:W-:Y:S02]  /*e780*/  ISETP.NE.AND P2, PT, R70, 0xf, PT ;  /* 0x0000000f4600780c */ /* 0x000fe40003f45270 */
[----:B------:R-:W-:Y:S01]  /*e790*/  IMAD.X R71, R11, 0x1, R73, P0 ;  /* 0x000000010b477824 */ /* 0x000fe200000e0649 */
[----:B------:R-:W-:-:S02]  /*e7a0*/  SEL R10, R73, R72, !P1 ;  /* 0x00000048490a7207 */ /* 0x000fc40004800000 */
[----:B------:R-:W-:-:S04]  /*e7b0*/  ISETP.NE.AND P1, PT, R70, 0xa, PT ;  /* 0x0000000a4600780c */ /* 0x000fc80003f25270 */
[----:B------:R-:W-:Y:S02]  /*e7c0*/  SEL R8, R9, R8, !P1 ;  /* 0x0000000809087207 */ /* 0x000fe40004800000 */
[----:B------:R-:W-:Y:S02]  /*e7d0*/  SEL R10, R71, R10, !P1 ;  /* 0x0000000a470a7207 */ /* 0x000fe40004800000 */
[----:B------:R-:W-:Y:S02]  /*e7e0*/  ISETP.NE.AND P1, PT, R70, 0xb, PT ;  /* 0x0000000b4600780c */ /* 0x000fe40003f25270 */
[----:B-1----:R-:W-:-:S04]  /*e7f0*/  IADD3 R11, P0, PT, R12, R9, RZ ;  /* 0x000000090c0b7210 */ /* 0x002fc80007f1e0ff */
[----:B------:R-:W-:Y:S01]  /*e800*/  SEL R8, R11, R8, !P1 ;  /* 0x000000080b087207 */ /* 0x000fe20004800000 */
[----:B------:R-:W-:Y:S01]  /*e810*/  IMAD.X R13, R13, 0x1, R71, P0 ;  /* 0x000000010d0d7824 */ /* 0x000fe200000e0647 */
[----:B------:R-:W-:-:S04]  /*e820*/  IADD3 R9, P0, PT, R14, R11, RZ ;  /* 0x0000000b0e097210 */ /* 0x000fc80007f1e0ff */
[----:B------:R-:W-:Y:S01]  /*e830*/  SEL R8, R9, R8, !P4 ;  /* 0x0000000809087207 */ /* 0x000fe20006000000 */
[----:B------:R-:W-:Y:S01]  /*e840*/  IMAD.X R11, R15, 0x1, R13, P0 ;  /* 0x000000010f0b7824 */ /* 0x000fe200000e060d */
[----:B------:R-:W-:Y:S02]  /*e850*/  SEL R10, R13, R10, !P1 ;  /* 0x0000000a0d0a7207 */ /* 0x000fe40004800000 */
[----:B--2---:R-:W-:Y:S02]  /*e860*/  IADD3 R9, P3, PT, R4, R9, RZ ;  /* 0x0000000904097210 */ /* 0x004fe40007f7e0ff */
[C---:B------:R-:W-:Y:S02]  /*e870*/  ISETP.NE.AND P0, PT, R70.reuse, 0xd, PT ;  /* 0x0000000d4600780c */ /* 0x040fe40003f05270 */
[----:B------:R-:W-:Y:S01]  /*e880*/  SEL R10, R11, R10, !P4 ;  /* 0x0000000a0b0a7207 */ /* 0x000fe20006000000 */
[----:B------:R-:W-:Y:S01]  /*e890*/  IMAD.X R11, R5, 0x1, R11, P3 ;  /* 0x00000001050b7824 */ /* 0x000fe200018e060b */
[----:B------:R-:W-:-:S02]  /*e8a0*/  ISETP.NE.AND P1, PT, R70, 0xe, PT ;  /* 0x0000000e4600780c */ /* 0x000fc40003f25270 */
[----:B------:R-:W-:Y:S02]  /*e8b0*/  SEL R4, R9, R8, !P0 ;  /* 0x0000000809047207 */ /* 0x000fe40004000000 */
[----:B------:R-:W-:Y:S02]  /*e8c0*/  IADD3 R5, P6, PT, R6, R9, RZ ;  /* 0x0000000906057210 */ /* 0x000fe40007fde0ff */
[----:B------:R-:W-:Y:S02]  /*e8d0*/  IADD3 R8, P4, P5, R2, -R41, -R66 ;  /* 0x8000002902087210 */ /* 0x000fe40007d9e842 */
[----:B------:R-:W-:Y:S01]  /*e8e0*/  SEL R6, R11, R10, !P0 ;  /* 0x0000000a0b067207 */ /* 0x000fe20004000000 */
[----:B------:R-:W-:Y:S01]  /*e8f0*/  IMAD.X R7, R7, 0x1, R11, P6 ;  /* 0x0000000107077824 */ /* 0x000fe200030e060b */
[----:B------:R-:W-:Y:S02]  /*e900*/  SEL R2, R5, R4, !P1 ;  /* 0x0000000405027207 */ /* 0x000fe40004800000 */
[----:B0-----:R-:W-:-:S02]  /*e910*/  IADD3 R5, P0, PT, R16, R5, RZ ;  /* 0x0000000510057210 */ /* 0x001fc40007f1e0ff */
[----:B------:R-:W-:Y:S02]  /*e920*/  SEL R4, R7, R6, !P1 ;  /* 0x0000000607047207 */ /* 0x000fe40004800000 */
[----:B------:R-:W-:Y:S01]  /*e930*/  ISETP.NE.AND P3, PT, R69, RZ, PT ;  /* 0x000000ff4500720c */ /* 0x000fe20003f65270 */
[----:B------:R-:W-:Y:S01]  /*e940*/  IMAD.X R17, R17, 0x1, R7, P0 ;  /* 0x0000000111117824 */ /* 0x000fe200000e0607 */
[----:B------:R-:W-:Y:S02]  /*e950*/  IADD3.X R9, PT, PT, R3, ~R39, ~R68, P4, P5 ;  /* 0x8000002703097210 */ /* 0x000fe400027eac44 */
[----:B------:R-:W-:Y:S02]  /*e960*/  SEL R2, R5, R2, !P2 ;  /* 0x0000000205027207 */ /* 0x000fe40005000000 */
[----:B------:R-:W-:Y:S02]  /*e970*/  SEL R3, R17, R4, !P2 ;  /* 0x0000000411037207 */ /* 0x000fe40005000000 */
[----:B------:R-:W-:-:S02]  /*e980*/  ISETP.GT.U32.AND P2, PT, R20, 0x1f, PT ;  /* 0x0000001f1400780c */ /* 0x000fc40003f44070 */
[----:B------:R-:W-:Y:S02]  /*e990*/  SEL R71, R8, RZ, P3 ;  /* 0x000000ff08477207 */ /* 0x000fe40001800000 */
[----:B------:R-:W-:Y:S02]  /*e9a0*/  SEL R70, R9, RZ, P3 ;  /* 0x000000ff09467207 */ /* 0x000fe40001800000 */
[----:B------:R-:W-:Y:S02]  /*e9b0*/  IADD3 R71, P1, PT, R71, R2, RZ ;  /* 0x0000000247477210 */ /* 0x000fe40007f3e0ff */
[----:B------:R-:W-:Y:S02]  /*e9c0*/  IADD3 R18, P0, PT, R18, R5, RZ ;  /* 0x0000000512127210 */ /* 0x000fe40007f1e0ff */
[----:B------:R-:W-:Y:S01]  /*e9d0*/  ISETP.GE.U32.AND P4, PT, R20, 0x20, PT ;  /* 0x000000201400780c */ /* 0x000fe20003f86070 */
[----:B------:R-:W-:Y:S02]  /*e9e0*/  IMAD.X R70, R70, 0x1, R3, P1 ;  /* 0x0000000146467824 */ /* 0x000fe400008e0603 */
[----:B------:R-:W-:Y:S01]  /*e9f0*/  IMAD.X R19, R19, 0x1, R17, P0 ;  /* 0x0000000113137824 */ /* 0x000fe200000e0611 */
[----:B------:R-:W-:-:S02]  /*ea00*/  SEL R17, R8, R71, !P4 ;  /* 0x0000004708117207 */ /* 0x000fc40006000000 */
        /* <DEDUP_REMOVED lines=24> */
.L_x_826:
[----:B------:R-:W-:Y:S05]  /*eb90*/  @!P0 BRA `(.L_x_691) ;  /* 0x0000000000788947 */ /* 0x000fea0003800000 */
[----:B------:R-:W-:-:S07]  /*eba0*/  IMAD.MOV.U32 R9, RZ, RZ, 0x24 ;  /* 0x00000024ff097424 */ /* 0x000fce00078e00ff */
.L_x_693:
        /* <DEDUP_REMOVED lines=28> */
.L_x_829:
[----:B------:R-:W-:Y:S05]  /*ed70*/  @P0 BRA `(.L_x_693) ;  /* 0xfffffffc008c0947 */ /* 0x000fea000383ffff */
.L_x_691:
        /* <DEDUP_REMOVED lines=59> */
.L_x_843:
[----:B------:R-:W-:Y:S05]  /*f130*/  @!P0 BRA `(.L_x_695) ;  /* 0x0000000400788947 */ /* 0x000fea0003800000 */
[----:B------:R-:W-:-:S07]  /*f140*/  IMAD.MOV.U32 R0, RZ, RZ, 0x24 ;  /* 0x00000024ff007424 */ /* 0x000fce00078e00ff */
.L_x_701:
        /* <DEDUP_REMOVED lines=9> */
.L_x_846:
[----:B------:R-:W-:Y:S05]  /*f1e0*/  @!P0 BRA `(.L_x_697) ;  /* 0x0000000000788947 */ /* 0x000fea0003800000 */
[----:B------:R-:W-:-:S07]  /*f1f0*/  IMAD.MOV.U32 R9, RZ, RZ, R0 ;  /* 0x000000ffff097224 */ /* 0x000fce00078e0000 */
.L_x_699:
        /* <DEDUP_REMOVED lines=28> */
.L_x_849:
[----:B------:R-:W-:Y:S05]  /*f3c0*/  @P0 BRA `(.L_x_699) ;  /* 0xfffffffc008c0947 */ /* 0x000fea000383ffff */
.L_x_697:
        /* <DEDUP_REMOVED lines=52> */
.L_x_863:
[----:B------:R-:W-:Y:S05]  /*f710*/  @P0 BRA `(.L_x_701) ;  /* 0xfffffff8008c0947 */ /* 0x000fea000383ffff */
.L_x_695:
[----:B------:R-:W0:Y:S01]  /*f720*/  S2R R20, SR_TID.X ;  /* 0x0000000000147919 */ /* 0x000e220000002100 */
[----:B------:R-:W-:Y:S01]  /*f730*/  ISETP.NE.AND P1, PT, R69, RZ, PT ;  /* 0x000000ff4500720c */ /* 0x000fe20003f25270 */
[----:B------:R-:W-:-:S12]  /*f740*/  BSSY.RECONVERGENT B1, `(.L_x_702) ;  /* 0x0000010000017945 */ /* 0x000fd80003800200 */
        /* <DEDUP_REMOVED lines=15> */
.L_x_703:
[----:B------:R-:W-:Y:S05]  /*f840*/  BSYNC.RECONVERGENT B1 ;  /* 0x0000000000017941 */ /* 0x000fea0003800200 */
.L_x_702:
[----:B------:R0:W-:Y:S01]  /*f850*/  @!P1 STS.64 [R9+0x90], R72 ;  /* 0x0000904809009388 */ /* 0x0001e20000000a00 */
[----:B------:R-:W-:Y:S02]  /*f860*/  IMAD.MOV.U32 R71, RZ, RZ, R17 ;  /* 0x000000ffff477224 */ /* 0x000fe400078e0011 */
[----:B------:R-:W-:Y:S02]  /*f870*/  IMAD.MOV.U32 R70, RZ, RZ, R16 ;  /* 0x000000ffff467224 */ /* 0x000fe400078e0010 */
[----:B------:R-:W-:Y:S02]  /*f880*/  @!P1 IMAD.MOV.U32 R71, RZ, RZ, R72 ;  /* 0x000000ffff479224 */ /* 0x000fe400078e0048 */
[----:B------:R-:W-:-:S07]  /*f890*/  @!P1 IMAD.MOV.U32 R70, RZ, RZ, R73 ;  /* 0x000000ffff469224 */ /* 0x000fce00078e0049 */
.L_x_689:
[----:B-1----:R-:W1:Y:S01]  /*f8a0*/  S2R R2, SR_CTAID.X ;  /* 0x0000000000027919 */ /* 0x002e620000002500 */
[----:B------:R-:W2:Y:S01]  /*f8b0*/  LDCU UR5, c[0x0][0x3f0] ;  /* 0x00007e00ff0577ac */ /* 0x000ea20008000800 */
[----:B------:R-:W-:Y:S02]  /*f8c0*/  IMAD R10, R20, 0xb, RZ ;  /* 0x0000000b140a7824 */ /* 0x000fe400078e02ff */
[----:B--2---:R-:W-:Y:S01]  /*f8d0*/  IMAD.U32 R3, RZ, RZ, UR5 ;  /* 0x00000005ff037e24 */ /* 0x004fe2000f8e00ff */
[----:B------:R-:W-:Y:S05]  /*f8e0*/  WARPSYNC.ALL ;  /* 0x0000000000007948 */ /* 0x000fea0003800000 */
[----:B-1----:R-:W-:-:S05]  /*f8f0*/  IMAD R11, R2, -0x1600, R3 ;  /* 0xffffea00020b7824 */ /* 0x002fca00078e0203 */
[----:B------:R-:W-:Y:S01]  /*f900*/  ISETP.GE.AND P1, PT, R10, R11, PT ;  /* 0x0000000b0a00720c */ /* 0x000fe20003f26270 */
[----:B------:R-:W1:Y:S08]  /*f910*/  S2UR UR5, SR_CgaCtaId ;  /* 0x00000000000579c3 */ /* 0x000e700000008800 */
[----:B------:R-:W-:Y:S01]  /*f920*/  BAR.SYNC.DEFER_BLOCKING 0x0 ;  /* 0x0000000000007b1d */ /* 0x000fe20000010000 */
[----:B------:R-:W-:-:S02]  /*f930*/  IADD3 R16, PT, PT, -R11, 0x1600, RZ ;  /* 0x000016000b107810 */ /* 0x000fc40007ffe1ff */
[----:B------:R-:W-:-:S03]  /*f940*/  ISETP.NE.AND P0, PT, R20, RZ, PT ;  /* 0x000000ff1400720c */ /* 0x000fc60003f05270 */
[----:B------:R-:W-:Y:S01]  /*f950*/  UMOV UR4, 0x400 ;  /* 0x0000040000047882 */ /* 0x000fe20000000000 */
[----:B------:R-:W-:Y:S01]  /*f960*/  BSSY.RECONVERGENT B1, `(.L_x_704) ;  /* 0x0000022000017945 */ /* 0x000fe20003800200 */
[----:B-1----:R-:W-:-:S09]  /*f970*/  ULEA UR4, UR5, UR4, 0x18 ;  /* 0x0000000405047291 */ /* 0x002fd2000f8ec0ff */
[----:B------:R-:W1:Y:S04]  /*f980*/  LDS.64 R12, [UR4+0x90] ;  /* 0x00009004ff0c7984 */ /* 0x000e680008000a00 */
[----:B------:R-:W2:Y:S04]  /*f990*/  LDS.128 R4, [UR4+0xb0] ;  /* 0x0000b004ff047984 */ /* 0x000ea80008000c00 */
[----:B0-----:R-:W0:Y:S01]  /*f9a0*/  LDS.64 R8, [UR4+0xa8] ;  /* 0x0000a804ff087984 */ /* 0x001e220008000a00 */
[----:B-1----:R-:W-:Y:S02]  /*f9b0*/  SEL R12, R12, RZ, P0 ;  /* 0x000000ff0c0c7207 */ /* 0x002fe40000000000 */
[----:B------:R-:W-:Y:S01]  /*f9c0*/  SEL R15, R13, RZ, P0 ;  /* 0x000000ff0d0f7207 */ /* 0x000fe20000000000 */
[--C-:B--2---:R-:W-:Y:S01]  /*f9d0*/  IMAD.IADD R0, R6, 0x1, -R16.reuse ;  /* 0x0000000106007824 */ /* 0x104fe200078e0a10 */
[----:B------:R-:W-:Y:S08]  /*f9e0*/  BAR.SYNC.DEFER_BLOCKING 0x0 ;  /* 0x0000000000007b1d */ /* 0x000ff00000010000 */
[----:B------:R-:W-:Y:S01]  /*f9f0*/  BAR.SYNC.DEFER_BLOCKING 0x0 ;  /* 0x0000000000007b1d */ /* 0x000fe20000010000 */
[----:B------:R-:W-:Y:S01]  /*fa00*/  IADD3 R12, P0, PT, R71, R12, RZ ;  /* 0x0000000c470c7210 */ /* 0x000fe20007f1e0ff */
[----:B------:R-:W-:Y:S01]  /*fa10*/  IMAD.IADD R7, R7, 0x1, -R16 ;  /* 0x0000000107077824 */ /* 0x000fe200078e0a10 */
[----:B------:R-:W-:Y:S01]  /*fa20*/  SHF.R.S32.HI R14, RZ, 0x1f, R0 ;  /* 0x0000001fff0e7819 */ /* 0x000fe20000011400 */
[----:B------:R-:W-:-:S02]  /*fa30*/  IMAD.IADD R5, R5, 0x1, -R16 ;  /* 0x0000000105057824 */ /* 0x000fc400078e0a10 */
[----:B------:R-:W-:Y:S01]  /*fa40*/  IMAD.X R15, R70, 0x1, R15, P0 ;  /* 0x00000001460f7824 */ /* 0x000fe200000e060f */
[----:B------:R-:W-:Y:S01]  /*fa50*/  LOP3.LUT R7, R14, R7, RZ, 0xfc, !PT ;  /* 0x000000070e077212 */ /* 0x000fe200078efcff */
[----:B------:R-:W-:Y:S01]  /*fa60*/  IMAD.IADD R0, R4, 0x1, -R16 ;  /* 0x0000000104007824 */ /* 0x000fe200078e0a10 */
[----:B0-----:R-:W-:Y:S06]  /*fa70*/  @P1 BRA `(.L_x_705) ;  /* 0x0000000000401947 */ /* 0x001fec0003800000 */
[----:B------:R-:W-:Y:S01]  /*fa80*/  ISETP.GE.U32.AND P0, PT, R64, RZ, PT ;  /* 0x000000ff4000720c */ /* 0x000fe20003f06070 */
[----:B------:R-:W-:Y:S03]  /*fa90*/  BSSY.RECONVERGENT B2, `(.L_x_706) ;  /* 0x000000c000027945 */ /* 0x000fe60003800200 */
[----:B------:R-:W-:-:S13]  /*faa0*/  ISETP.GE.U32.AND.EX P0, PT, R63, 0x1, PT, P0 ;  /* 0x000000013f00780c */ /* 0x000fda0003f06100 */
[----:B------:R-:W-:Y:S01]  /*fab0*/  @P0 IMAD.IADD R4, R15, 0x1, -R9 ;  /* 0x000000010f040824 */ /* 0x000fe200078e0a09 */
[----:B------:R-:W-:Y:S06]  /*fac0*/  @P0 BRA `(.L_x_707) ;  /* 0x0000000000200947 */ /* 0x000fec0003800000 */
[----:B------:R-:W-:-:S04]  /*fad0*/  ISETP.NE.U32.AND P0, PT, R64, RZ, PT ;  /* 0x000000ff4000720c */ /* 0x000fc80003f05070 */
[----:B------:R-:W-:-:S13]  /*fae0*/  ISETP.NE.AND.EX P0, PT, R63, RZ, PT, P0 ;  /* 0x000000ff3f00720c */ /* 0x000fda0003f05300 */
[----:B------:R-:W-:Y:S02]  /*faf0*/  @!P0 IADD3 R13, PT, PT, R7, R11, R6 ;  /* 0x0000000b070d8210 */ /* 0x000fe40007ffe006 */
[----:B------:R-:W-:Y:S02]  /*fb00*/  @P0 IADD3 R4, PT, PT, R12, R7, -R8 ;  /* 0x000000070c040210 */ /* 0x000fe40007ffe808 */
[----:B------:R-:W-:-:S05]  /*fb10*/  @!P0 IADD3 R13, PT, PT, R13, R8, R9 ;  /* 0x000000080d0d8210 */ /* 0x000fca0007ffe009 */
[----:B------:R-:W-:-:S05]  /*fb20*/  @!P0 IMAD R13, R20, 0xb, R13 ;  /* 0x0000000b140d8824 */ /* 0x000fca00078e020d */
[----:B------:R-:W-:-:S05]  /*fb30*/  @!P0 IADD3 R13, PT, PT, R13, -R12, -R15 ;  /* 0x8000000c0d0d8210 */ /* 0x000fca0007ffe80f */
[----:B------:R-:W-:-:S07]  /*fb40*/  @!P0 VIADD R4, R13, 0xffffea00 ;  /* 0xffffea000d048836 */ /* 0x000fce0000000000 */
.L_x_707:
[----:B------:R-:W-:Y:S05]  /*fb50*/  BSYNC.RECONVERGENT B2 ;  /* 0x0000000000027941 */ /* 0x000fea0003800200 */
.L_x_706:
[----:B------:R-:W-:-:S05]  /*fb60*/  LEA R13, R4, UR4, 0x2 ;  /* 0x00000004040d7c11 */ /* 0x000fca000f8e10ff */
[----:B------:R0:W-:Y:S02]  /*fb70*/  STS [R13], R62 ;  /* 0x0000003e0d007388 */ /* 0x0001e40000000800 */
.L_x_705:
[----:B------:R-:W-:Y:S05]  /*fb80*/  BSYNC.RECONVERGENT B1 ;  /* 0x0000000000017941 */ /* 0x000fea0003800200 */
.L_x_704:
[----:B------:R-:W-:Y:S01]  /*fb90*/  VIADD R4, R10, 0x1 ;  /* 0x000000010a047836 */ /* 0x000fe20000000000 */
[----:B0-----:R-:W-:Y:S01]  /*fba0*/  IADD3 R13, P0, PT, R64, R12, RZ ;  /* 0x0000000c400d7210 */ /* 0x001fe20007f1e0ff */
[----:B------:R-:W-:Y:S03]  /*fbb0*/  BSSY.RECONVERGENT B1, `(.L_x_708) ;  /* 0x0000014000017945 */ /* 0x000fe60003800200 */
[----:B------:R-:W-:Y:S01]  /*fbc0*/  ISETP.GE.AND P1, PT, R4, R11, PT ;  /* 0x0000000b0400720c */ /* 0x000fe20003f26270 */
[----:B------:R-:W-:-:S12]  /*fbd0*/  IMAD.X R14, R63, 0x1, R15, P0 ;  /* 0x000000013f0e7824 */ /* 0x000fd800000e060f */
[----:B------:R-:W-:Y:S05]  /*fbe0*/  @P1 BRA `(.L_x_709) ;  /* 0x0000000000401947 */ /* 0x000fea0003800000 */
        /* <DEDUP_REMOVED lines=13> */
.L_x_711:
[----:B------:R-:W-:Y:S05]  /*fcc0*/  BSYNC.RECONVERGENT B2 ;  /* 0x0000000000027941 */ /* 0x000fea0003800200 */
.L_x_710:
[----:B------:R-:W-:-:S05]  /*fcd0*/  LEA R4, R4, UR4, 0x2 ;  /* 0x0000000404047c11 */ /* 0x000fca000f8e10ff */
[----:B------:R0:W-:Y:S02]  /*fce0*/  STS [R4], R59 ;  /* 0x0000003b04007388 */ /* 0x0001e40000000800 */
.L_x_709:
[----:B------:R-:W-:Y:S05]  /*fcf0*/  BSYNC.RECONVERGENT B1 ;  /* 0x0000000000017941 */ /* 0x000fea0003800200 */
.L_x_708:
[----:B0-----:R-:W-:Y:S01]  /*fd00*/  VIADD R4, R10, 0x2 ;  /* 0x000000020a047836 */ /* 0x001fe20000000000 */
[----:B------:R-:W-:Y:S01]  /*fd10*/  IADD3 R61, P2, PT, R64, R61, RZ ;  /* 0x0000003d403d7210 */ /* 0x000fe20007f5e0ff */
[----:B------:R-:W-:Y:S01]  /*fd20*/  BSSY.RECONVERGENT B1, `(.L_x_712) ;  /* 0x0000017000017945 */ /* 0x000fe20003800200 */
[-C--:B------:R-:W-:Y:S02]  /*fd30*/  IADD3 R13, PT, PT, R7, R11.reuse, R6 ;  /* 0x0000000b070d7210 */ /* 0x080fe40007ffe006 */
[----:B------:R-:W-:Y:S01]  /*fd40*/  ISETP.GE.AND P1, PT, R4, R11, PT ;  /* 0x0000000b0400720c */ /* 0x000fe20003f26270 */
[----:B------:R-:W-:Y:S01]  /*fd50*/  IMAD.X R60, R63, 0x1, R60, P2 ;  /* 0x000000013f3c7824 */ /* 0x000fe200010e063c */
[----:B------:R-:W-:Y:S01]  /*fd60*/  IADD3 R14, P0, PT, R12, R61, RZ ;  /* 0x0000003d0c0e7210 */ /* 0x000fe20007f1e0ff */
[----:B------:R-:W-:-:S04]  /*fd70*/  VIADD R13, R13, 0xffffea00 ;  /* 0xffffea000d0d7836 */ /* 0x000fc80000000000 */
[----:B------:R-:W-:-:S06]  /*fd80*/  IMAD.X R19, R15, 0x1, R60, P0 ;  /* 0x000000010f137824 */ /* 0x000fcc00000e063c */
        /* <DEDUP_REMOVED lines=9> */
[----:B------:R-:W-:-:S03]  /*fe20*/  @P0 IADD3 R4, PT, PT, R14, R7, -R8 ;  /* 0x000000070e040210 */ /* 0x000fc60007ffe808 */
[----:B------:R-:W-:-:S05]  /*fe30*/  @!P0 IMAD R17, R20, 0xb, R17 ;  /* 0x0000000b14118824 */ /* 0x000fca00078e0211 */
[----:B------:R-:W-:-:S05]  /*fe40*/  @!P0 IADD3 R17, PT, PT, R17, -R14, -R19 ;  /* 0x8000000e11118210 */ /* 0x000fca0007ffe813 */
[----:B------:R-:W-:-:S07]  /*fe50*/  @!P0 VIADD R4, R17, 0x2 ;  /* 0x0000000211048836 */ /* 0x000fce0000000000 */
.L_x_715:
[----:B------:R-:W-:Y:S05]  /*fe60*/  BSYNC.RECONVERGENT B2 ;  /* 0x0000000000027941 */ /* 0x000fea0003800200 */
.L_x_714:
[----:B------:R-:W-:-:S05]  /*fe70*/  LEA R17, R4, UR4, 0x2 ;  /* 0x0000000404117c11 */ /* 0x000fca000f8e10ff */
[----:B------:R0:W-:Y:S02]  /*fe80*/  STS [R17], R56 ;  /* 0x0000003811007388 */ /* 0x0001e40000000800 */
.L_x_713:
[----:B------:R-:W-:Y:S05]  /*fe90*/  BSYNC.RECONVERGENT B1 ;  /* 0x0000000000017941 */ /* 0x000fea0003800200 */
.L_x_712:
[----:B------:R-:W-:Y:S01]  /*fea0*/  VIADD R4, R10, 0x3 ;  /* 0x000000030a047836 */ /* 0x000fe20000000000 */
[----:B------:R-:W-:Y:S01]  /*feb0*/  BSSY.RECONVERGENT B1, `(.L_x_716) ;  /* 0x0000016000017945 */ /* 0x000fe20003800200 */
[----:B------:R-:W-:-:S03]  /*fec0*/  IMAD.IADD R19, R58, 0x1, R61 ;  /* 0x000000013a137824 */ /* 0x000fc600078e023d */
[----:B------:R-:W-:Y:S01]  /*fed0*/  ISETP.GE.AND P1, PT, R4, R11, PT ;  /* 0x0000000b0400720c */ /* 0x000fe20003f26270 */
[----:B------:R-:W-:Y:S01]  /*fee0*/  IMAD.IADD R4, R8, 0x1, R9 ;  /* 0x0000000108047824 */ /* 0x000fe200078e0209 */
[----:B------:R-:W-:-:S03]  /*fef0*/  IADD3 R19, P0, PT, R12, R19, RZ ;  /* 0x000000130c137210 */ /* 0x000fc60007f1e0ff */
[----:B0-----:R-:W-:Y:S02]  /*ff00*/  IMAD.IADD R17, R13, 0x1, R4 ;  /* 0x000000010d117824 */ /* 0x001fe400078e0204 */
        /* <DEDUP_REMOVED lines=9> */
[----:B------:R-:W-:Y:S01]  /*ffa0*/  @!P0 IMAD R16, R20, 0xb, R17 ;  /* 0x0000000b14108824 */ /* 0x000fe200078e0211 */
[----:B------:R-:W-:-:S04]  /*ffb0*/  @P0 IADD3 R14, PT, PT, R19, R7, -R8 ;  /* 0x00000007130e0210 */ /* 0x000fc80007ffe808 */
[----:B------:R-:W-:-:S05]  /*ffc0*/  @!P0 IADD3 R16, PT, PT, R16, -R19, -R57 ;  /* 0x8000001310108210 */ /* 0x000fca0007ffe839 */
[----:B------:R-:W-:-:S07]  /*ffd0*/  @!P0 VIADD R14, R16, 0x3 ;  /* 0x00000003100e8836 */ /* 0x000fce0000000000 */
.L_x_719:
[----:B------:R-:W-:Y:S05]  /*ffe0*/  BSYNC.RECONVERGENT B2 ;  /* 0x0000000000027941 */ /* 0x000fea0003800200 */
.L_x_718:
[----:B------:R-:W-:-:S05]  /*fff0*/  LEA R14, R14, UR4, 0x2 ;  /* 0x000000040e0e7c11 */ /* 0x000fca000f8e10ff */
[----:B------:R0:W-:Y:S02]  /*10000*/  STS [R14], R53 ;  /* 0x000000350e007388 */ /* 0x0001e40000000800 */
.L_x_717:
[----:B------:R-:W-:Y:S05]  /*10010*/  BSYNC.RECONVERGENT B1 ;  /* 0x0000000000017941 */ /* 0x000fea0003800200 */
.L_x_716:
[----:B------:R-:W-:Y:S01]  /*10020*/  VIADD R30, R10, 0x4 ;  /* 0x000000040a1e7836 */ /* 0x000fe20000000000 */
[----:B------:R-:W-:Y:S01]  /*10030*/  IADD3 R31, P0, PT, R12, R31, RZ ;  /* 0x0000001f0c1f7210 */ /* 0x000fe20007f1e0ff */
[----:B------:R-:W-:Y:S01]  /*10040*/  BSSY.RECONVERGENT B1, `(.L_x_720) ;  /* 0x0000012000017945 */ /* 0x000fe20003800200 */
[----:B0-----:R-:W-:Y:S02]  /*10050*/  IMAD.IADD R14, R7, 0x1, -R8 ;  /* 0x00000001070e7824 */ /* 0x001fe400078e0a08 */
        /* <DEDUP_REMOVED lines=10> */
[----:B------:R-:W-:Y:S02]  /*10100*/  @!P0 IMAD.IADD R18, R31, 0x1, R18 ;  /* 0x000000011f128824 */ /* 0x000fe400078e0212 */
[----:B------:R-:W-:-:S03]  /*10110*/  @P0 IMAD.IADD R16, R14, 0x1, R31 ;  /* 0x000000010e100824 */ /* 0x000fc600078e021f */
[----:B------:R-:W-:-:S07]  /*10120*/  @!P0 IADD3 R16, PT, PT, -R18, R17, R30 ;  /* 0x0000001112108210 */ /* 0x000fce0007ffe11e */
.L_x_723:
[----:B------:R-:W-:Y:S05]  /*10130*/  BSYNC.RECONVERGENT B2 ;  /* 0x0000000000027941 */ /* 0x000fea0003800200 */
.L_x_722:
[----:B------:R-:W-:-:S05]  /*10140*/  LEA R16, R16, UR4, 0x2 ;  /* 0x0000000410107c11 */ /* 0x000fca000f8e10ff */
[----:B------:R0:W-:Y:S02]  /*10150*/  STS [R16], R49 ;  /* 0x0000003110007388 */ /* 0x0001e40000000800 */
.L_x_721:
[----:B------:R-:W-:Y:S05]  /*10160*/  BSYNC.RECONVERGENT B1 ;  /* 0x0000000000017941 */ /* 0x000fea0003800200 */
.L_x_720:
[----:B------:R-:W-:Y:S01]  /*10170*/  VIADD R28, R10, 0x5 ;  /* 0x000000050a1c7836 */ /* 0x000fe20000000000 */
[----:B------:R-:W-:Y:S01]  /*10180*/  IADD3 R29, P0, PT, R12, R29, RZ ;  /* 0x0000001d0c1d7210 */ /* 0x000fe20007f1e0ff */
[----:B------:R-:W-:Y:S03]  /*10190*/  BSSY.RECONVERGENT B1, `(.L_x_724) ;  /* 0x0000011000017945 */ /* 0x000fe60003800200 */
[----:B------:R-:W-:Y:S01]  /*101a0*/  ISETP.GE.AND P1, PT, R28, R11, PT ;  /* 0x0000000b1c00720c */ /* 0x000fe20003f26270 */
[----:B------:R-:W-:-:S12]  /*101b0*/  IMAD.X R18, R15, 0x1, R26, P0 ;  /* 0x000000010f127824 */ /* 0x000fd800000e061a */
[----:B------:R-:W-:Y:S05]  /*101c0*/  @P1 BRA `(.L_x_725) ;  /* 0x0000000000341947 */ /* 0x000fea0003800000 */
[----:B------:R-:W-:Y:S01]  /*101d0*/  ISETP.GE.U32.AND P0, PT, R50, RZ, PT ;  /* 0x000000ff3200720c */ /* 0x000fe20003f06070 */
[----:B------:R-:W-:Y:S03]  /*101e0*/  BSSY.RECONVERGENT B2, `(.L_x_726) ;  /* 0x0000009000027945 */ /* 0x000fe60003800200 */
[----:B------:R-:W-:-:S13]  /*101f0*/  ISETP.GE.U32.AND.EX P0, PT, R47, 0x1, PT, P0 ;  /* 0x000000012f00780c */ /* 0x000fda0003f06100 */
[----:B0-----:R-:W-:Y:S01]  /*10200*/  @P0 IMAD.IADD R16, R18, 0x1, -R9 ;  /* 0x0000000112100824 */ /* 0x001fe200078e0a09 */
[----:B------:R-:W-:Y:S06]  /*10210*/  @P0 BRA `(.L_x_727) ;  /* 0x0000000000140947 */ /* 0x000fec0003800000 */
[----:B------:R-:W-:-:S04]  /*10220*/  ISETP.NE.U32.AND P0, PT, R50, RZ, PT ;  /* 0x000000ff3200720c */ /* 0x000fc80003f05070 */
[----:B------:R-:W-:-:S13]  /*10230*/  ISETP.NE.AND.EX P0, PT, R47, RZ, PT, P0 ;  /* 0x000000ff2f00720c */ /* 0x000fda0003f05300 */
[----:B------:R-:W-:Y:S02]  /*10240*/  @!P0 IMAD.IADD R18, R29, 0x1, R18 ;  /* 0x000000011d128824 */ /* 0x000fe400078e0212 */
[----:B------:R-:W-:-:S03]  /*10250*/  @P0 IMAD.IADD R16, R14, 0x1, R29 ;  /* 0x000000010e100824 */ /* 0x000fc600078e021d */
[----:B------:R-:W-:-:S07]  /*10260*/  @!P0 IADD3 R16, PT, PT, -R18, R17, R28 ;  /* 0x0000001112108210 */ /* 0x000fce0007ffe11c */
.L_x_727:
[----:B------:R-:W-:Y:S05]  /*10270*/  BSYNC.RECONVERGENT B2 ;  /* 0x0000000000027941 */ /* 0x000fea0003800200 */
.L_x_726:
[----:B------:R-:W-:-:S05]  /*10280*/  LEA R19, R16, UR4, 0x2 ;  /* 0x0000000410137c11 */ /* 0x000fca000f8e10ff */
[----:B------:R1:W-:Y:S02]  /*10290*/  STS [R19], R32 ;  /* 0x0000002013007388 */ /* 0x0003e40000000800 */
.L_x_725:
[----:B------:R-:W-:Y:S05]  /*102a0*/  BSYNC.RECONVERGENT B1 ;  /* 0x0000000000017941 */ /* 0x000fea0003800200 */
.L_x_724:
        /* <DEDUP_REMOVED lines=16> */
.L_x_731:
[----:B------:R-:W-:Y:S05]  /*103b0*/  BSYNC.RECONVERGENT B2 ;  /* 0x0000000000027941 */ /* 0x000fea0003800200 */
.L_x_730:
[----:B------:R-:W-:-:S05]  /*103c0*/  LEA R16, R16, UR4, 0x2 ;  /* 0x0000000410107c11 */ /* 0x000fca000f8e10ff */
[----:B------:R2:W-:Y:S02]  /*103d0*/  STS [R16], R37 ;  /* 0x0000002510007388 */ /* 0x0005e40000000800 */
.L_x_729:
[----:B------:R-:W-:Y:S05]  /*103e0*/  BSYNC.RECONVERGENT B1 ;  /* 0x0000000000017941 */ /* 0x000fea0003800200 */
.L_x_728:
        /* <DEDUP_REMOVED lines=9> */
[----:B0-2---:R-:W-:Y:S01]  /*10480*/  @P0 IMAD.IADD R16, R18, 0x1, -R9 ;  /* 0x0000000112100824 */ /* 0x005fe200078e0a09 */
[----:B------:R-:W-:Y:S06]  /*10490*/  @P0 BRA `(.L_x_735) ;  /* 0x0000000000140947 */ /* 0x000fec0003800000 */
[----:B------:R-:W-:-:S04]  /*104a0*/  ISETP.NE.U32.AND P0, PT, R46, RZ, PT ;  /* 0x000000ff2e00720c */ /* 0x000fc80003f05070 */
[----:B------:R-:W-:-:S13]  /*104b0*/  ISETP.NE.AND.EX P0, PT, R43, RZ, PT, P0 ;  /* 0x000000ff2b00720c */ /* 0x000fda0003f05300 */
[----:B------:R-:W-:Y:S02]  /*104c0*/  @!P0 IMAD.IADD R18, R25, 0x1, R18 ;  /* 0x0000000119128824 */ /* 0x000fe400078e0212 */
[----:B------:R-:W-:-:S03]  /*104d0*/  @P0 IMAD.IADD R16, R14, 0x1, R25 ;  /* 0x000000010e100824 */ /* 0x000fc600078e0219 */
[----:B------:R-:W-:-:S07]  /*104e0*/  @!P0 IADD3 R16, PT, PT, -R18, R17, R24 ;  /* 0x0000001112108210 */ /* 0x000fce0007ffe118 */
.L_x_735:
[----:B------:R-:W-:Y:S05]  /*104f0*/  BSYNC.RECONVERGENT B2 ;  /* 0x0000000000027941 */ /* 0x000fea0003800200 */
.L_x_734:
[----:B-1----:R-:W-:-:S05]  /*10500*/  LEA R19, R16, UR4, 0x2 ;  /* 0x0000000410137c11 */ /* 0x002fca000f8e10ff */
[----:B------:R3:W-:Y:S02]  /*10510*/  STS [R19], R36 ;  /* 0x0000002413007388 */ /* 0x0007e40000000800 */
.L_x_733:
[----:B------:R-:W-:Y:S05]  /*10520*/  BSYNC.RECONVERGENT B1 ;  /* 0x0000000000017941 */ /* 0x000fea0003800200 */
.L_x_732:
        /* <DEDUP_REMOVED lines=16> */
.L_x_739:
[----:B------:R-:W-:Y:S05]  /*10630*/  BSYNC.RECONVERGENT B2 ;  /* 0x0000000000027941 */ /* 0x000fea0003800200 */
.L_x_738:
[----:B------:R-:W-:-:S05]  /*10640*/  LEA R16, R16, UR4, 0x2 ;  /* 0x0000000410107c11 */ /* 0x000fca000f8e10ff */
[----:B------:R4:W-:Y:S02]  /*10650*/  STS [R16], R35 ;  /* 0x0000002310007388 */ /* 0x0009e40000000800 */
.L_x_737:
[----:B------:R-:W-:Y:S05]  /*10660*/  BSYNC.RECONVERGENT B1 ;  /* 0x0000000000017941 */ /* 0x000fea0003800200 */
.L_x_736:
        /* <DEDUP_REMOVED lines=9> */
[----:B0-2-4-:R-:W-:Y:S01]  /*10700*/  @P0 IMAD.IADD R16, R18, 0x1, -R9 ;  /* 0x0000000112100824 */ /* 0x015fe200078e0a09 */
[----:B------:R-:W-:Y:S06]  /*10710*/  @P0 BRA `(.L_x_743) ;  /* 0x0000000000140947 */ /* 0x000fec0003800000 */
[----:B------:R-:W-:-:S04]  /*10720*/  ISETP.NE.U32.AND P0, PT, R40, RZ, PT ;  /* 0x000000ff2800720c */ /* 0x000fc80003f05070 */
[----:B------:R-:W-:-:S13]  /*10730*/  ISETP.NE.AND.EX P0, PT, R38, RZ, PT, P0 ;  /* 0x000000ff2600720c */ /* 0x000fda0003f05300 */
[----:B------:R-:W-:Y:S02]  /*10740*/  @!P0 IMAD.IADD R18, R21, 0x1, R18 ;  /* 0x0000000115128824 */ /* 0x000fe400078e0212 */
[----:B------:R-:W-:-:S03]  /*10750*/  @P0 IMAD.IADD R16, R14, 0x1, R21 ;  /* 0x000000010e100824 */ /* 0x000fc600078e0215 */
[----:B------:R-:W-:-:S07]  /*10760*/  @!P0 IADD3 R16, PT, PT, -R18, R17, R22 ;  /* 0x0000001112108210 */ /* 0x000fce0007ffe116 */
.L_x_743:
[----:B------:R-:W-:Y:S05]  /*10770*/  BSYNC.RECONVERGENT B2 ;  /* 0x0000000000027941 */ /* 0x000fea0003800200 */
.L_x_742:
[----:B-1-3--:R-:W-:-:S05]  /*10780*/  LEA R19, R16, UR4, 0x2 ;  /* 0x0000000410137c11 */ /* 0x00afca000f8e10ff */
[----:B------:R0:W-:Y:S02]  /*10790*/  STS [R19], R34 ;  /* 0x0000002213007388 */ /* 0x0001e40000000800 */
.L_x_741:
[----:B------:R-:W-:Y:S05]  /*107a0*/  BSYNC.RECONVERGENT B1 ;  /* 0x0000000000017941 */ /* 0x000fea0003800200 */
.L_x_740:
[----:B0-2-4-:R-:W-:Y:S01]  /*107b0*/  VIADD R16, R10, 0xa ;  /* 0x0000000a0a107836 */ /* 0x015fe20000000000 */
[----:B-1-3--:R-:W-:Y:S01]  /*107c0*/  IADD3 R19, P0, PT, R12, R66, RZ ;  /* 0x000000420c137210 */ /* 0x00afe20007f1e0ff */
        /* <DEDUP_REMOVED lines=14> */
.L_x_747:
[----:B------:R-:W-:Y:S05]  /*108b0*/  BSYNC.RECONVERGENT B2 ;  /* 0x0000000000027941 */ /* 0x000fea0003800200 */
.L_x_746:
[----:B------:R-:W-:-:S05]  /*108c0*/  LEA R10, R10, UR4, 0x2 ;  /* 0x000000040a0a7c11 */ /* 0x000fca000f8e10ff */
[----:B------:R0:W-:Y:S02]  /*108d0*/  STS [R10], R33 ;  /* 0x000000210a007388 */ /* 0x0001e40000000800 */
.L_x_745:
[----:B------:R-:W-:Y:S05]  /*108e0*/  BSYNC.RECONVERGENT B1 ;  /* 0x0000000000017941 */ /* 0x000fea0003800200 */
.L_x_744:
[----:B0-----:R-:W0:Y:S01]  /*108f0*/  LDC.U8 R10, c[0x0][0x3f8] ;  /* 0x0000fe00ff0a7b82 */ /* 0x001e220000000000 */
[----:B------:R-:W-:Y:S02]  /*10900*/  CS2R R16, SRZ ;  /* 0x0000000000107805 */ /* 0x000fe4000001ff00 */
[----:B------:R-:W-:Y:S02]  /*10910*/  CS2R R14, SRZ ;  /* 0x00000000000e7805 */ /* 0x000fe4000001ff00 */
[----:B------:R-:W-:Y:S01]  /*10920*/  CS2R R18, SRZ ;  /* 0x0000000000127805 */ /* 0x000fe2000001ff00 */
[----:B------:R-:W1:Y:S01]  /*10930*/  LDCU.128 UR12, c[0x0][0x390] ;  /* 0x00007200ff0c77ac */ /* 0x000e620008000c00 */
[----:B------:R-:W2:Y:S01]  /*10940*/  LDCU.64 UR6, c[0x0][0x388] ;  /* 0x00007100ff0677ac */ /* 0x000ea20008000a00 */
[----:B------:R-:W-:Y:S01]  /*10950*/  BAR.SYNC.DEFER_BLOCKING 0x0 ;  /* 0x0000000000007b1d */ /* 0x000fe20000010000 */
[----:B0-----:R-:W-:-:S13]  /*10960*/  ISETP.NE.AND P0, PT, R10, RZ, PT ;  /* 0x000000ff0a00720c */ /* 0x001fda0003f05270 */
[----:B------:R-:W0:Y:S08]  /*10970*/  @!P0 LDC.64 R24, c[0x0][0x408] ;  /* 0x00010200ff188b82 */ /* 0x000e300000000a00 */
[----:B------:R-:W3:Y:S08]  /*10980*/  @!P0 LDC.64 R22, c[0x0][0x408] ;  /* 0x00010200ff168b82 */ /* 0x000ef00000000a00 */
[----:B------:R-:W4:Y:S01]  /*10990*/  @!P0 LDC.64 R26, c[0x0][0x408] ;  /* 0x00010200ff1a8b82 */ /* 0x000f220000000a00 */
[----:B0-----:R-:W5:Y:S04]  /*109a0*/  @!P0 LDG.E.64 R16, desc[UR8][R24.64+0x8] ;  /* 0x0000080818108981 */ /* 0x001f68000c1e1b00 */
[----:B---3--:R-:W3:Y:S04]  /*109b0*/  @!P0 LDG.E.64 R14, desc[UR8][R22.64] ;  /* 0x00000008160e8981 */ /* 0x008ee8000c1e1b00 */
[----:B----4-:R-:W4:Y:S01]  /*109c0*/  @!P0 LDG.E.64 R18, desc[UR8][R26.64+0x10] ;  /* 0x000010081a128981 */ /* 0x010f22000c1e1b00 */
[----:B------:R-:W-:Y:S01]  /*109d0*/  IMAD.IADD R21, R20, 0x1, -R7 ;  /* 0x0000000114157824 */ /* 0x000fe200078e0a07 */
[----:B------:R-:W-:-:S02]  /*109e0*/  SHF.R.S32.HI R29, RZ, 0x1f, R8 ;  /* 0x0000001fff1d7819 */ /* 0x000fc40000011408 */
[----:B------:R-:W-:Y:S01]  /*109f0*/  SHF.R.S32.HI R31, RZ, 0x1f, R9 ;  /* 0x0000001fff1f7819 */ /* 0x000fe20000011409 */
[----:B-1----:R-:W-:Y:S01]  /*10a00*/  UIADD3 UR5, UP0, UPT, UR14, -0x4, URZ ;  /* 0xfffffffc0e057890 */ /* 0x002fe2000ff1e0ff */
[----:B------:R-:W-:Y:S01]  /*10a10*/  BSSY.RECONVERGENT B1, `(.L_x_748) ;  /* 0x0000022000017945 */ /* 0x000fe20003800200 */
[----:B-----5:R-:W-:Y:S02]  /*10a20*/  IADD3 R8, P3, P4, R21, R16, R8 ;  /* 0x0000001015087210 */ /* 0x020fe40007c7e008 */
[----:B------:R-:W-:-:S04]  /*10a30*/  SHF.R.S32.HI R16, RZ, 0x1f, R21 ;  /* 0x0000001fff107819 */ /* 0x000fc80000011415 */
[----:B------:R-:W-:Y:S02]  /*10a40*/  IADD3.X R29, PT, PT, R16, R17, R29, P3, P4 ;  /* 0x00000011101d7210 */ /* 0x000fe40001fe841d */
[C---:B------:R-:W-:Y:S02]  /*10a50*/  ISETP.GE.AND P4, PT, R20.reuse, R11, PT ;  /* 0x0000000b1400720c */ /* 0x040fe40003f86270 */
[----:B---3--:R-:W-:Y:S01]  /*10a60*/  IADD3 R10, P1, P2, R20, R14, R9 ;  /* 0x0000000e140a7210 */ /* 0x008fe20007a3e009 */
[----:B------:R-:W-:Y:S01]  /*10a70*/  IMAD R9, R2, 0x1600, -R4 ;  /* 0x0000160002097824 */ /* 0x000fe200078e0a04 */
[----:B------:R-:W-:Y:S02]  /*10a80*/  LEA R16, P3, R8, UR12, 0x2 ;  /* 0x0000000c08107c11 */ /* 0x000fe4000f8610ff */
[----:B------:R-:W-:Y:S02]  /*10a90*/  IADD3.X R15, PT, PT, RZ, R15, R31, P1, P2 ;  /* 0x0000000fff0f7210 */ /* 0x000fe40000fe441f */
[----:B--2---:R-:W-:Y:S01]  /*10aa0*/  LEA R14, P2, R10, UR6, 0x2 ;  /* 0x000000060a0e7c11 */ /* 0x004fe2000f8410ff */
[----:B------:R-:W-:Y:S01]  /*10ab0*/  UIADD3.X UR6, UPT, UPT, UR15, -0x1, URZ, UP0, !UPT ;  /* 0xffffffff0f067890 */ /* 0x000fe200087fe4ff */
[----:B----4-:R-:W-:-:S02]  /*10ac0*/  IADD3 R4, P1, PT, R9, R18, RZ ;  /* 0x0000001209047210 */ /* 0x010fc40007f3e0ff */
[----:B------:R-:W-:Y:S02]  /*10ad0*/  LEA.HI.X R15, R10, UR7, R15, 0x2, P2 ;  /* 0x000000070a0f7c11 */ /* 0x000fe400090f140f */
[----:B------:R-:W-:Y:S02]  /*10ae0*/  LEA.HI.X R17, R8, UR13, R29, 0x2, P3 ;  /* 0x0000000d08117c11 */ /* 0x000fe400098f141d */
[----:B------:R-:W-:Y:S02]  /*10af0*/  LEA.HI.X.SX32 R18, R9, R19, 0x1, P1 ;  /* 0x0000001309127211 */ /* 0x000fe400008f0eff */
[----:B------:R-:W-:Y:S01]  /*10b00*/  LEA R10, R20, UR4, 0x2 ;  /* 0x00000004140a7c11 */ /* 0x000fe2000f8e10ff */
[----:B------:R-:W-:Y:S06]  /*10b10*/  @P4 BRA `(.L_x_749) ;  /* 0x0000000000444947 */ /* 0x000fec0003800000 */
        /* <DEDUP_REMOVED lines=8> */
[----:B------:R-:W-:Y:S02]  /*10ba0*/  IADD3 R21, P1, P2, R7, R6, R11 ;  /* 0x0000000607157210 */ /* 0x000fe40007a3e00b */
[----:B------:R-:W-:Y:S02]  /*10bb0*/  SHF.R.S32.HI R2, RZ, 0x1f, R7 ;  /* 0x0000001fff027819 */ /* 0x000fe40000011407 */
[----:B------:R-:W-:-:S04]  /*10bc0*/  SHF.R.S32.HI R6, RZ, 0x1f, R11 ;  /* 0x0000001fff067819 */ /* 0x000fc8000001140b */
[----:B------:R-:W-:Y:S02]  /*10bd0*/  IADD3.X R9, PT, PT, R2, R9, R6, P1, P2 ;  /* 0x0000000902097210 */ /* 0x000fe40000fe4406 */
[----:B------:R-:W-:-:S04]  /*10be0*/  IADD3 R2, P1, P2, R21, -R4, -R20 ;  /* 0x8000000415027210 */ /* 0x000fc80007a3e814 */
[----:B------:R-:W-:Y:S02]  /*10bf0*/  IADD3.X R9, PT, PT, R9, -0x1, ~R18, P1, P2 ;  /* 0xffffffff09097810 */ /* 0x000fe40000fe4c12 */
[----:B------:R-:W-:-:S04]  /*10c00*/  LEA R8, P1, R2, UR5, 0x2 ;  /* 0x0000000502087c11 */ /* 0x000fc8000f8210ff */
[----:B------:R-:W-:-:S05]  /*10c10*/  LEA.HI.X R9, R2, UR6, R9, 0x2, P1 ;  /* 0x0000000602097c11 */ /* 0x000fca00088f1409 */
[----:B------:R2:W-:Y:S04]  /*10c20*/  STG.E desc[UR8][R8.64+-0x5800], R19 ;  /* 0xffa8001308007986 */ /* 0x0005e8000c101908 */
.L_x_749:
[----:B------:R-:W-:Y:S05]  /*10c30*/  BSYNC.RECONVERGENT B1 ;  /* 0x0000000000017941 */ /* 0x000fea0003800200 */
.L_x_748:
[----:B------:R-:W-:Y:S01]  /*10c40*/  IADD3 R4, P1, P2, R13, -R4, -R20 ;  /* 0x800000040d047210 */ /* 0x000fe20007a3e814 */
[----:B------:R-:W-:Y:S01]  /*10c50*/  VIADD R6, R20, 0x200 ;  /* 0x0000020014067836 */ /* 0x000fe20000000000 */
[----:B------:R-:W-:Y:S01]  /*10c60*/  SHF.R.S32.HI R2, RZ, 0x1f, R13 ;  /* 0x0000001fff027819 */ /* 0x000fe2000001140d */
[----:B------:R-:W-:Y:S03]  /*10c70*/  BSSY.RECONVERGENT B1, `(.L_x_750) ;  /* 0x000000e000017945 */ /* 0x000fe60003800200 */
[----:B--2---:R-:W-:Y:S02]  /*10c80*/  IADD3.X R9, PT, PT, R2, -0x1, ~R18, P1, P2 ;  /* 0xffffffff02097810 */ /* 0x004fe40000fe4c12 */
[----:B------:R-:W-:Y:S02]  /*10c90*/  ISETP.GE.AND P2, PT, R6, R11, PT ;  /* 0x0000000b0600720c */ /* 0x000fe40003f46270 */
[----:B------:R-:W-:-:S04]  /*10ca0*/  LEA R8, P1, R4, UR5, 0x2 ;  /* 0x0000000504087c11 */ /* 0x000fc8000f8210ff */
[----:B------:R-:W-:-:S07]  /*10cb0*/  LEA.HI.X R9, R4, UR6, R9, 0x2, P1 ;  /* 0x0000000604097c11 */ /* 0x000fce00088f1409 */
[----:B------:R-:W-:Y:S05]  /*10cc0*/  @P2 BRA `(.L_x_751) ;  /* 0x0000000000202947 */ /* 0x000fea0003800000 */
[----:B01----:R0:W1:Y:S01]  /*10cd0*/  LDS R19, [R10+0x800] ;  /* 0x000800000a137984 */ /* 0x0030620000000800 */
[----:B------:R-:W-:-:S13]  /*10ce0*/  ISETP.GE.AND P1, PT, R6, R7, PT ;  /* 0x000000070600720c */ /* 0x000fda0003f26270 */
[----:B0-----:R-:W-:Y:S05]  /*10cf0*/  @!P1 BRA `(.L_x_752) ;  /* 0x0000000000109947 */ /* 0x001fea0003800000 */
[----:B------:R-:W-:-:S13]  /*10d00*/  ISETP.GE.AND P1, PT, R6, R13, PT ;  /* 0x0000000d0600720c */ /* 0x000fda0003f26270 */
[----:B-1----:R2:W-:Y:S04]  /*10d10*/  @P1 STG.E desc[UR8][R8.64+-0x800], R19 ;  /* 0xfff8001308001986 */ /* 0x0025e8000c101908 */
[----:B------:R2:W-:Y:S01]  /*10d20*/  @!P1 STG.E desc[UR8][R16.64+0x800], R19 ;  /* 0x0008001310009986 */ /* 0x0005e2000c101908 */
[----:B------:R-:W-:Y:S05]  /*10d30*/  BRA `(.L_x_751) ;  /* 0x0000000000047947 */ /* 0x000fea0003800000 */
.L_x_752:
[----:B-1----:R3:W-:Y:S02]  /*10d40*/  STG.E desc[UR8][R14.64+0x800], R19 ;  /* 0x000800130e007986 */ /* 0x0027e4000c101908 */
.L_x_751:
[----:B------:R-:W-:Y:S05]  /*10d50*/  BSYNC.RECONVERGENT B1 ;  /* 0x0000000000017941 */ /* 0x000fea0003800200 */
.L_x_750:
[----:B------:R-:W-:Y:S01]  /*10d60*/  LOP3.LUT R2, R20, 0x400, RZ, 0xfc, !PT ;  /* 0x0000040014027812 */ /* 0x000fe200078efcff */
[----:B------:R-:W-:Y:S03]  /*10d70*/  BSSY.RECONVERGENT B1, `(.L_x_753) ;  /* 0x000000b000017945 */ /* 0x000fe60003800200 */
[----:B------:R-:W-:-:S13]  /*10d80*/  ISETP.GE.AND P1, PT, R2, R11, PT ;  /* 0x0000000b0200720c */ /* 0x000fda0003f26270 */
[----:B------:R-:W-:Y:S05]  /*10d90*/  @P1 BRA `(.L_x_754) ;  /* 0x0000000000201947 */ /* 0x000fea0003800000 */
[----:B0123--:R0:W1:Y:S01]  /*10da0*/  LDS R19, [R10+0x1000] ;  /* 0x001000000a137984 */ /* 0x00f0620000000800 */
[----:B------:R-:W-:-:S13]  /*10db0*/  ISETP.GE.AND P1, PT, R2, R7, PT ;  /* 0x000000070200720c */ /* 0x000fda0003f26270 */
[----:B0-----:R-:W-:Y:S05]  /*10dc0*/  @!P1 BRA `(.L_x_755) ;  /* 0x0000000000109947 */ /* 0x001fea0003800000 */
[----:B------:R-:W-:-:S13]  /*10dd0*/  ISETP.GE.AND P1, PT, R2, R13, PT ;  /* 0x0000000d0200720c */ /* 0x000fda0003f26270 */
[----:B-1----:R4:W-:Y:S04]  /*10de0*/  @P1 STG.E desc[UR8][R8.64+-0x1000], R19 ;  /* 0xfff0001308001986 */ /* 0x0029e8000c101908 */
[----:B------:R4:W-:Y:S01]  /*10df0*/  @!P1 STG.E desc[UR8][R16.64+0x1000], R19 ;  /* 0x0010001310009986 */ /* 0x0009e2000c101908 */
[----:B------:R-:W-:Y:S05]  /*10e00*/  BRA `(.L_x_754) ;  /* 0x0000000000047947 */ /* 0x000fea0003800000 */
.L_x_755:
[----:B-1----:R0:W-:Y:S02]  /*10e10*/  STG.E desc[UR8][R14.64+0x1000], R19 ;  /* 0x001000130e007986 */ /* 0x0021e4000c101908 */
.L_x_754:
[----:B------:R-:W-:Y:S05]  /*10e20*/  BSYNC.RECONVERGENT B1 ;  /* 0x0000000000017941 */ /* 0x000fea0003800200 */
.L_x_753:
[----:B------:R-:W-:Y:S01]  /*10e30*/  VIADD R2, R20, 0x600 ;  /* 0x0000060014027836 */ /* 0x000fe20000000000 */
[----:B------:R-:W-:Y:S04]  /*10e40*/  BSSY.RECONVERGENT B1, `(.L_x_756) ;  /* 0x000000b000017945 */ /* 0x000fe80003800200 */
[----:B------:R-:W-:-:S13]  /*10e50*/  ISETP.GE.AND P1, PT, R2, R11, PT ;  /* 0x0000000b0200720c */ /* 0x000fda0003f26270 */
[----:B------:R-:W-:Y:S05]  /*10e60*/  @P1 BRA `(.L_x_757) ;  /* 0x0000000000201947 */ /* 0x000fea0003800000 */
[----:B01234-:R0:W1:Y:S01]  /*10e70*/  LDS R19, [R10+0x1800] ;  /* 0x001800000a137984 */ /* 0x01f0620000000800 */
[----:B------:R-:W-:-:S13]  /*10e80*/  ISETP.GE.AND P1, PT, R2, R7, PT ;  /* 0x000000070200720c */ /* 0x000fda0003f26270 */
[----:B0-----:R-:W-:Y:S05]  /*10e90*/  @!P1 BRA `(.L_x_758) ;  /* 0x0000000000109947 */ /* 0x001fea0003800000 */
[----:B------:R-:W-:-:S13]  /*10ea0*/  ISETP.GE.AND P1, PT, R2, R13, PT ;  /* 0x0000000d0200720c */ /* 0x000fda0003f26270 */
[----:B-1----:R0:W-:Y:S04]  /*10eb0*/  @P1 STG.E desc[UR8][R8.64+-0x1800], R19 ;  /* 0xffe8001308001986 */ /* 0x0021e8000c101908 */
[----:B------:R0:W-:Y:S01]  /*10ec0*/  @!P1 STG.E desc[UR8][R16.64+0x1800], R19 ;  /* 0x0018001310009986 */ /* 0x0001e2000c101908 */
[----:B------:R-:W-:Y:S05]  /*10ed0*/  BRA `(.L_x_757) ;  /* 0x0000000000047947 */ /* 0x000fea0003800000 */
.L_x_758:
[----:B-1----:R0:W-:Y:S02]  /*10ee0*/  STG.E desc[UR8][R14.64+0x1800], R19 ;  /* 0x001800130e007986 */ /* 0x0021e4000c101908 */
.L_x_757:
[----:B------:R-:W-:Y:S05]  /*10ef0*/  BSYNC.RECONVERGENT B1 ;  /* 0x0000000000017941 */ /* 0x000fea0003800200 */
.L_x_756:
[----:B------:R-:W-:Y:S01]  /*10f00*/  LOP3.LUT R2, R20, 0x800, RZ, 0xfc, !PT ;  /* 0x0000080014027812 */ /* 0x000fe200078efcff */
[----:B------:R-:W-:Y:S03]  /*10f10*/  BSSY.RECONVERGENT B1, `(.L_x_759) ;  /* 0x000000b000017945 */ /* 0x000fe60003800200 */
        /* <DEDUP_REMOVED lines=9> */
.L_x_761:
[----:B-1----:R0:W-:Y:S02]  /*10fb0*/  STG.E desc[UR8][R14.64+0x2000], R19 ;  /* 0x002000130e007986 */ /* 0x0021e4000c101908 */
.L_x_760:
[----:B------:R-:W-:Y:S05]  /*10fc0*/  BSYNC.RECONVERGENT B1 ;  /* 0x0000000000017941 */ /* 0x000fea0003800200 */
.L_x_759:
        /* <DEDUP_REMOVED lines=11> */
.L_x_764:
[----:B-1----:R0:W-:Y:S02]  /*11080*/  STG.E desc[UR8][R14.64+0x2800], R19 ;  /* 0x002800130e007986 */ /* 0x0021e4000c101908 */
.L_x_763:
[----:B------:R-:W-:Y:S05]  /*11090*/  BSYNC.RECONVERGENT B1 ;  /* 0x0000000000017941 */ /* 0x000fea0003800200 */
.L_x_762:
        /* <DEDUP_REMOVED lines=11> */
.L_x_767:
[----:B-1----:R0:W-:Y:S02]  /*11150*/  STG.E desc[UR8][R14.64+0x3000], R19 ;  /* 0x003000130e007986 */ /* 0x0021e4000c101908 */
.L_x_766:
[----:B------:R-:W-:Y:S05]  /*11160*/  BSYNC.RECONVERGENT B1 ;  /* 0x0000000000017941 */ /* 0x000fea0003800200 */
.L_x_765:
        /* <DEDUP_REMOVED lines=11> */
.L_x_770:
[----:B-1----:R0:W-:Y:S02]  /*11220*/  STG.E desc[UR8][R14.64+0x3800], R19 ;  /* 0x003800130e007986 */ /* 0x0021e4000c101908 */
.L_x_769:
[----:B------:R-:W-:Y:S05]  /*11230*/  BSYNC.RECONVERGENT B1 ;  /* 0x0000000000017941 */ /* 0x000fea0003800200 */
.L_x_768:
        /* <DEDUP_REMOVED lines=11> */
.L_x_773:
[----:B-1----:R0:W-:Y:S02]  /*112f0*/  STG.E desc[UR8][R14.64+0x4000], R19 ;  /* 0x004000130e007986 */ /* 0x0021e4000c101908 */
.L_x_772:
[----:B------:R-:W-:Y:S05]  /*11300*/  BSYNC.RECONVERGENT B1 ;  /* 0x0000000000017941 */ /* 0x000fea0003800200 */
.L_x_771:
        /* <DEDUP_REMOVED lines=11> */
.L_x_776:
[----:B-1----:R0:W-:Y:S02]  /*113c0*/  STG.E desc[UR8][R14.64+0x4800], R19 ;  /* 0x004800130e007986 */ /* 0x0021e4000c101908 */
.L_x_775:
[----:B------:R-:W-:Y:S05]  /*113d0*/  BSYNC.RECONVERGENT B1 ;  /* 0x0000000000017941 */ /* 0x000fea0003800200 */
.L_x_774:
[----:B------:R-:W-:Y:S02]  /*113e0*/  LOP3.LUT R2, R20, 0x1400, RZ, 0xfc, !PT ;  /* 0x0000140014027812 */ /* 0x000fe400078efcff */
[----:B------:R-:W-:Y:S02]  /*113f0*/  SHF.R.S32.HI R4, RZ, 0x1f, R0 ;  /* 0x0000001fff047819 */ /* 0x000fe40000011400 */
[----:B------:R-:W-:Y:S02]  /*11400*/  ISETP.GE.AND P1, PT, R2, R11, PT ;  /* 0x0000000b0200720c */ /* 0x000fe40003f26270 */
[----:B------:R-:W-:-:S11]  /*11410*/  LOP3.LUT R4, R5, R4, RZ, 0xfc, !PT ;  /* 0x0000000405047212 */ /* 0x000fd600078efcff */
        /* <DEDUP_REMOVED lines=8> */
.L_x_777:
[----:B0-----:R0:W-:Y:S02]  /*114a0*/  STG.E desc[UR8][R14.64+0x5000], R5 ;  /* 0x005000050e007986 */ /* 0x0011e4000c101908 */
.L_x_665:
[----:B------:R-:W-:Y:S05]  /*114b0*/  BSYNC.RECONVERGENT B0 ;  /* 0x0000000000007941 */ /* 0x000fea0003800200 */
.L_x_568:
[----:B------:R-:W-:-:S13]  /*114c0*/  ISETP.NE.AND P1, PT, R20, RZ, PT ;  /* 0x000000ff1400720c */ /* 0x000fda0003f25270 */
[----:B------:R-:W-:Y:S05]  /*114d0*/  @P1 EXIT ;  /* 0x000000000000194d */ /* 0x000fea0003800000 */
[----:B------:R-:W5:Y:S01]  /*114e0*/  LDCU.U8 UR4, c[0x0][0x3f9] ;  /* 0x00007f20ff0477ac */ /* 0x000f620008000000 */
[----:B--234-:R-:W-:Y:S02]  /*114f0*/  SHF.R.S32.HI R13, RZ, 0x1f, R4 ;  /* 0x0000001fff0d7819 */ /* 0x01cfe40000011404 */
[----:B01----:R-:W-:Y:S01]  /*11500*/  SHF.R.S32.HI R15, RZ, 0x1f, R0 ;  /* 0x0000001fff0f7819 */ /* 0x003fe20000011400 */
[----:B-----5:R-:W-:-:S09]  /*11510*/  UISETP.NE.AND UP0, UPT, UR4, URZ, UPT ;  /* 0x000000ff0400728c */ /* 0x020fd2000bf05270 */
[----:B------:R-:W-:Y:S05]  /*11520*/  BRA.U !UP0, `(.L_x_778) ;  /* 0x0000000108387547 */ /* 0x000fea000b800000 */
[----:B------:R-:W0:Y:S01]  /*11530*/  LDC.64 R2, c[0x0][0x3a0] ;  /* 0x0000e800ff027b82 */ /* 0x000e220000000a00 */
[----:B------:R-:W-:Y:S01]  /*11540*/  IMAD.MOV.U32 R7, RZ, RZ, RZ ;  /* 0x000000ffff077224 */ /* 0x000fe200078e00ff */
[----:B------:R-:W-:Y:S06]  /*11550*/  @P0 BRA `(.L_x_779) ;  /* 0x0000000000080947 */ /* 0x000fec0003800000 */
[----:B------:R-:W1:Y:S02]  /*11560*/  LDC.64 R6, c[0x0][0x408] ;  /* 0x00010200ff067b82 */ /* 0x000e640000000a00 */
[----:B-1----:R1:W5:Y:S02]  /*11570*/  LDG.E R7, desc[UR8][R6.64] ;  /* 0x0000000806077981 */ /* 0x002364000c1e1900 */
.L_x_779:
[----:B-----5:R-:W-:Y:S02]  /*11580*/  IMAD.IADD R7, R7, 0x1, R4 ;  /* 0x0000000107077824 */ /* 0x020fe400078e0204 */
[----:B------:R-:W-:-:S03]  /*11590*/  IMAD.MOV.U32 R5, RZ, RZ, RZ ;  /* 0x000000ffff057224 */ /* 0x000fc600078e00ff */
[----:B0-----:R0:W-:Y:S01]  /*115a0*/  STG.E desc[UR8][R2.64], R7 ;  /* 0x0000000702007986 */ /* 0x0011e2000c101908 */
[----:B------:R-:W-:Y:S05]  /*115b0*/  @P0 BRA `(.L_x_780) ;  /* 0x0000000000080947 */ /* 0x000fea0003800000 */
[----:B------:R-:W2:Y:S02]  /*115c0*/  LDC.64 R4, c[0x0][0x408] ;  /* 0x00010200ff047b82 */ /* 0x000ea40000000a00 */
[----:B--2---:R2:W5:Y:S02]  /*115d0*/  LDG.E R5, desc[UR8][R4.64+0x8] ;  /* 0x0000080804057981 */ /* 0x004564000c1e1900 */
.L_x_780:
[----:B-----5:R-:W-:-:S05]  /*115e0*/  IMAD.IADD R5, R5, 0x1, R0 ;  /* 0x0000000105057824 */ /* 0x020fca00078e0200 */
[----:B------:R-:W-:Y:S01]  /*115f0*/  STG.E desc[UR8][R2.64+0x4], R5 ;  /* 0x0000040502007986 */ /* 0x000fe2000c101908 */
[----:B------:R-:W-:Y:S05]  /*11600*/  EXIT ;  /* 0x000000000000794d */ /* 0x000fea0003800000 */
.L_x_778:
[----:B------:R-:W0:Y:S01]  /*11610*/  LDC.64 R8, c[0x0][0x410] ;  /* 0x00010400ff087b82 */ /* 0x000e220000000a00 */
[----:B------:R-:W-:Y:S01]  /*11620*/  CS2R R6, SRZ ;  /* 0x0000000000067805 */ /* 0x000fe2000001ff00 */
[----:B------:R-:W-:Y:S06]  /*11630*/  @P0 BRA `(.L_x_781) ;  /* 0x0000000000080947 */ /* 0x000fec0003800000 */
[----:B------:R-:W1:Y:S02]  /*11640*/  LDC.64 R6, c[0x0][0x408] ;  /* 0x00010200ff067b82 */ /* 0x000e640000000a00 */
[----:B-1----:R-:W5:Y:S02]  /*11650*/  LDG.E.64 R6, desc[UR8][R6.64] ;  /* 0x0000000806067981 */ /* 0x002f64000c1e1b00 */
.L_x_781:
[----:B-----5:R-:W-:-:S05]  /*11660*/  IADD3 R10, P1, PT, R4, R6, RZ ;  /* 0x00000006040a7210 */ /* 0x020fca0007f3e0ff */
[----:B------:R-:W-:Y:S01]  /*11670*/  IMAD.X R11, R7, 0x1, R13, P1 ;  /* 0x00000001070b7824 */ /* 0x000fe200008e060d */
[----:B------:R-:W-:-:S04]  /*11680*/  CS2R R6, SRZ ;  /* 0x0000000000067805 */ /* 0x000fc8000001ff00 */
[----:B0-----:R0:W-:Y:S01]  /*11690*/  STG.E.64 desc[UR8][R8.64], R10 ;  /* 0x0000000a08007986 */ /* 0x0011e2000c101b08 */
[----:B------:R-:W-:Y:S05]  /*116a0*/  @P0 BRA `(.L_x_782) ;  /* 0x0000000000080947 */ /* 0x000fea0003800000 */
[----:B------:R-:W1:Y:S02]  /*116b0*/  LDC.64 R6, c[0x0][0x408] ;  /* 0x00010200ff067b82 */ /* 0x000e640000000a00 */
[----:B-1----:R-:W5:Y:S02]  /*116c0*/  LDG.E.64 R6, desc[UR8][R6.64+0x8] ;  /* 0x0000080806067981 */ /* 0x002f64000c1e1b00 */
.L_x_782:
[----:B-----5:R-:W-:Y:S02]  /*116d0*/  IADD3 R6, P1, PT, R0, R6, RZ ;  /* 0x0000000600067210 */ /* 0x020fe40007f3e0ff */
[----:B------:R-:W-:Y:S02]  /*116e0*/  IADD3 R5, P2, P3, R3, -R4, -R0 ;  /* 0x8000000403057210 */ /* 0x000fe40007b5e800 */
[----:B------:R-:W-:Y:S01]  /*116f0*/  SHF.R.S32.HI R0, RZ, 0x1f, R3 ;  /* 0x0000001fff007819 */ /* 0x000fe20000011403 */
[----:B------:R-:W-:Y:S01]  /*11700*/  IMAD.X R7, R15, 0x1, R7, P1 ;  /* 0x000000010f077824 */ /* 0x000fe200008e0607 */
[----:B------:R-:W-:Y:S02]  /*11710*/  CS2R R2, SRZ ;  /* 0x0000000000027805 */ /* 0x000fe4000001ff00 */
[----:B0-----:R-:W-:Y:S02]  /*11720*/  IADD3.X R11, PT, PT, R0, ~R13, ~R15, P2, P3 ;  /* 0x8000000d000b7210 */ /* 0x001fe400017e6c0f */
[----:B------:R0:W-:Y:S01]  /*11730*/  STG.E.64 desc[UR8][R8.64+0x8], R6 ;  /* 0x0000080608007986 */ /* 0x0001e2000c101b08 */
[----:B------:R-:W-:Y:S05]  /*11740*/  @P0 BRA `(.L_x_783) ;  /* 0x0000000000080947 */ /* 0x000fea0003800000 */
[----:B------:R-:W1:Y:S02]  /*11750*/  LDC.64 R2, c[0x0][0x408] ;  /* 0x00010200ff027b82 */ /* 0x000e640000000a00 */
[----:B-1----:R-:W5:Y:S02]  /*11760*/  LDG.E.64 R2, desc[UR8][R2.64+0x10] ;  /* 0x0000100802027981 */ /* 0x002f64000c1e1b00 */
.L_x_783:
[----:B-----5:R-:W-:-:S05]  /*11770*/  IADD3 R2, P0, PT, R2, R5, RZ ;  /* 0x0000000502027210 */ /* 0x020fca0007f1e0ff */
[----:B------:R-:W-:-:S05]  /*11780*/  IMAD.X R3, R3, 0x1, R11, P0 ;  /* 0x0000000103037824 */ /* 0x000fca00000e060b */
[----:B------:R-:W-:Y:S01]  /*11790*/  STG.E.64 desc[UR8][R8.64+0x10], R2 ;  /* 0x0000100208007986 */ /* 0x000fe2000c101b08 */
[----:B------:R-:W-:Y:S05]  /*117a0*/  EXIT ;  /* 0x000000000000794d */ /* 0x000fea0003800000 */
.L_x_502:
[----:B------:R-:W-:Y:S01]  /*117b0*/  BSSY B0, `(.L_x_784) ;  /* 0x0000006000007945 */ /* 0x000fe20003800000 */
[----:B------:R-:W-:Y:S01]  /*117c0*/  PLOP3.LUT P0, PT, P0, PT, PT, 0x8, 0x80 ;  /* 0x000000000080781c */ /* 0x000fe2000070e170 */
[----:B------:R-:W-:-:S12]  /*117d0*/  IMAD.MOV.U32 R8, RZ, RZ, -0x1 ;  /* 0xffffffffff087424 */ /* 0x000fd800078e00ff */
[----:B------:R-:W-:Y:S05]  /*117e0*/  WARPSYNC.COLLECTIVE R8, `(.L_x_785) ;  /* 0x0000000008087348 */ /* 0x000fea0003c00000 */
[----:B------:R-:W-:Y:S01]  /*117f0*/  VOTE.ANY P0, P0 ;  /* 0x0000000000ff7806 */ /* 0x000fe20000000100 */
[----:B------:R-:W-:-:S12]  /*11800*/  ENDCOLLECTIVE ;  /* 0x000000000000791b */ /* 0x000fd80003800000 */
.L_x_785:
[----:B------:R-:W-:Y:S05]  /*11810*/  BSYNC B0 ;  /* 0x0000000000007941 */ /* 0x000fea0003800000 */
.L_x_784:
[----:B------:R-:W-:Y:S05]  /*11820*/  BRA `(.L_x_786) ;  /* 0xffffff4400347947 */ /* 0x000fea000383ffff */
.L_x_504:
[----:B------:R-:W-:Y:S01]  /*11830*/  BSSY B0, `(.L_x_787) ;  /* 0x0000006000007945 */ /* 0x000fe20003800000 */
[----:B------:R-:W-:Y:S01]  /*11840*/  PLOP3.LUT P0, PT, P0, PT, PT, 0x8, 0x80 ;  /* 0x000000000080781c */ /* 0x000fe2000070e170 */
[----:B------:R-:W-:-:S12]  /*11850*/  IMAD.MOV.U32 R8, RZ, RZ, -0x1 ;  /* 0xffffffffff087424 */ /* 0x000fd800078e00ff */
[----:B------:R-:W-:Y:S05]  /*11860*/  WARPSYNC.COLLECTIVE R8, `(.L_x_788) ;  /* 0x0000000008087348 */ /* 0x000fea0003c00000 */
[----:B------:R-:W-:Y:S01]  /*11870*/  VOTE.ANY P0, P0 ;  /* 0x0000000000ff7806 */ /* 0x000fe20000000100 */
[----:B------:R-:W-:-:S12]  /*11880*/  ENDCOLLECTIVE ;  /* 0x000000000000791b */ /* 0x000fd80003800000 */
.L_x_788:
[----:B------:R-:W-:Y:S05]  /*11890*/  BSYNC B0 ;  /* 0x0000000000007941 */ /* 0x000fea0003800000 */
.L_x_787:
[----:B------:R-:W-:Y:S05]  /*118a0*/  BRA `(.L_x_789) ;  /* 0xffffff44008c7947 */ /* 0x000fea000383ffff */
.L_x_506:
[----:B------:R-:W0:Y:S01]  /*118b0*/  S2R R13, SR_GEMASK ;  /* 0x00000000000d7919 */ /* 0x000e220000003c00 */
[----:B------:R-:W-:Y:S01]  /*118c0*/  BSSY B0, `(.L_x_790) ;  /* 0x0000006000007945 */ /* 0x000fe20003800000 */
[----:B------:R-:W-:Y:S01]  /*118d0*/  PLOP3.LUT P0, PT, P0, PT, PT, 0x8, 0x80 ;  /* 0x000000000080781c */ /* 0x000fe2000070e170 */
[----:B------:R-:W-:-:S12]  /*118e0*/  IMAD.MOV.U32 R8, RZ, RZ, -0x1 ;  /* 0xffffffffff087424 */ /* 0x000fd800078e00ff */
[----:B0-----:R-:W-:Y:S05]  /*118f0*/  WARPSYNC.COLLECTIVE R8, `(.L_x_791) ;  /* 0x0000000008087348 */ /* 0x001fea0003c00000 */
[----:B------:R-:W-:Y:S01]  /*11900*/  VOTE.ANY R8, PT, P0 ;  /* 0x0000000000087806 */ /* 0x000fe200000e0100 */
[----:B0-----:R-:W-:Y:S06]  /*11910*/  ENDCOLLECTIVE ;  /* 0x000000000000791b */ /* 0x001fec0003800000 */
.L_x_791:
[----:B------:R-:W-:Y:S05]  /*11920*/  BSYNC B0 ;  /* 0x0000000000007941 */ /* 0x000fea0003800000 */
.L_x_790:
[----:B------:R-:W-:Y:S01]  /*11930*/  LOP3.LUT R8, R8, 0x80000000, R13, 0xec, !PT ;  /* 0x8000000008087812 */ /* 0x000fe200078eec0d */
[----:B------:R-:W-:Y:S01]  /*11940*/  IMAD.MOV.U32 R10, RZ, RZ, 0x1 ;  /* 0x00000001ff0a7424 */ /* 0x000fe200078e00ff */
[----:B------:R-:W-:-:S03]  /*11950*/  LOP3.LUT R81, RZ, R30, RZ, 0x33, !PT ;  /* 0x0000001eff517212 */ /* 0x000fc600078e33ff */
[----:B------:R-:W-:Y:S02]  /*11960*/  VIADD R9, R8, 0xffffffff ;  /* 0xffffffff08097836 */ /* 0x000fe40000000000 */
[----:B------:R-:W-:-:S03]  /*11970*/  IMAD.IADD R81, R81, 0x1, R0 ;  /* 0x0000000151517824 */ /* 0x000fc600078e0200 */
[----:B------:R-:W-:Y:S01]  /*11980*/  LOP3.LUT R15, R8, R9, RZ, 0xc, !PT ;  /* 0x00000009080f7212 */ /* 0x000fe200078e0cff */
[----:B------:R-:W-:Y:S02]  /*11990*/  IMAD.MOV.U32 R9, RZ, RZ, R6 ;  /* 0x000000ffff097224 */ /* 0x000fe400078e0006 */
[----:B------:R-:W-:Y:S01]  /*119a0*/  IMAD.MOV.U32 R8, RZ, RZ, -0x1 ;  /* 0xffffffffff087424 */ /* 0x000fe200078e00ff */
[----:B------:R0:W1:Y:S06]  /*119b0*/  POPC R11, R15 ;  /* 0x0000000f000b7309 */ /* 0x00006c0000000000 */
[----:B01----:R-:W-:Y:S05]  /*119c0*/  WARPSYNC.COLLECTIVE R8, `(.L_x_792) ;  /* 0x0000000008087348 */ /* 0x003fea0003c00000 */
[----:B-1----:R1:W2:Y:S02]  /*119d0*/  SHFL.DOWN P0, R12, R9, R10, R11 ;  /* 0x0800000a090c7389 */ /* 0x0022a4000000000b */
[----:B012---:R-:W-:Y:S05]  /*119e0*/  ENDCOLLECTIVE ;  /* 0x000000000000791b */ /* 0x007fea0003800000 */
.L_x_792:
[----:B------:R-:W-:Y:S02]  /*119f0*/  IMAD.MOV.U32 R9, RZ, RZ, R7 ;  /* 0x000000ffff097224 */ /* 0x000fe400078e0007 */
[----:B------:R-:W-:-:S07]  /*11a00*/  IMAD.MOV.U32 R14, RZ, RZ, R12 ;  /* 0x000000ffff0e7224 */ /* 0x000fce00078e000c */
[----:B------:R-:W-:Y:S05]  /*11a10*/  WARPSYNC.COLLECTIVE R8, `(.L_x_793) ;  /* 0x0000000008087348 */ /* 0x000fea0003c00000 */
[----:B------:R0:W1:Y:S02]  /*11a20*/  SHFL.DOWN P0, R12, R9, R10, R11 ;  /* 0x0800000a090c7389 */ /* 0x000064000000000b */
[----:B01----:R-:W-:Y:S05]  /*11a30*/  ENDCOLLECTIVE ;  /* 0x000000000000791b */ /* 0x003fea0003800000 */
.L_x_793:
[----:B------:R-:W-:Y:S01]  /*11a40*/  IMAD.MOV.U32 R10, RZ, RZ, 0x2 ;  /* 0x00000002ff0a7424 */ /* 0x000fe200078e00ff */
[----:B------:R-:W-:-:S04]  /*11a50*/  ISETP.GE.AND P0, PT, R60, R11, PT ;  /* 0x0000000b3c00720c */ /* 0x000fc80003f06270 */
[----:B------:R-:W-:Y:S02]  /*11a60*/  SEL R15, R14, RZ, !P0 ;  /* 0x000000ff0e0f7207 */ /* 0x000fe40004000000 */
[----:B------:R-:W-:Y:S02]  /*11a70*/  SEL R79, R12, RZ, !P0 ;  /* 0x000000ff0c4f7207 */ /* 0x000fe40004000000 */
[----:B------:R-:W-:Y:S01]  /*11a80*/  IADD3 R15, P0, PT, R6, R15, RZ ;  /* 0x0000000f060f7210 */ /* 0x000fe20007f1e0ff */
[----:B------:R-:W-:-:S04]  /*11a90*/  VIADD R6, R60, 0x2 ;  /* 0x000000023c067836 */ /* 0x000fc80000000000 */
[----:B------:R-:W-:Y:S01]  /*11aa0*/  IMAD.MOV.U32 R9, RZ, RZ, R15 ;  /* 0x000000ffff097224 */ /* 0x000fe200078e000f */
[----:B------:R-:W-:Y:S01]  /*11ab0*/  ISETP.GT.AND P1, PT, R6, R11, PT ;  /* 0x0000000b0600720c */ /* 0x000fe20003f24270 */
[----:B------:R-:W-:Y:S02]  /*11ac0*/  IMAD.X R66, R7, 0x1, R79, P0 ;  /* 0x0000000107427824 */ /* 0x000fe400000e064f */
[----:B------:R-:W-:-:S10]  /*11ad0*/  VIADD R6, R60, 0x4 ;  /* 0x000000043c067836 */ /* 0x000fd40000000000 */
[----:B------:R-:W-:Y:S05]  /*11ae0*/  WARPSYNC.COLLECTIVE R8, `(.L_x_794) ;  /* 0x0000000008087348 */ /* 0x000fea0003c00000 */
[----:B------:R0:W1:Y:S02]  /*11af0*/  SHFL.DOWN P0, R12, R9, R10, R11 ;  /* 0x0800000a090c7389 */ /* 0x000064000000000b */
[----:B01----:R-:W-:Y:S05]  /*11b00*/  ENDCOLLECTIVE ;  /* 0x000000000000791b */ /* 0x003fea0003800000 */
.L_x_794:
[----:B------:R-:W-:Y:S01]  /*11b10*/  IMAD.MOV.U32 R9, RZ, RZ, R66 ;  /* 0x000000ffff097224 */ /* 0x000fe200078e0042 */
[----:B------:R-:W-:-:S04]  /*11b20*/  SEL R12, R12, RZ, !P1 ;  /* 0x000000ff0c0c7207 */ /* 0x000fc80004800000 */
[----:B------:R-:W-:-:S13]  /*11b30*/  IADD3 R7, P2, PT, R12, R15, RZ ;  /* 0x0000000f0c077210 */ /* 0x000fda0007f5e0ff */
[----:B------:R-:W-:Y:S05]  /*11b40*/  WARPSYNC.COLLECTIVE R8, `(.L_x_795) ;  /* 0x0000000008087348 */ /* 0x000fea0003c00000 */
[----:B------:R0:W1:Y:S02]  /*11b50*/  SHFL.DOWN P0, R12, R9, R10, R11 ;  /* 0x0800000a090c7389 */ /* 0x000064000000000b */
[----:B01----:R-:W-:Y:S05]  /*11b60*/  ENDCOLLECTIVE ;  /* 0x000000000000791b */ /* 0x003fea0003800000 */
.L_x_795:
[----:B------:R-:W-:Y:S02]  /*11b70*/  IMAD.MOV.U32 R9, RZ, RZ, R7 ;  /* 0x000000ffff097224 */ /* 0x000fe400078e0007 */
[----:B------:R-:W-:Y:S02]  /*11b80*/  IMAD.MOV.U32 R10, RZ, RZ, 0x4 ;  /* 0x00000004ff0a7424 */ /* 0x000fe400078e00ff */
[----:B------:R-:W-:-:S07]  /*11b90*/  IMAD.MOV.U32 R14, RZ, RZ, R12 ;  /* 0x000000ffff0e7224 */ /* 0x000fce00078e000c */
[----:B------:R-:W-:Y:S05]  /*11ba0*/  WARPSYNC.COLLECTIVE R8, `(.L_x_796) ;  /* 0x0000000008087348 */ /* 0x000fea0003c00000 */
[----:B------:R0:W1:Y:S02]  /*11bb0*/  SHFL.DOWN P0, R12, R9, R10, R11 ;  /* 0x0800000a090c7389 */ /* 0x000064000000000b */
[----:B01----:R-:W-:Y:S05]  /*11bc0*/  ENDCOLLECTIVE ;  /* 0x000000000000791b */ /* 0x003fea0003800000 */
.L_x_796:
[----:B------:R-:W-:Y:S02]  /*11bd0*/  SEL R15, R14, RZ, !P1 ;  /* 0x000000ff0e0f7207 */ /* 0x000fe40004800000 */
[----:B------:R-:W-:-:S03]  /*11be0*/  ISETP.GT.AND P1, PT, R6, R11, PT ;  /* 0x0000000b0600720c */ /* 0x000fc60003f24270 */
[----:B------:R-:W-:-:S04]  /*11bf0*/  IMAD.X R64, R15, 0x1, R66, P2 ;  /* 0x000000010f407824 */ /* 0x000fc800010e0642 */
[----:B------:R-:W-:Y:S01]  /*11c00*/  IMAD.MOV.U32 R9, RZ, RZ, R64 ;  /* 0x000000ffff097224 */ /* 0x000fe200078e0040 */
[----:B------:R-:W-:-:S04]  /*11c10*/  SEL R12, R12, RZ, !P1 ;  /* 0x000000ff0c0c7207 */ /* 0x000fc80004800000 */
[----:B------:R-:W-:-:S13]  /*11c20*/  IADD3 R14, P2, PT, R12, R7, RZ ;  /* 0x000000070c0e7210 */ /* 0x000fda0007f5e0ff */
[----:B------:R-:W-:Y:S05]  /*11c30*/  WARPSYNC.COLLECTIVE R8, `(.L_x_797) ;  /* 0x0000000008087348 */ /* 0x000fea0003c00000 */
[----:B------:R0:W1:Y:S02]  /*11c40*/  SHFL.DOWN P0, R12, R9, R10, R11 ;  /* 0x0800000a090c7389 */ /* 0x000064000000000b */
[----:B01----:R-:W-:Y:S05]  /*11c50*/  ENDCOLLECTIVE ;  /* 0x000000000000791b */ /* 0x003fea0003800000 */
.L_x_797:
[----:B------:R-:W-:Y:S02]  /*11c60*/  IMAD.MOV.U32 R9, RZ, RZ, R14 ;  /* 0x000000ffff097224 */ /* 0x000fe400078e000e */
[----:B------:R-:W-:Y:S02]  /*11c70*/  IMAD.MOV.U32 R10, RZ, RZ, 0x8 ;  /* 0x00000008ff0a7424 */ /* 0x000fe400078e00ff */
[----:B------:R-:W-:-:S07]  /*11c80*/  IMAD.MOV.U32 R6, RZ, RZ, R12 ;  /* 0x000000ffff067224 */ /* 0x000fce00078e000c */
[----:B------:R-:W-:Y:S05]  /*11c90*/  WARPSYNC.COLLECTIVE R8, `(.L_x_798) ;  /* 0x0000000008087348 */ /* 0x000fea0003c00000 */
[----:B------:R0:W1:Y:S02]  /*11ca0*/  SHFL.DOWN P0, R12, R9, R10, R11 ;  /* 0x0800000a090c7389 */ /* 0x000064000000000b */
[----:B01----:R-:W-:Y:S05]  /*11cb0*/  ENDCOLLECTIVE ;  /* 0x000000000000791b */ /* 0x003fea0003800000 */
.L_x_798:
[----:B------:R-:W-:Y:S01]  /*11cc0*/  SEL R15, R6, RZ, !P1 ;  /* 0x000000ff060f7207 */ /* 0x000fe20004800000 */
[----:B------:R-:W-:-:S04]  /*11cd0*/  VIADD R6, R60, 0x8 ;  /* 0x000000083c067836 */ /* 0x000fc80000000000 */
[----:B------:R-:W-:Y:S01]  /*11ce0*/  IMAD.X R15, R15, 0x1, R64, P2 ;  /* 0x000000010f0f7824 */ /* 0x000fe200010e0640 */
[----:B------:R-:W-:-:S03]  /*11cf0*/  ISETP.GT.AND P1, PT, R6, R11, PT ;  /* 0x0000000b0600720c */ /* 0x000fc60003f24270 */
[----:B------:R-:W-:Y:S02]  /*11d00*/  IMAD.MOV.U32 R9, RZ, RZ, R15 ;  /* 0x000000ffff097224 */ /* 0x000fe400078e000f */
[----:B------:R-:W-:-:S08]  /*11d10*/  IMAD.MOV.U32 R6, RZ, RZ, R12 ;  /* 0x000000ffff067224 */ /* 0x000fd000078e000c */
[----:B------:R-:W-:Y:S05]  /*11d20*/  WARPSYNC.COLLECTIVE R8, `(.L_x_799) ;  /* 0x0000000008087348 */ /* 0x000fea0003c00000 */
[----:B------:R0:W1:Y:S02]  /*11d30*/  SHFL.DOWN P0, R12, R9, R10, R11 ;  /* 0x0800000a090c7389 */ /* 0x000064000000000b */
[----:B01----:R-:W-:Y:S05]  /*11d40*/  ENDCOLLECTIVE ;  /* 0x000000000000791b */ /* 0x003fea0003800000 */
.L_x_799:
[----:B------:R-:W-:Y:S01]  /*11d50*/  SEL R7, R6, RZ, !P1 ;  /* 0x000000ff06077207 */ /* 0x000fe20004800000 */
[----:B------:R-:W-:-:S03]  /*11d60*/  IMAD.MOV.U32 R10, RZ, RZ, 0x10 ;  /* 0x00000010ff0a7424 */ /* 0x000fc600078e00ff */
[----:B------:R-:W-:Y:S01]  /*11d70*/  IADD3 R7, P0, PT, R7, R14, RZ ;  /* 0x0000000e07077210 */ /* 0x000fe20007f1e0ff */
[----:B------:R-:W-:Y:S01]  /*11d80*/  VIADD R14, R60, 0x10 ;  /* 0x000000103c0e7836 */ /* 0x000fe20000000000 */
[----:B------:R-:W-:-:S03]  /*11d90*/  SEL R12, R12, RZ, !P1 ;  /* 0x000000ff0c0c7207 */ /* 0x000fc60004800000 */
[----:B------:R-:W-:Y:S02]  /*11da0*/  IMAD.MOV.U32 R9, RZ, RZ, R7 ;  /* 0x000000ffff097224 */ /* 0x000fe400078e0007 */
[----:B------:R-:W-:-:S07]  /*11db0*/  IMAD.X R79, R12, 0x1, R15, P0 ;  /* 0x000000010c4f7824 */ /* 0x000fce00000e060f */
[----:B------:R-:W-:Y:S05]  /*11dc0*/  WARPSYNC.COLLECTIVE R8, `(.L_x_800) ;  /* 0x0000000008087348 */ /* 0x000fea0003c00000 */
[----:B------:R0:W1:Y:S02]  /*11dd0*/  SHFL.DOWN P0, R12, R9, R10, R11 ;  /* 0x0800000a090c7389 */ /* 0x000064000000000b */
[----:B01----:R-:W-:Y:S05]  /*11de0*/  ENDCOLLECTIVE ;  /* 0x000000000000791b */ /* 0x003fea0003800000 */
.L_x_800:
[----:B------:R-:W-:Y:S02]  /*11df0*/  IMAD.MOV.U32 R9, RZ, RZ, R79 ;  /* 0x000000ffff097224 */ /* 0x000fe400078e004f */
[----:B------:R-:W-:-:S07]  /*11e00*/  IMAD.MOV.U32 R6, RZ, RZ, R12 ;  /* 0x000000ffff067224 */ /* 0x000fce00078e000c */
[----:B------:R-:W-:Y:S05]  /*11e10*/  WARPSYNC.COLLECTIVE R8, `(.L_x_801) ;  /* 0x0000000008087348 */ /* 0x000fea0003c00000 */
[----:B------:R0:W1:Y:S02]  /*11e20*/  SHFL.DOWN P0, R12, R9, R10, R11 ;  /* 0x0800000a090c7389 */ /* 0x000064000000000b */
[----:B01----:R-:W-:Y:S05]  /*11e30*/  ENDCOLLECTIVE ;  /* 0x000000000000791b */ /* 0x003fea0003800000 */
.L_x_801:
[----:B------:R-:W0:Y:S02]  /*11e40*/  LDCU.64 UR4, c[0x0][0x3a8] ;  /* 0x00007500ff0477ac */ /* 0x000e240008000a00 */
[----:B0-----:R-:W-:-:S04]  /*11e50*/  UIADD3 UR4, UP0, UPT, UR4, 0x200, URZ ;  /* 0x0000020004047890 */ /* 0x001fc8000ff1e0ff */
[----:B------:R-:W-:Y:S01]  /*11e60*/  UIADD3.X UR5, UPT, UPT, URZ, UR5, URZ, UP0, !UPT ;  /* 0x00000005ff057290 */ /* 0x000fe200087fe4ff */
[----:B------:R-:W-:Y:S01]  /*11e70*/  ISETP.GT.AND P0, PT, R14, R11, PT ;  /* 0x0000000b0e00720c */ /* 0x000fe20003f04270 */
[----:B------:R-:W-:-:S03]  /*11e80*/  IMAD.U32 R14, RZ, RZ, UR4 ;  /* 0x00000004ff0e7e24 */ /* 0x000fc6000f8e00ff */
[----:B------:R-:W-:Y:S01]  /*11e90*/  SEL R6, R6, RZ, !P0 ;  /* 0x000000ff06067207 */ /* 0x000fe20004000000 */
[----:B------:R-:W-:Y:S01]  /*11ea0*/  IMAD.U32 R15, RZ, RZ, UR5 ;  /* 0x00000005ff0f7e24 */ /* 0x000fe2000f8e00ff */
[----:B------:R-:W-:Y:S02]  /*11eb0*/  SEL R12, R12, RZ, !P0 ;  /* 0x000000ff0c0c7207 */ /* 0x000fe40004000000 */
[----:B------:R-:W-:Y:S02]  /*11ec0*/  ISETP.NE.U32.AND P0, PT, R4, 0x65, PT ;  /* 0x000000650400780c */ /* 0x000fe40003f05070 */
[----:B------:R-:W-:Y:S02]  /*11ed0*/  IADD3 R64, P1, PT, R6, R7, RZ ;  /* 0x0000000706407210 */ /* 0x000fe40007f3e0ff */
[----:B------:R-:W-:-:S03]  /*11ee0*/  ISETP.NE.AND.EX P0, PT, R5, RZ, PT, P0 ;  /* 0x000000ff0500720c */ /* 0x000fc60003f05300 */
[----:B------:R-:W-:-:S10]  /*11ef0*/  IMAD.X R79, R12, 0x1, R79, P1 ;  /* 0x000000010c4f7824 */ /* 0x000fd400008e064f */
[----:B------:R-:W-:Y:S05]  /*11f00*/  WARPSYNC.COLLECTIVE R8, `(.L_x_802) ;  /* 0x0000000008087348 */ /* 0x000fea0003c00000 */
[----:B------:R-:W-:Y:S01]  /*11f10*/  VOTE.ALL P0, P0 ;  /* 0x0000000000ff7806 */ /* 0x000fe20000000000 */
[----:B------:R-:W-:-:S12]  /*11f20*/  ENDCOLLECTIVE ;  /* 0x000000000000791b */ /* 0x000fd80003800000 */
.L_x_802:
[----:B------:R-:W-:Y:S05]  /*11f30*/  BRA `(.L_x_803) ;  /* 0xffffff4000d87947 */ /* 0x000fea000383ffff */
.L_x_508:
[----:B------:R-:W-:Y:S01]  /*11f40*/  BSSY B0, `(.L_x_804) ;  /* 0x0000006000007945 */ /* 0x000fe20003800000 */
[----:B------:R-:W-:Y:S01]  /*11f50*/  PLOP3.LUT P0, PT, P0, PT, PT, 0x8, 0x80 ;  /* 0x000000000080781c */ /* 0x000fe2000070e170 */
[----:B------:R-:W-:-:S12]  /*11f60*/  IMAD.MOV.U32 R8, RZ, RZ, -0x1 ;  /* 0xffffffffff087424 */ /* 0x000fd800078e00ff */
[----:B------:R-:W-:Y:S05]  /*11f70*/  WARPSYNC.COLLECTIVE R8, `(.L_x_805) ;  /* 0x0000000008087348 */ /* 0x000fea0003c00000 */
[----:B------:R-:W-:Y:S01]  /*11f80*/  VOTE.ANY P0, P0 ;  /* 0x0000000000ff7806 */ /* 0x000fe20000000100 */
[----:B------:R-:W-:-:S12]  /*11f90*/  ENDCOLLECTIVE ;  /* 0x000000000000791b */ /* 0x000fd80003800000 */
.L_x_805:
[----:B------:R-:W-:Y:S05]  /*11fa0*/  BSYNC B0 ;  /* 0x0000000000007941 */ /* 0x000fea0003800000 */
.L_x_804:
[----:B------:R-:W-:Y:S05]  /*11fb0*/  BRA `(.L_x_806) ;  /* 0xffffff4000e47947 */ /* 0x000fea000383ffff */
.L_x_510:
[----:B------:R-:W-:Y:S01]  /*11fc0*/  BSSY B0, `(.L_x_807) ;  /* 0x0000006000007945 */ /* 0x000fe20003800000 */
[----:B------:R-:W-:Y:S01]  /*11fd0*/  PLOP3.LUT P0, PT, P0, PT, PT, 0x8, 0x80 ;  /* 0x000000000080781c */ /* 0x000fe2000070e170 */
[----:B------:R-:W-:-:S12]  /*11fe0*/  IMAD.MOV.U32 R8, RZ, RZ, -0x1 ;  /* 0xffffffffff087424 */ /* 0x000fd800078e00ff */
[----:B------:R-:W-:Y:S05]  /*11ff0*/  WARPSYNC.COLLECTIVE R8, `(.L_x_808) ;  /* 0x0000000008087348 */ /* 0x000fea0003c00000 */
[----:B------:R-:W-:Y:S01]  /*12000*/  VOTE.ANY P0, P0 ;  /* 0x0000000000ff7806 */ /* 0x000fe20000000100 */
[----:B------:R-:W-:-:S12]  /*12010*/  ENDCOLLECTIVE ;  /* 0x000000000000791b */ /* 0x000fd80003800000 */
.L_x_808:
[----:B------:R-:W-:Y:S05]  /*12020*/  BSYNC B0 ;  /* 0x0000000000007941 */ /* 0x000fea0003800000 */
.L_x_807:
[----:B------:R-:W-:Y:S05]  /*12030*/  BRA `(.L_x_809) ;  /* 0xffffff44003c7947 */ /* 0x000fea000383ffff */
.L_x_512:
[----:B------:R-:W-:Y:S01]  /*12040*/  BSSY B0, `(.L_x_810) ;  /* 0x0000006000007945 */ /* 0x000fe20003800000 */
[----:B------:R-:W-:Y:S01]  /*12050*/  PLOP3.LUT P0, PT, P0, PT, PT, 0x8, 0x80 ;  /* 0x000000000080781c */ /* 0x000fe2000070e170 */
[----:B------:R-:W-:-:S12]  /*12060*/  IMAD.MOV.U32 R8, RZ, RZ, -0x1 ;  /* 0xffffffffff087424 */ /* 0x000fd800078e00ff */
[----:B------:R-:W-:Y:S05]  /*12070*/  WARPSYNC.COLLECTIVE R8, `(.L_x_811) ;  /* 0x0000000008087348 */ /* 0x000fea0003c00000 */
[----:B------:R-:W-:Y:S01]  /*12080*/  VOTE.ANY R8, PT, P0 ;  /* 0x0000000000087806 */ /* 0x000fe200000e0100 */
[----:B------:R-:W-:Y:S06]  /*12090*/  ENDCOLLECTIVE ;  /* 0x000000000000791b */ /* 0x000fec0003800000 */
.L_x_811:
[----:B------:R-:W-:Y:S05]  /*120a0*/  BSYNC B0 ;  /* 0x0000000000007941 */ /* 0x000fea0003800000 */
.L_x_810:
[----:B------:R-:W-:Y:S01]  /*120b0*/  LOP3.LUT R8, R8, 0x80000000, R13, 0xec, !PT ;  /* 0x8000000008087812 */ /* 0x000fe200078eec0d */
[----:B------:R-:W-:Y:S02]  /*120c0*/  IMAD.MOV.U32 R10, RZ, RZ, 0x1 ;  /* 0x00000001ff0a7424 */ /* 0x000fe400078e00ff */
[----:B------:R-:W-:Y:S02]  /*120d0*/  VIADD R81, R81, 0xffffffe0 ;  /* 0xffffffe051517836 */ /* 0x000fe40000000000 */
[----:B------:R-:W-:-:S05]  /*120e0*/  VIADD R9, R8, 0xffffffff ;  /* 0xffffffff08097836 */ /* 0x000fca0000000000 */
[----:B------:R-:W-:Y:S01]  /*120f0*/  LOP3.LUT R66, R8, R9, RZ, 0xc, !PT ;  /* 0x0000000908427212 */ /* 0x000fe200078e0cff */
[----:B------:R-:W-:Y:S02]  /*12100*/  IMAD.MOV.U32 R9, RZ, RZ, R6 ;  /* 0x000000ffff097224 */ /* 0x000fe400078e0006 */
[----:B------:R-:W-:Y:S01]  /*12110*/  IMAD.MOV.U32 R8, RZ, RZ, -0x1 ;  /* 0xffffffffff087424 */ /* 0x000fe200078e00ff */
[----:B------:R0:W1:Y:S06]  /*12120*/  POPC R11, R66 ;  /* 0x00000042000b7309 */ /* 0x00006c0000000000 */
[----:B01----:R-:W-:Y:S05]  /*12130*/  WARPSYNC.COLLECTIVE R8, `(.L_x_812) ;  /* 0x0000000008087348 */ /* 0x003fea0003c00000 */
[----:B-1----:R1:W2:Y:S02]  /*12140*/  SHFL.DOWN P0, R12, R9, R10, R11 ;  /* 0x0800000a090c7389 */ /* 0x0022a4000000000b */
[----:B012---:R-:W-:Y:S05]  /*12150*/  ENDCOLLECTIVE ;  /* 0x000000000000791b */ /* 0x007fea0003800000 */
.L_x_812:
[----:B------:R-:W-:Y:S02]  /*12160*/  IMAD.MOV.U32 R9, RZ, RZ, R7 ;  /* 0x000000ffff097224 */ /* 0x000fe400078e0007 */
[----:B------:R-:W-:-:S07]  /*12170*/  IMAD.MOV.U32 R30, RZ, RZ, R12 ;  /* 0x000000ffff1e7224 */ /* 0x000fce00078e000c */
[----:B------:R-:W-:Y:S05]  /*12180*/  WARPSYNC.COLLECTIVE R8, `(.L_x_813) ;  /* 0x0000000008087348 */ /* 0x000fea0003c00000 */
[----:B------:R0:W1:Y:S02]  /*12190*/  SHFL.DOWN P0, R12, R9, R10, R11 ;  /* 0x0800000a090c7389 */ /* 0x000064000000000b */
[----:B01----:R-:W-:Y:S05]  /*121a0*/  ENDCOLLECTIVE ;  /* 0x000000000000791b */ /* 0x003fea0003800000 */
.L_x_813:
        /* <DEDUP_REMOVED lines=13> */
.L_x_814:
[----:B------:R-:W-:Y:S01]  /*12280*/  IMAD.MOV.U32 R9, RZ, RZ, R68 ;  /* 0x000000ffff097224 */ /* 0x000fe200078e0044 */
[----:B------:R-:W-:-:S07]  /*12290*/  SEL R7, R12, RZ, !P1 ;  /* 0x000000ff0c077207 */ /* 0x000fce0004800000 */
[----:B------:R-:W-:Y:S05]  /*122a0*/  WARPSYNC.COLLECTIVE R8, `(.L_x_815) ;  /* 0x0000000008087348 */ /* 0x000fea0003c00000 */
[----:B------:R0:W1:Y:S02]  /*122b0*/  SHFL.DOWN P0, R12, R9, R10, R11 ;  /* 0x0800000a090c7389 */ /* 0x000064000000000b */
[----:B01----:R-:W-:Y:S05]  /*122c0*/  ENDCOLLECTIVE ;  /* 0x000000000000791b */ /* 0x003fea0003800000 */
.L_x_815:
[----:B------:R-:W-:-:S05]  /*122d0*/  IADD3 R7, P2, PT, R7, R66, RZ ;  /* 0x0000004207077210 */ /* 0x000fca0007f5e0ff */
[----:B------:R-:W-:Y:S02]  /*122e0*/  IMAD.MOV.U32 R9, RZ, RZ, R7 ;  /* 0x000000ffff097224 */ /* 0x000fe400078e0007 */
[----:B------:R-:W-:Y:S02]  /*122f0*/  IMAD.MOV.U32 R10, RZ, RZ, 0x4 ;  /* 0x00000004ff0a7424 */ /* 0x000fe400078e00ff */
[----:B------:R-:W-:-:S07]  /*12300*/  IMAD.MOV.U32 R30, RZ, RZ, R12 ;  /* 0x000000ffff1e7224 */ /* 0x000fce00078e000c */
[----:B------:R-:W-:Y:S05]  /*12310*/  WARPSYNC.COLLECTIVE R8, `(.L_x_816) ;  /* 0x0000000008087348 */ /* 0x000fea0003c00000 */
[----:B------:R0:W1:Y:S02]  /*12320*/  SHFL.DOWN P0, R12, R9, R10, R11 ;  /* 0x0800000a090c7389 */ /* 0x000064000000000b */
[----:B01----:R-:W-:Y:S05]  /*12330*/  ENDCOLLECTIVE ;  /* 0x000000000000791b */ /* 0x003fea0003800000 */
.L_x_816:
        /* <DEDUP_REMOVED lines=9> */
.L_x_817:
[----:B------:R-:W-:Y:S02]  /*123d0*/  IMAD.MOV.U32 R9, RZ, RZ, R66 ;  /* 0x000000ffff097224 */ /* 0x000fe400078e0042 */
[----:B------:R-:W-:Y:S02]  /*123e0*/  IMAD.MOV.U32 R10, RZ, RZ, 0x8 ;  /* 0x00000008ff0a7424 */ /* 0x000fe400078e00ff */
[----:B------:R-:W-:-:S07]  /*123f0*/  IMAD.MOV.U32 R6, RZ, RZ, R12 ;  /* 0x000000ffff067224 */ /* 0x000fce00078e000c */
[----:B------:R-:W-:Y:S05]  /*12400*/  WARPSYNC.COLLECTIVE R8, `(.L_x_818) ;  /* 0x0000000008087348 */ /* 0x000fea0003c00000 */
[----:B------:R0:W1:Y:S02]  /*12410*/  SHFL.DOWN P0, R12, R9, R10, R11 ;  /* 0x0800000a090c7389 */ /* 0x000064000000000b */
[----:B01----:R-:W-:Y:S05]  /*12420*/  ENDCOLLECTIVE ;  /* 0x000000000000791b */ /* 0x003fea0003800000 */
.L_x_818:
        /* <DEDUP_REMOVED lines=9> */
.L_x_819:
        /* <DEDUP_REMOVED lines=10> */
.L_x_820:
[----:B------:R-:W-:Y:S02]  /*12560*/  IMAD.MOV.U32 R9, RZ, RZ, R30 ;  /* 0x000000ffff097224 */ /* 0x000fe400078e001e */
[----:B------:R-:W-:-:S07]  /*12570*/  IMAD.MOV.U32 R6, RZ, RZ, R12 ;  /* 0x000000ffff067224 */ /* 0x000fce00078e000c */
[----:B------:R-:W-:Y:S05]  /*12580*/  WARPSYNC.COLLECTIVE R8, `(.L_x_821) ;  /* 0x0000000008087348 */ /* 0x000fea0003c00000 */
[----:B------:R0:W1:Y:S02]  /*12590*/  SHFL.DOWN P0, R12, R9, R10, R11 ;  /* 0x0800000a090c7389 */ /* 0x000064000000000b */
[----:B01----:R-:W-:Y:S05]  /*125a0*/  ENDCOLLECTIVE ;  /* 0x000000000000791b */ /* 0x003fea0003800000 */
.L_x_821:
[----:B------:R-:W-:-:S04]  /*125b0*/  ISETP.GT.AND P0, PT, R66, R11, PT ;  /* 0x0000000b4200720c */ /* 0x000fc80003f04270 */
[----:B------:R-:W-:Y:S02]  /*125c0*/  SEL R6, R6, RZ, !P0 ;  /* 0x000000ff06067207 */ /* 0x000fe40004000000 */
[----:B------:R-:W-:Y:S02]  /*125d0*/  SEL R12, R12, RZ, !P0 ;  /* 0x000000ff0c0c7207 */ /* 0x000fe40004000000 */
[----:B------:R-:W-:Y:S02]  /*125e0*/  ISETP.NE.U32.AND P0, PT, R4, 0x65, PT ;  /* 0x000000650400780c */ /* 0x000fe40003f05070 */
[----:B------:R-:W-:Y:S02]  /*125f0*/  IADD3 R64, P2, P1, R6, R7, R64 ;  /* 0x0000000706407210 */ /* 0x000fe4000795e040 */
[----:B------:R-:W-:Y:S02]  /*12600*/  ISETP.NE.AND.EX P0, PT, R5, RZ, PT, P0 ;  /* 0x000000ff0500720c */ /* 0x000fe40003f05300 */
[----:B------:R-:W-:-:S11]  /*12610*/  IADD3.X R79, PT, PT, R12, R30, R79, P2, P1 ;  /* 0x0000001e0c4f7210 */ /* 0x000fd600017e244f */
[----:B------:R-:W-:Y:S05]  /*12620*/  WARPSYNC.COLLECTIVE R8, `(.L_x_822) ;  /* 0x0000000008087348 */ /* 0x000fea0003c00000 */
[----:B------:R-:W-:Y:S01]  /*12630*/  VOTE.ALL P0, P0 ;  /* 0x0000000000ff7806 */ /* 0x000fe20000000000 */
[----:B------:R-:W-:-:S12]  /*12640*/  ENDCOLLECTIVE ;  /* 0x000000000000791b */ /* 0x000fd80003800000 */
.L_x_822:
[----:B------:R-:W-:Y:S05]  /*12650*/  BRA `(.L_x_823) ;  /* 0xffffff4000887947 */ /* 0x000fea000383ffff */
.L_x_690:
[----:B------:R-:W-:Y:S01]  /*12660*/  BSSY B1, `(.L_x_824) ;  /* 0x0000006000017945 */ /* 0x000fe20003800000 */
[----:B------:R-:W-:Y:S01]  /*12670*/  PLOP3.LUT P0, PT, P0, PT, PT, 0x8, 0x80 ;  /* 0x000000000080781c */ /* 0x000fe2000070e170 */
[----:B------:R-:W-:-:S12]  /*12680*/  IMAD.MOV.U32 R8, RZ, RZ, -0x1 ;  /* 0xffffffffff087424 */ /* 0x000fd800078e00ff */
[----:B------:R-:W-:Y:S05]  /*12690*/  WARPSYNC.COLLECTIVE R8, `(.L_x_825) ;  /* 0x0000000008087348 */ /* 0x000fea0003c00000 */
[----:B------:R-:W-:Y:S01]  /*126a0*/  VOTE.ANY P0, P0 ;  /* 0x0000000000ff7806 */ /* 0x000fe20000000100 */
[----:B------:R-:W-:-:S12]  /*126b0*/  ENDCOLLECTIVE ;  /* 0x000000000000791b */ /* 0x000fd80003800000 */
.L_x_825:
[----:B------:R-:W-:Y:S05]  /*126c0*/  BSYNC B1 ;  /* 0x0000000000017941 */ /* 0x000fea0003800000 */
.L_x_824:
[----:B------:R-:W-:Y:S05]  /*126d0*/  BRA `(.L_x_826) ;  /* 0xffffffc4002c7947 */ /* 0x000fea000383ffff */
.L_x_692:
[----:B------:R-:W-:Y:S01]  /*126e0*/  BSSY B1, `(.L_x_827) ;  /* 0x0000006000017945 */ /* 0x000fe20003800000 */
[----:B------:R-:W-:Y:S01]  /*126f0*/  PLOP3.LUT P0, PT, P0, PT, PT, 0x8, 0x80 ;  /* 0x000000000080781c */ /* 0x000fe2000070e170 */
[----:B------:R-:W-:-:S12]  /*12700*/  IMAD.MOV.U32 R8, RZ, RZ, -0x1 ;  /* 0xffffffffff087424 */ /* 0x000fd800078e00ff */
[----:B------:R-:W-:Y:S05]  /*12710*/  WARPSYNC.COLLECTIVE R8, `(.L_x_828) ;  /* 0x0000000008087348 */ /* 0x000fea0003c00000 */
[----:B------:R-:W-:Y:S01]  /*12720*/  VOTE.ANY P0, P0 ;  /* 0x0000000000ff7806 */ /* 0x000fe20000000100 */
[----:B------:R-:W-:-:S12]  /*12730*/  ENDCOLLECTIVE ;  /* 0x000000000000791b */ /* 0x000fd80003800000 */
.L_x_828:
[----:B------:R-:W-:Y:S05]  /*12740*/  BSYNC B1 ;  /* 0x0000000000017941 */ /* 0x000fea0003800000 */
.L_x_827:
[----:B------:R-:W-:Y:S05]  /*12750*/  BRA `(.L_x_829) ;  /* 0xffffffc400847947 */ /* 0x000fea000383ffff */
.L_x_694:
[----:B------:R-:W0:Y:S01]  /*12760*/  S2R R13, SR_GEMASK ;  /* 0x00000000000d7919 */ /* 0x000e220000003c00 */
[----:B------:R-:W-:Y:S01]  /*12770*/  BSSY B1, `(.L_x_830) ;  /* 0x0000006000017945 */ /* 0x000fe20003800000 */
[----:B------:R-:W-:Y:S01]  /*12780*/  PLOP3.LUT P0, PT, P0, PT, PT, 0x8, 0x80 ;  /* 0x000000000080781c */ /* 0x000fe2000070e170 */
[----:B------:R-:W-:-:S12]  /*12790*/  IMAD.MOV.U32 R8, RZ, RZ, -0x1 ;  /* 0xffffffffff087424 */ /* 0x000fd800078e00ff */
[----:B0-----:R-:W-:Y:S05]  /*127a0*/  WARPSYNC.COLLECTIVE R8, `(.L_x_831) ;  /* 0x0000000008087348 */ /* 0x001fea0003c00000 */
[----:B------:R-:W-:Y:S01]  /*127b0*/  VOTE.ANY R8, PT, P0 ;  /* 0x0000000000087806 */ /* 0x000fe200000e0100 */
[----:B0-----:R-:W-:Y:S06]  /*127c0*/  ENDCOLLECTIVE ;  /* 0x000000000000791b */ /* 0x001fec0003800000 */
.L_x_831:
[----:B------:R-:W-:Y:S05]  /*127d0*/  BSYNC B1 ;  /* 0x0000000000017941 */ /* 0x000fea0003800000 */
.L_x_830:
[----:B------:R-:W-:Y:S01]  /*127e0*/  LOP3.LUT R8, R8, 0x80000000, R13, 0xec, !PT ;  /* 0x8000000008087812 */ /* 0x000fe200078eec0d */
[----:B------:R-:W-:-:S04]  /*127f0*/  IMAD.MOV.U32 R10, RZ, RZ, 0x1 ;  /* 0x00000001ff0a7424 */ /* 0x000fc800078e00ff */
        /* <DEDUP_REMOVED lines=8> */
.L_x_832:
[----:B------:R-:W-:Y:S02]  /*12880*/  IMAD.MOV.U32 R9, RZ, RZ, R7 ;  /* 0x000000ffff097224 */ /* 0x000fe400078e0007 */
[----:B------:R-:W-:-:S07]  /*12890*/  IMAD.MOV.U32 R14, RZ, RZ, R12 ;  /* 0x000000ffff0e7224 */ /* 0x000fce00078e000c */
[----:B------:R-:W-:Y:S05]  /*128a0*/  WARPSYNC.COLLECTIVE R8, `(.L_x_833) ;  /* 0x0000000008087348 */ /* 0x000fea0003c00000 */
[----:B------:R0:W1:Y:S02]  /*128b0*/  SHFL.DOWN P0, R12, R9, R10, R11 ;  /* 0x0800000a090c7389 */ /* 0x000064000000000b */
[----:B01----:R-:W-:Y:S05]  /*128c0*/  ENDCOLLECTIVE ;  /* 0x000000000000791b */ /* 0x003fea0003800000 */
.L_x_833:
        /* <DEDUP_REMOVED lines=13> */
.L_x_834:
[----:B------:R-:W-:Y:S01]  /*129a0*/  IMAD.MOV.U32 R9, RZ, RZ, R71 ;  /* 0x000000ffff097224 */ /* 0x000fe200078e0047 */
[----:B------:R-:W-:-:S04]  /*129b0*/  SEL R12, R12, RZ, !P1 ;  /* 0x000000ff0c0c7207 */ /* 0x000fc80004800000 */
[----:B------:R-:W-:-:S13]  /*129c0*/  IADD3 R7, P2, PT, R12, R15, RZ ;  /* 0x0000000f0c077210 */ /* 0x000fda0007f5e0ff */
[----:B------:R-:W-:Y:S05]  /*129d0*/  WARPSYNC.COLLECTIVE R8, `(.L_x_835) ;  /* 0x0000000008087348 */ /* 0x000fea0003c00000 */
[----:B------:R0:W1:Y:S02]  /*129e0*/  SHFL.DOWN P0, R12, R9, R10, R11 ;  /* 0x0800000a090c7389 */ /* 0x000064000000000b */
[----:B01----:R-:W-:Y:S05]  /*129f0*/  ENDCOLLECTIVE ;  /* 0x000000000000791b */ /* 0x003fea0003800000 */
.L_x_835:
[----:B------:R-:W-:Y:S02]  /*12a00*/  IMAD.MOV.U32 R9, RZ, RZ, R7 ;  /* 0x000000ffff097224 */ /* 0x000fe400078e0007 */
[----:B------:R-:W-:Y:S02]  /*12a10*/  IMAD.MOV.U32 R10, RZ, RZ, 0x4 ;  /* 0x00000004ff0a7424 */ /* 0x000fe400078e00ff */
[----:B------:R-:W-:-:S07]  /*12a20*/  IMAD.MOV.U32 R14, RZ, RZ, R12 ;  /* 0x000000ffff0e7224 */ /* 0x000fce00078e000c */
[----:B------:R-:W-:Y:S05]  /*12a30*/  WARPSYNC.COLLECTIVE R8, `(.L_x_836) ;  /* 0x0000000008087348 */ /* 0x000fea0003c00000 */
[----:B------:R0:W1:Y:S02]  /*12a40*/  SHFL.DOWN P0, R12, R9, R10, R11 ;  /* 0x0800000a090c7389 */ /* 0x000064000000000b */
[----:B01----:R-:W-:Y:S05]  /*12a50*/  ENDCOLLECTIVE ;  /* 0x000000000000791b */ /* 0x003fea0003800000 */
.L_x_836:
[----:B------:R-:W-:Y:S02]  /*12a60*/  SEL R14, R14, RZ, !P1 ;  /* 0x000000ff0e0e7207 */ /* 0x000fe40004800000 */
[----:B------:R-:W-:-:S03]  /*12a70*/  ISETP.GT.AND P1, PT, R6, R11, PT ;  /* 0x0000000b0600720c */ /* 0x000fc60003f24270 */
[----:B------:R-:W-:Y:S01]  /*12a80*/  IMAD.X R72, R14, 0x1, R71, P2 ;  /* 0x000000010e487824 */ /* 0x000fe200010e0647 */
[----:B------:R-:W-:-:S03]  /*12a90*/  LOP3.LUT R71, RZ, R20, RZ, 0x33, !PT ;  /* 0x00000014ff477212 */ /* 0x000fc600078e33ff */
[----:B------:R-:W-:Y:S02]  /*12aa0*/  IMAD.MOV.U32 R9, RZ, RZ, R72 ;  /* 0x000000ffff097224 */ /* 0x000fe400078e0048 */
[----:B------:R-:W-:Y:S01]  /*12ab0*/  IMAD.IADD R71, R71, 0x1, R0 ;  /* 0x0000000147477824 */ /* 0x000fe200078e0200 */
[----:B------:R-:W-:-:S04]  /*12ac0*/  SEL R12, R12, RZ, !P1 ;  /* 0x000000ff0c0c7207 */ /* 0x000fc80004800000 */
[----:B------:R-:W-:-:S13]  /*12ad0*/  IADD3 R14, P2, PT, R12, R7, RZ ;  /* 0x000000070c0e7210 */ /* 0x000fda0007f5e0ff */
[----:B------:R-:W-:Y:S05]  /*12ae0*/  WARPSYNC.COLLECTIVE R8, `(.L_x_837) ;  /* 0x0000000008087348 */ /* 0x000fea0003c00000 */
[----:B------:R0:W1:Y:S02]  /*12af0*/  SHFL.DOWN P0, R12, R9, R10, R11 ;  /* 0x0800000a090c7389 */ /* 0x000064000000000b */
[----:B01----:R-:W-:Y:S05]  /*12b00*/  ENDCOLLECTIVE ;  /* 0x000000000000791b */ /* 0x003fea0003800000 */
.L_x_837:
[----:B------:R-:W-:Y:S02]  /*12b10*/  IMAD.MOV.U32 R9, RZ, RZ, R14 ;  /* 0x000000ffff097224 */ /* 0x000fe400078e000e */
[----:B------:R-:W-:Y:S02]  /*12b20*/  IMAD.MOV.U32 R10, RZ, RZ, 0x8 ;  /* 0x00000008ff0a7424 */ /* 0x000fe400078e00ff */
[----:B------:R-:W-:-:S07]  /*12b30*/  IMAD.MOV.U32 R6, RZ, RZ, R12 ;  /* 0x000000ffff067224 */ /* 0x000fce00078e000c */
[----:B------:R-:W-:Y:S05]  /*12b40*/  WARPSYNC.COLLECTIVE R8, `(.L_x_838) ;  /* 0x0000000008087348 */ /* 0x000fea0003c00000 */
[----:B------:R0:W1:Y:S02]  /*12b50*/  SHFL.DOWN P0, R12, R9, R10, R11 ;  /* 0x0800000a090c7389 */ /* 0x000064000000000b */
[----:B01----:R-:W-:Y:S05]  /*12b60*/  ENDCOLLECTIVE ;  /* 0x000000000000791b */ /* 0x003fea0003800000 */
.L_x_838:
        /* <DEDUP_REMOVED lines=9> */
.L_x_839:
        /* <DEDUP_REMOVED lines=10> */
.L_x_840:
[----:B------:R-:W-:Y:S02]  /*12ca0*/  IMAD.MOV.U32 R9, RZ, RZ, R73 ;  /* 0x000000ffff097224 */ /* 0x000fe400078e0049 */
[----:B------:R-:W-:-:S07]  /*12cb0*/  IMAD.MOV.U32 R6, RZ, RZ, R12 ;  /* 0x000000ffff067224 */ /* 0x000fce00078e000c */
[----:B------:R-:W-:Y:S05]  /*12cc0*/  WARPSYNC.COLLECTIVE R8, `(.L_x_841) ;  /* 0x0000000008087348 */ /* 0x000fea0003c00000 */
[----:B------:R0:W1:Y:S02]  /*12cd0*/  SHFL.DOWN P0, R12, R9, R10, R11 ;  /* 0x0800000a090c7389 */ /* 0x000064000000000b */
[----:B01----:R-:W-:Y:S05]  /*12ce0*/  ENDCOLLECTIVE ;  /* 0x000000000000791b */ /* 0x003fea0003800000 */
.L_x_841:
        /* <DEDUP_REMOVED lines=15> */
.L_x_842:
[----:B------:R-:W-:Y:S05]  /*12de0*/  BRA `(.L_x_843) ;  /* 0xffffffc000d07947 */ /* 0x000fea000383ffff */
.L_x_696:
[----:B------:R-:W-:Y:S01]  /*12df0*/  BSSY B1, `(.L_x_844) ;  /* 0x0000006000017945 */ /* 0x000fe20003800000 */
[----:B------:R-:W-:Y:S01]  /*12e00*/  PLOP3.LUT P0, PT, P0, PT, PT, 0x8, 0x80 ;  /* 0x000000000080781c */ /* 0x000fe2000070e170 */
[----:B------:R-:W-:-:S12]  /*12e10*/  IMAD.MOV.U32 R8, RZ, RZ, -0x1 ;  /* 0xffffffffff087424 */ /* 0x000fd800078e00ff */
[----:B------:R-:W-:Y:S05]  /*12e20*/  WARPSYNC.COLLECTIVE R8, `(.L_x_845) ;  /* 0x0000000008087348 */ /* 0x000fea0003c00000 */
[----:B------:R-:W-:Y:S01]  /*12e30*/  VOTE.ANY P0, P0 ;  /* 0x0000000000ff7806 */ /* 0x000fe20000000100 */
[----:B------:R-:W-:-:S12]  /*12e40*/  ENDCOLLECTIVE ;  /* 0x000000000000791b */ /* 0x000fd80003800000 */
.L_x_845:
[----:B------:R-:W-:Y:S05]  /*12e50*/  BSYNC B1 ;  /* 0x0000000000017941 */ /* 0x000fea0003800000 */
.L_x_844:
[----:B------:R-:W-:Y:S05]  /*12e60*/  BRA `(.L_x_846) ;  /* 0xffffffc000dc7947 */ /* 0x000fea000383ffff */
.L_x_698:
[----:B------:R-:W-:Y:S01]  /*12e70*/  BSSY B1, `(.L_x_847) ;  /* 0x0000006000017945 */ /* 0x000fe20003800000 */
[----:B------:R-:W-:Y:S01]  /*12e80*/  PLOP3.LUT P0, PT, P0, PT, PT, 0x8, 0x80 ;  /* 0x000000000080781c */ /* 0x000fe2000070e170 */
[----:B------:R-:W-:-:S12]  /*12e90*/  IMAD.MOV.U32 R8, RZ, RZ, -0x1 ;  /* 0xffffffffff087424 */ /* 0x000fd800078e00ff */
[----:B------:R-:W-:Y:S05]  /*12ea0*/  WARPSYNC.COLLECTIVE R8, `(.L_x_848) ;  /* 0x0000000008087348 */ /* 0x000fea0003c00000 */
[----:B------:R-:W-:Y:S01]  /*12eb0*/  VOTE.ANY P0, P0 ;  /* 0x0000000000ff7806 */ /* 0x000fe20000000100 */
[----:B------:R-:W-:-:S12]  /*12ec0*/  ENDCOLLECTIVE ;  /* 0x000000000000791b */ /* 0x000fd80003800000 */
.L_x_848:
[----:B------:R-:W-:Y:S05]  /*12ed0*/  BSYNC B1 ;  /* 0x0000000000017941 */ /* 0x000fea0003800000 */
.L_x_847:
[----:B------:R-:W-:Y:S05]  /*12ee0*/  BRA `(.L_x_849) ;  /* 0xffffffc400347947 */ /* 0x000fea000383ffff */
.L_x_700:
[----:B------:R-:W-:Y:S01]  /*12ef0*/  BSSY B1, `(.L_x_850) ;  /* 0x0000006000017945 */ /* 0x000fe20003800000 */
[----:B------:R-:W-:Y:S01]  /*12f00*/  PLOP3.LUT P0, PT, P0, PT, PT, 0x8, 0x80 ;  /* 0x000000000080781c */ /* 0x000fe2000070e170 */
[----:B------:R-:W-:-:S12]  /*12f10*/  IMAD.MOV.U32 R8, RZ, RZ, -0x1 ;  /* 0xffffffffff087424 */ /* 0x000fd800078e00ff */
[----:B------:R-:W-:Y:S05]  /*12f20*/  WARPSYNC.COLLECTIVE R8, `(.L_x_851) ;  /* 0x0000000008087348 */ /* 0x000fea0003c00000 */
[----:B------:R-:W-:Y:S01]  /*12f30*/  VOTE.ANY R8, PT, P0 ;  /* 0x0000000000087806 */ /* 0x000fe200000e0100 */
[----:B------:R-:W-:Y:S06]  /*12f40*/  ENDCOLLECTIVE ;  /* 0x000000000000791b */ /* 0x000fec0003800000 */
.L_x_851:
[----:B------:R-:W-:Y:S05]  /*12f50*/  BSYNC B1 ;  /* 0x0000000000017941 */ /* 0x000fea0003800000 */
.L_x_850:
        /* <DEDUP_REMOVED lines=11> */
.L_x_852:
[----:B------:R-:W-:Y:S02]  /*13010*/  IMAD.MOV.U32 R9, RZ, RZ, R7 ;  /* 0x000000ffff097224 */ /* 0x000fe400078e0007 */
[----:B------:R-:W-:-:S07]  /*13020*/  IMAD.MOV.U32 R20, RZ, RZ, R12 ;  /* 0x000000ffff147224 */ /* 0x000fce00078e000c */
[----:B------:R-:W-:Y:S05]  /*13030*/  WARPSYNC.COLLECTIVE R8, `(.L_x_853) ;  /* 0x0000000008087348 */ /* 0x000fea0003c00000 */
[----:B------:R0:W1:Y:S02]  /*13040*/  SHFL.DOWN P0, R12, R9, R10, R11 ;  /* 0x0800000a090c7389 */ /* 0x000064000000000b */
[----:B01----:R-:W-:Y:S05]  /*13050*/  ENDCOLLECTIVE ;  /* 0x000000000000791b */ /* 0x003fea0003800000 */
.L_x_853:
        /* <DEDUP_REMOVED lines=13> */
.L_x_854:
[----:B------:R-:W-:Y:S01]  /*13130*/  IMAD.MOV.U32 R9, RZ, RZ, R75 ;  /* 0x000000ffff097224 */ /* 0x000fe200078e004b */
[----:B------:R-:W-:-:S07]  /*13140*/  SEL R7, R12, RZ, !P1 ;  /* 0x000000ff0c077207 */ /* 0x000fce0004800000 */
[----:B------:R-:W-:Y:S05]  /*13150*/  WARPSYNC.COLLECTIVE R8, `(.L_x_855) ;  /* 0x0000000008087348 */ /* 0x000fea0003c00000 */
[----:B------:R0:W1:Y:S02]  /*13160*/  SHFL.DOWN P0, R12, R9, R10, R11 ;  /* 0x0800000a090c7389 */ /* 0x000064000000000b */
[----:B01----:R-:W-:Y:S05]  /*13170*/  ENDCOLLECTIVE ;  /* 0x000000000000791b */ /* 0x003fea0003800000 */
.L_x_855:
[----:B------:R-:W-:-:S05]  /*13180*/  IADD3 R7, P2, PT, R7, R74, RZ ;  /* 0x0000004a07077210 */ /* 0x000fca0007f5e0ff */
[----:B------:R-:W-:Y:S02]  /*13190*/  IMAD.MOV.U32 R9, RZ, RZ, R7 ;  /* 0x000000ffff097224 */ /* 0x000fe400078e0007 */
[----:B------:R-:W-:Y:S02]  /*131a0*/  IMAD.MOV.U32 R10, RZ, RZ, 0x4 ;  /* 0x00000004ff0a7424 */ /* 0x000fe400078e00ff */
[----:B------:R-:W-:-:S07]  /*131b0*/  IMAD.MOV.U32 R20, RZ, RZ, R12 ;  /* 0x000000ffff147224 */ /* 0x000fce00078e000c */
[----:B------:R-:W-:Y:S05]  /*131c0*/  WARPSYNC.COLLECTIVE R8, `(.L_x_856) ;  /* 0x0000000008087348 */ /* 0x000fea0003c00000 */
[----:B------:R0:W1:Y:S02]  /*131d0*/  SHFL.DOWN P0, R12, R9, R10, R11 ;  /* 0x0800000a090c7389 */ /* 0x000064000000000b */
[----:B01----:R-:W-:Y:S05]  /*131e0*/  ENDCOLLECTIVE ;  /* 0x000000000000791b */ /* 0x003fea0003800000 */
.L_x_856:
        /* <DEDUP_REMOVED lines=9> */
.L_x_857:
[----:B------:R-:W-:Y:S02]  /*13280*/  IMAD.MOV.U32 R9, RZ, RZ, R74 ;  /* 0x000000ffff097224 */ /* 0x000fe400078e004a */
[----:B------:R-:W-:Y:S02]  /*13290*/  IMAD.MOV.U32 R10, RZ, RZ, 0x8 ;  /* 0x00000008ff0a7424 */ /* 0x000fe400078e00ff */
[----:B------:R-:W-:-:S07]  /*132a0*/  IMAD.MOV.U32 R6, RZ, RZ, R12 ;  /* 0x000000ffff067224 */ /* 0x000fce00078e000c */
[----:B------:R-:W-:Y:S05]  /*132b0*/  WARPSYNC.COLLECTIVE R8, `(.L_x_858) ;  /* 0x0000000008087348 */ /* 0x000fea0003c00000 */
[----:B------:R0:W1:Y:S02]  /*132c0*/  SHFL.DOWN P0, R12, R9, R10, R11 ;  /* 0x0800000a090c7389 */ /* 0x000064000000000b */
[----:B01----:R-:W-:Y:S05]  /*132d0*/  ENDCOLLECTIVE ;  /* 0x000000000000791b */ /* 0x003fea0003800000 */
.L_x_858:
        /* <DEDUP_REMOVED lines=9> */
.L_x_859:
        /* <DEDUP_REMOVED lines=10> */
.L_x_860:
[----:B------:R-:W-:Y:S02]  /*13410*/  IMAD.MOV.U32 R9, RZ, RZ, R20 ;  /* 0x000000ffff097224 */ /* 0x000fe400078e0014 */
[----:B------:R-:W-:-:S07]  /*13420*/  IMAD.MOV.U32 R6, RZ, RZ, R12 ;  /* 0x000000ffff067224 */ /* 0x000fce00078e000c */
[----:B------:R-:W-:Y:S05]  /*13430*/  WARPSYNC.COLLECTIVE R8, `(.L_x_861) ;  /* 0x0000000008087348 */ /* 0x000fea0003c00000 */
[----:B------:R0:W1:Y:S02]  /*13440*/  SHFL.DOWN P0, R12, R9, R10, R11 ;  /* 0x0800000a090c7389 */ /* 0x000064000000000b */
[----:B01----:R-:W-:Y:S05]  /*13450*/  ENDCOLLECTIVE ;  /* 0x000000000000791b */ /* 0x003fea0003800000 */
.L_x_861:
        /* <DEDUP_REMOVED lines=10> */
.L_x_862:
[----:B------:R-:W-:Y:S05]  /*13500*/  BRA `(.L_x_863) ;  /* 0xffffffc000807947 */ /* 0x000fea000383ffff */
.L_x_864:
        /* <DEDUP_REMOVED lines=15> */
.L_x_1400:


//--------------------- .text._ZN3cub18CUB_300001_SM_10006detail19three_way_partition33DeviceThreeWayPartitionInitKernelINS0_13ScanTileStateImLb1EEEPjEEvT_iT0_ --------------------------
	.section	.text._ZN3cub18CUB_300001_SM_10006detail19three_way_partition33DeviceThreeWayPartitionInitKernelINS0_13ScanTileStateImLb1EEEPjEEvT_iT0_,"ax",@progbits
	.align	128
        .global         _ZN3cub18CUB_300001_SM_10006detail19three_way_partition33DeviceThreeWayPartitionInitKernelINS0_13ScanTileStateImLb1EEEPjEEvT_iT0_
        .type           _ZN3cub18CUB_300001_SM_10006detail19three_way_partition33DeviceThreeWayPartitionInitKernelINS0_13ScanTileStateImLb1EEEPjEEvT_iT0_,@function
        .size           _ZN3cub18CUB_300001_SM_10006detail19three_way_partition33DeviceThreeWayPartitionInitKernelINS0_13ScanTileStateImLb1EEEPjEEvT_iT0_,(.L_x_1401 - _ZN3cub18CUB_300001_SM_10006detail19three_way_partition33DeviceThreeWayPartitionInitKernelINS0_13ScanTileStateImLb1EEEPjEEvT_iT0_)
        .other          _ZN3cub18CUB_300001_SM_10006detail19three_way_partition33DeviceThreeWayPartitionInitKernelINS0_13ScanTileStateImLb1EEEPjEEvT_iT0_,@"STO_CUDA_ENTRY STV_DEFAULT"
_ZN3cub18CUB_300001_SM_10006detail19three_way_partition33DeviceThreeWayPartitionInitKernelINS0_13ScanTileStateImLb1EEEPjEEvT_iT0_:
.text._ZN3cub18CUB_300001_SM_10006detail19three_way_partition33DeviceThreeWayPartitionInitKernelINS0_13ScanTileStateImLb1EEEPjEEvT_iT0_:
[----:B------:R-:W-:Y:S01]  /*0000*/  LDC R1, c[0x0][0x37c] ;  /* 0x0000df00ff017b82 */ /* 0x000fe20000000800 */
[----:B------:R-:W0:Y:S07]  /*0010*/  S2R R13, SR_TID.X ;  /* 0x00000000000d7919 */ /* 0x000e2e0000002100 */
[----:B------:R-:W1:Y:S01]  /*0020*/  S2UR UR6, SR_CTAID.X ;  /* 0x00000000000679c3 */ /* 0x000e620000002500 */
[----:B------:R-:W2:Y:S01]  /*0030*/  LDCU UR4, c[0x0][0x388] ;  /* 0x00007100ff0477ac */ /* 0x000ea20008000800 */
[----:B------:R-:W-:-:S06]  /*0040*/  CS2R R10, SRZ ;  /* 0x00000000000a7805 */ /* 0x000fcc000001ff00 */
[----:B------:R-:W1:Y:S01]  /*0050*/  LDC R7, c[0x0][0x360] ;  /* 0x0000d800ff077b82 */ /* 0x000e620000000800 */
[----:B0-----:R-:W-:Y:S01]  /*0060*/  ISETP.GT.U32.AND P0, PT, R13, 0x1f, PT ;  /* 0x0000001f0d00780c */ /* 0x001fe20003f04070 */
[----:B-1----:R-:W-:Y:S01]  /*0070*/  IMAD R7, R7, UR6, R13 ;  /* 0x0000000607077c24 */ /* 0x002fe2000f8e020d */
[----:B------:R-:W-:Y:S02]  /*0080*/  ISETP.GT.U32.AND P2, PT, R13, 0x1, PT ;  /* 0x000000010d00780c */ /* 0x000fe40003f44070 */
[----:B------:R-:W-:Y:S02]  /*0090*/  ISETP.NE.OR P0, PT, RZ, UR6, P0 ;  /* 0x00000006ff007c0c */ /* 0x000fe40008705670 */
[----:B--2---:R-:W-:Y:S01]  /*00a0*/  ISETP.GE.AND P1, PT, R7, UR4, PT ;  /* 0x0000000407007c0c */ /* 0x004fe2000bf26270 */
[----:B------:R-:W0:Y:S01]  /*00b0*/  LDCU.64 UR4, c[0x0][0x358] ;  /* 0x00006b00ff0477ac */ /* 0x000e220008000a00 */
[----:B------:R-:W-:-:S09]  /*00c0*/  ISETP.NE.OR P2, PT, RZ, UR6, P2 ;  /* 0x00000006ff007c0c */ /* 0x000fd20009745670 */
[----:B------:R-:W1:Y:S02]  /*00d0*/  @!P0 LDC.64 R4, c[0x0][0x380] ;  /* 0x0000e000ff048b82 */ /* 0x000e640000000a00 */
[----:B------:R-:W-:Y:S02]  /*00e0*/  @!P1 IMAD.MOV.U32 R8, RZ, RZ, 0x63 ;  /* 0x00000063ff089424 */ /* 0x000fe400078e00ff */
[----:B------:R-:W-:-:S04]  /*00f0*/  @!P1 IMAD.MOV.U32 R9, RZ, RZ, 0x0 ;  /* 0x00000000ff099424 */ /* 0x000fc800078e00ff */
[----:B------:R-:W2:Y:S01]  /*0100*/  @!P1 LDC.64 R2, c[0x0][0x380] ;  /* 0x0000e000ff029b82 */ /* 0x000ea20000000a00 */
[----:B-1----:R-:W-:-:S04]  /*0110*/  @!P0 IMAD.WIDE.U32 R4, R13, 0x10, R4 ;  /* 0x000000100d048825 */ /* 0x002fc800078e0004 */
[----:B--2---:R-:W-:-:S05]  /*0120*/  @!P1 IMAD.WIDE R2, R7, 0x10, R2 ;  /* 0x0000001007029825 */ /* 0x004fca00078e0202 */
[----:B0-----:R0:W-:Y:S04]  /*0130*/  @!P1 STG.E.128 desc[UR4][R2.64+0x200], R8 ;  /* 0x0002000802009986 */ /* 0x0011e8000c101d04 */
[----:B------:R0:W-:Y:S01]  /*0140*/  @!P0 STG.E.128 desc[UR4][R4.64], RZ ;  /* 0x000000ff04008986 */ /* 0x0001e2000c101d04 */
[----:B------:R-:W-:Y:S05]  /*0150*/  @P2 EXIT ;  /* 0x000000000000294d */ /* 0x000fea0003800000 */
[----:B0-----:R-:W0:Y:S02]  /*0160*/  LDC.64 R2, c[0x0][0x390] ;  /* 0x0000e400ff027b82 */ /* 0x001e240000000a00 */
[----:B0-----:R-:W-:-:S05]  /*0170*/  IMAD.WIDE.U32 R2, R13, 0x4, R2 ;  /* 0x000000040d027825 */ /* 0x001fca00078e0002 */
[----:B------:R-:W-:Y:S01]  /*0180*/  STG.E desc[UR4][R2.64], RZ ;  /* 0x000000ff02007986 */ /* 0x000fe2000c101904 */
[----:B------:R-:W-:Y:S05]  /*0190*/  EXIT ;  /* 0x000000000000794d */ /* 0x000fea0003800000 */
.L_x_865:
        /* <DEDUP_REMOVED lines=14> */
.L_x_1401:


//--------------------- .text._ZN3cub18CUB_300001_SM_10006detail10radix_sort29DeviceRadixSortOnesweepKernelINS1_5radix10policy_hubI19preprocess_vertex_tNS0_8NullTypeEjE10Policy1000ELNS0_9SortOrderE0ES6_S7_jii30preprocess_vertex_decomposer_tEEvPT5_SD_PT3_PKSE_PT1_PKSI_PT2_PKSM_T4_iiT6_ --------------------------
	.section	.text._ZN3cub18CUB_300001_SM_10006detail10radix_sort29DeviceRadixSortOnesweepKernelINS1_5radix10policy_hubI19preprocess_vertex_tNS0_8NullTypeEjE10Policy1000ELNS0_9SortOrderE0ES6_S7_jii30preprocess_vertex_decomposer_tEEvPT5_SD_PT3_PKSE_PT1_PKSI_PT2_PKSM_T4_iiT6_,"ax",@progbits
	.align	128
        .global         _ZN3cub18CUB_300001_SM_10006detail10radix_sort29DeviceRadixSortOnesweepKernelINS1_5radix10policy_hubI19preprocess_vertex_tNS0_8NullTypeEjE10Policy1000ELNS0_9SortOrderE0ES6_S7_jii30preprocess_vertex_decomposer_tEEvPT5_SD_PT3_PKSE_PT1_PKSI_PT2_PKSM_T4_iiT6_
        .type           _ZN3cub18CUB_300001_SM_10006detail10radix_sort29DeviceRadixSortOnesweepKernelINS1_5radix10policy_hubI19preprocess_vertex_tNS0_8NullTypeEjE10Policy1000ELNS0_9SortOrderE0ES6_S7_jii30preprocess_vertex_decomposer_tEEvPT5_SD_PT3_PKSE_PT1_PKSI_PT2_PKSM_T4_iiT6_,@function
        .size           _ZN3cub18CUB_300001_SM_10006detail10radix_sort29DeviceRadixSortOnesweepKernelINS1_5radix10policy_hubI19preprocess_vertex_tNS0_8NullTypeEjE10Policy1000ELNS0_9SortOrderE0ES6_S7_jii30preprocess_vertex_decomposer_tEEvPT5_SD_PT3_PKSE_PT1_PKSI_PT2_PKSM_T4_iiT6_,(.L_x_1402 - _ZN3cub18CUB_300001_SM_10006detail10radix_sort29DeviceRadixSortOnesweepKernelINS1_5radix10policy_hubI19preprocess_vertex_tNS0_8NullTypeEjE10Policy1000ELNS0_9SortOrderE0ES6_S7_jii30preprocess_vertex_decomposer_tEEvPT5_SD_PT3_PKSE_PT1_PKSI_PT2_PKSM_T4_iiT6_)
        .other          _ZN3cub18CUB_300001_SM_10006detail10radix_sort29DeviceRadixSortOnesweepKernelINS1_5radix10policy_hubI19preprocess_vertex_tNS0_8NullTypeEjE10Policy1000ELNS0_9SortOrderE0ES6_S7_jii30preprocess_vertex_decomposer_tEEvPT5_SD_PT3_PKSE_PT1_PKSI_PT2_PKSM_T4_iiT6_,@"STO_CUDA_ENTRY STV_DEFAULT"
_ZN3cub18CUB_300001_SM_10006detail10radix_sort29DeviceRadixSortOnesweepKernelINS1_5radix10policy_hubI19preprocess_vertex_tNS0_8NullTypeEjE10Policy1000ELNS0_9SortOrderE0ES6_S7_jii30preprocess_vertex_decomposer_tEEvPT5_SD_PT3_PKSE_PT1_PKSI_PT2_PKSM_T4_iiT6_:
.text._ZN3cub18CUB_300001_SM_10006detail10radix_sort29DeviceRadixSortOnesweepKernelINS1_5radix10policy_hubI19preprocess_vertex_tNS0_8NullTypeEjE10Policy1000ELNS0_9SortOrderE0ES6_S7_jii30preprocess_vertex_decomposer_tEEvPT5_SD_PT3_PKSE_PT1_PKSI_PT2_PKSM_T4_iiT6_:
[----:B------:R-:W-:Y:S01]  /*0000*/  LDC R1, c[0x0][0x37c] ;  /* 0x0000df00ff017b82 */ /* 0x000fe20000000800 */
[----:B------:R-:W0:Y:S01]  /*0010*/  S2R R23, SR_TID.X ;  /* 0x0000000000177919 */ /* 0x000e220000002100 */
[----:B------:R-:W-:Y:S01]  /*0020*/  MOV R53, 0x400 ;  /* 0x0000040000357802 */ /* 0x000fe20000000f00 */
[----:B------:R-:W1:Y:S01]  /*0030*/  LDCU.64 UR6, c[0x0][0x358] ;  /* 0x00006b00ff0677ac */ /* 0x000e620008000a00 */
[----:B------:R-:W-:Y:S01]  /*0040*/  BSSY.RECONVERGENT B0, `(.L_x_866) ;  /* 0x000000c000007945 */ /* 0x000fe20003800200 */
[----:B------:R-:W2:Y:S01]  /*0050*/  S2R R0, SR_CgaCtaId ;  /* 0x0000000000007919 */ /* 0x000ea20000008800 */
[----:B0-----:R-:W-:Y:S02]  /*0060*/  ISETP.NE.AND P0, PT, R23, RZ, PT ;  /* 0x000000ff1700720c */ /* 0x001fe40003f05270 */
[----:B--2---:R-:W-:-:S11]  /*0070*/  LEA R53, R0, R53, 0x18 ;  /* 0x0000003500357211 */ /* 0x004fd600078ec0ff */
[----:B-1----:R-:W-:Y:S05]  /*0080*/  @P0 BRA `(.L_x_867) ;  /* 0x00000000001c0947 */ /* 0x002fea0003800000 */
[----:B------:R-:W0:Y:S01]  /*0090*/  LDC.64 R2, c[0x0][0x388] ;  /* 0x0000e200ff027b82 */ /* 0x000e220000000a00 */
[----:B------:R-:W-:-:S05]  /*00a0*/  IMAD.MOV.U32 R5, RZ, RZ, 0x1 ;  /* 0x00000001ff057424 */ /* 0x000fca00078e00ff */
[----:B0-----:R-:W2:Y:S02]  /*00b0*/  ATOMG.E.ADD.STRONG.GPU PT, R2, desc[UR6][R2.64], R5 ;  /* 0x80000005020279a8 */ /* 0x001ea400081ef106 */
[----:B------:R-:W0:Y:S01]  /*00c0*/  S2UR UR5, SR_CgaCtaId ;  /* 0x00000000000579c3 */ /* 0x000e220000008800 */
[----:B------:R-:W-:Y:S02]  /*00d0*/  UMOV UR4, 0x400 ;  /* 0x0000040000047882 */ /* 0x000fe40000000000 */
[----:B0-----:R-:W-:-:S09]  /*00e0*/  ULEA UR4, UR5, UR4, 0x18 ;  /* 0x0000000405047291 */ /* 0x001fd2000f8ec0ff */
[----:B--2---:R0:W-:Y:S03]  /*00f0*/  STS [UR4+0xb400], R2 ;  /* 0x00b40002ff007988 */ /* 0x0041e60008000804 */
.L_x_867:
[----:B------:R-:W-:Y:S05]  /*0100*/  BSYNC.RECONVERGENT B0 ;  /* 0x0000000000007941 */ /* 0x000fea0003800200 */
.L_x_866:
[----:B------:R-:W-:Y:S01]  /*0110*/  BAR.SYNC.DEFER_BLOCKING 0x0 ;  /* 0x0000000000007b1d */ /* 0x000fe20000010000 */
[----:B------:R-:W-:-:S05]  /*0120*/  SHF.R.U32.HI R24, RZ, 0x5, R23 ;  /* 0x00000005ff187819 */ /* 0x000fca0000011617 */
[----:B------:R-:W1:Y:S01]  /*0130*/  LDCU UR4, c[0x0][0x3c0] ;  /* 0x00007800ff0477ac */ /* 0x000e620008000800 */
[----:B------:R-:W2:Y:S01]  /*0140*/  S2R R52, SR_LANEID ;  /* 0x0000000000347919 */ /* 0x000ea20000000000 */
[----:B------:R-:W3:Y:S02]  /*0150*/  LDS R35, [R53+0xb400] ;  /* 0x00b4000035237984 */ /* 0x000ee40000000800 */
[----:B---3--:R-:W-:-:S04]  /*0160*/  IMAD R0, R35, 0x780, RZ ;  /* 0x0000078023007824 */ /* 0x008fc800078e02ff */
[----:B------:R-:W-:-:S05]  /*0170*/  VIADD R57, R0, 0x780 ;  /* 0x0000078000397836 */ /* 0x000fca0000000000 */
[----:B-1----:R-:W-:-:S13]  /*0180*/  ISETP.GT.AND P0, PT, R57, UR4, PT ;  /* 0x0000000439007c0c */ /* 0x002fda000bf04270 */
[----:B--2---:R-:W-:Y:S05]  /*0190*/  @P0 BRA `(.L_x_868) ;  /* 0x0000000000d00947 */ /* 0x004fea0003800000 */
[----:B------:R-:W1:Y:S01]  /*01a0*/  LDC.64 R26, c[0x0][0x3a8] ;  /* 0x0000ea00ff1a7b82 */ /* 0x000e620000000a00 */
[C---:B0-----:R-:W-:Y:S02]  /*01b0*/  LOP3.LUT R2, R23.reuse, 0x1f, RZ, 0xc0, !PT ;  /* 0x0000001f17027812 */ /* 0x041fe400078ec0ff */
[----:B------:R-:W-:-:S05]  /*01c0*/  LOP3.LUT R3, R23, 0x3e0, RZ, 0xc0, !PT ;  /* 0x000003e017037812 */ /* 0x000fca00078ec0ff */
[----:B------:R-:W-:-:S05]  /*01d0*/  IMAD R3, R3, 0x5, R2 ;  /* 0x0000000503037824 */ /* 0x000fca00078e0202 */
[----:B------:R-:W-:-:S05]  /*01e0*/  IADD3 R3, P0, PT, R0, R3, RZ ;  /* 0x0000000300037210 */ /* 0x000fca0007f1e0ff */
[----:B------:R-:W-:Y:S02]  /*01f0*/  IMAD.X R0, RZ, RZ, RZ, P0 ;  /* 0x000000ffff007224 */ /* 0x000fe400000e06ff */
[----:B-1----:R-:W-:-:S04]  /*0200*/  IMAD.WIDE.U32 R26, R3, 0x18, R26 ;  /* 0x00000018031a7825 */ /* 0x002fc800078e001a */
[----:B------:R-:W-:-:S04]  /*0210*/  IMAD R3, R0, 0x18, RZ ;  /* 0x0000001800037824 */ /* 0x000fc800078e02ff */
[----:B------:R-:W-:-:S05]  /*0220*/  IMAD.IADD R27, R27, 0x1, R3 ;  /* 0x000000011b1b7824 */ /* 0x000fca00078e0203 */
[----:B------:R-:W2:Y:S04]  /*0230*/  LDG.E.64 R6, desc[UR6][R26.64+0x610] ;  /* 0x000610061a067981 */ /* 0x000ea8000c1e1b00 */
[----:B------:R-:W3:Y:S04]  /*0240*/  LDG.E.64 R8, desc[UR6][R26.64+0x910] ;  /* 0x000910061a087981 */ /* 0x000ee8000c1e1b00 */
[----:B------:R-:W4:Y:S04]  /*0250*/  LDG.E.64 R2, desc[UR6][R26.64+0x10] ;  /* 0x000010061a027981 */ /* 0x000f28000c1e1b00 */
[----:B------:R-:W4:Y:S04]  /*0260*/  LDG.E.64 R4, desc[UR6][R26.64+0x310] ;  /* 0x000310061a047981 */ /* 0x000f28000c1e1b00 */
[----:B------:R-:W4:Y:S04]  /*0270*/  LDG.E.64 R10, desc[UR6][R26.64+0xc10] ;  /* 0x000c10061a0a7981 */ /* 0x000f28000c1e1b00 */
[----:B------:R-:W5:Y:S04]  /*0280*/  LDG.E R33, desc[UR6][R26.64] ;  /* 0x000000061a217981 */ /* 0x000f68000c1e1900 */
[----:B------:R-:W5:Y:S04]  /*0290*/  LDG.E R32, desc[UR6][R26.64+0x300] ;  /* 0x000300061a207981 */ /* 0x000f68000c1e1900 */
[----:B------:R-:W5:Y:S04]  /*02a0*/  LDG.E R31, desc[UR6][R26.64+0x600] ;  /* 0x000600061a1f7981 */ /* 0x000f68000c1e1900 */
[----:B------:R-:W5:Y:S04]  /*02b0*/  LDG.E R30, desc[UR6][R26.64+0x900] ;  /* 0x000900061a1e7981 */ /* 0x000f68000c1e1900 */
[----:B------:R-:W5:Y:S04]  /*02c0*/  LDG.E R0, desc[UR6][R26.64+0xc00] ;  /* 0x000c00061a007981 */ /* 0x000f68000c1e1900 */
[----:B------:R-:W5:Y:S04]  /*02d0*/  LDG.E.64 R20, desc[UR6][R26.64+0x8] ;  /* 0x000008061a147981 */ /* 0x000f68000c1e1b00 */
[----:B------:R-:W5:Y:S04]  /*02e0*/  LDG.E.64 R18, desc[UR6][R26.64+0x308] ;  /* 0x000308061a127981 */ /* 0x000f68000c1e1b00 */
[----:B------:R-:W5:Y:S04]  /*02f0*/  LDG.E.64 R16, desc[UR6][R26.64+0x608] ;  /* 0x000608061a107981 */ /* 0x000f68000c1e1b00 */
[----:B------:R-:W5:Y:S04]  /*0300*/  LDG.E.64 R14, desc[UR6][R26.64+0x908] ;  /* 0x000908061a0e7981 */ /* 0x000f68000c1e1b00 */
[----:B------:R0:W5:Y:S01]  /*0310*/  LDG.E.64 R12, desc[UR6][R26.64+0xc08] ;  /* 0x000c08061a0c7981 */ /* 0x000162000c1e1b00 */
[----:B--2---:R-:W-:-:S02]  /*0320*/  PRMT R43, R7, 0x7770, RZ ;  /* 0x00007770072b7816 */ /* 0x004fc400000000ff */
[C---:B------:R-:W-:Y:S02]  /*0330*/  PRMT R42, R7.reuse, 0x7771, RZ ;  /* 0x00007771072a7816 */ /* 0x040fe400000000ff */
[----:B------:R-:W-:Y:S02]  /*0340*/  PRMT R41, R7, 0x7772, RZ ;  /* 0x0000777207297816 */ /* 0x000fe400000000ff */
[C---:B---3--:R-:W-:Y:S02]  /*0350*/  PRMT R39, R9.reuse, 0x7770, RZ ;  /* 0x0000777009277816 */ /* 0x048fe400000000ff */
[C---:B------:R-:W-:Y:S02]  /*0360*/  PRMT R38, R9.reuse, 0x7771, RZ ;  /* 0x0000777109267816 */ /* 0x040fe400000000ff */
[----:B------:R-:W-:Y:S02]  /*0370*/  PRMT R37, R9, 0x7772, RZ ;  /* 0x0000777209257816 */ /* 0x000fe400000000ff */
[----:B----4-:R-:W-:-:S02]  /*0380*/  PRMT R51, R3, 0x7770, RZ ;  /* 0x0000777003337816 */ /* 0x010fc400000000ff */
[C---:B------:R-:W-:Y:S02]  /*0390*/  PRMT R50, R3.reuse, 0x7771, RZ ;  /* 0x0000777103327816 */ /* 0x040fe400000000ff */
[----:B------:R-:W-:Y:S02]  /*03a0*/  PRMT R49, R3, 0x7772, RZ ;  /* 0x0000777203317816 */ /* 0x000fe400000000ff */
[C---:B------:R-:W-:Y:S02]  /*03b0*/  PRMT R47, R5.reuse, 0x7770, RZ ;  /* 0x00007770052f7816 */ /* 0x040fe400000000ff */
[C---:B------:R-:W-:Y:S02]  /*03c0*/  PRMT R46, R5.reuse, 0x7771, RZ ;  /* 0x00007771052e7816 */ /* 0x040fe400000000ff */
[----:B------:R-:W-:Y:S02]  /*03d0*/  PRMT R45, R5, 0x7772, RZ ;  /* 0x00007772052d7816 */ /* 0x000fe400000000ff */
[----:B------:R-:W-:-:S02]  /*03e0*/  PRMT R7, R7, 0x7773, RZ ;  /* 0x0000777307077816 */ /* 0x000fc400000000ff */
[----:B------:R-:W-:Y:S02]  /*03f0*/  PRMT R9, R9, 0x7773, RZ ;  /* 0x0000777309097816 */ /* 0x000fe400000000ff */
[----:B------:R-:W-:Y:S02]  /*0400*/  PRMT R3, R3, 0x7773, RZ ;  /* 0x0000777303037816 */ /* 0x000fe400000000ff */
[----:B------:R-:W-:Y:S02]  /*0410*/  PRMT R5, R5, 0x7773, RZ ;  /* 0x0000777305057816 */ /* 0x000fe400000000ff */
[C---:B------:R-:W-:Y:S02]  /*0420*/  PRMT R25, R11.reuse, 0x7771, RZ ;  /* 0x000077710b197816 */ /* 0x040fe400000000ff */
[C---:B0-----:R-:W-:Y:S02]  /*0430*/  PRMT R26, R11.reuse, 0x7772, RZ ;  /* 0x000077720b1a7816 */ /* 0x041fe400000000ff */
[----:B------:R-:W-:-:S02]  /*0440*/  PRMT R27, R11, 0x7773, RZ ;  /* 0x000077730b1b7816 */ /* 0x000fc400000000ff */
[----:B------:R-:W-:Y:S02]  /*0450*/  PRMT R34, R11, 0x7770, RZ ;  /* 0x000077700b227816 */ /* 0x000fe400000000ff */
[----:B------:R-:W-:Y:S02]  /*0460*/  PRMT R40, R7, 0x7610, R40 ;  /* 0x0000761007287816 */ /* 0x000fe40000000028 */
[----:B------:R-:W-:Y:S02]  /*0470*/  PRMT R36, R9, 0x7610, R36 ;  /* 0x0000761009247816 */ /* 0x000fe40000000024 */
[----:B------:R-:W-:Y:S02]  /*0480*/  PRMT R48, R3, 0x7610, R48 ;  /* 0x0000761003307816 */ /* 0x000fe40000000030 */
[----:B------:R-:W-:Y:S02]  /*0490*/  PRMT R44, R5, 0x7610, R44 ;  /* 0x00007610052c7816 */ /* 0x000fe4000000002c */
[----:B------:R-:W-:-:S02]  /*04a0*/  PRMT R11, R25, 0x7610, R11 ;  /* 0x00007610190b7816 */ /* 0x000fc4000000000b */
[----:B------:R-:W-:Y:S02]  /*04b0*/  PRMT R9, R26, 0x7610, R9 ;  /* 0x000076101a097816 */ /* 0x000fe40000000009 */
[----:B------:R-:W-:Y:S01]  /*04c0*/  PRMT R7, R27, 0x7610, R7 ;  /* 0x000076101b077816 */ /* 0x000fe20000000007 */
[----:B------:R-:W-:Y:S06]  /*04d0*/  BRA `(.L_x_869) ;  /* 0x0000000400c47947 */ /* 0x000fec0003800000 */
.L_x_868:
[----:B0-----:R-:W0:Y:S01]  /*04e0*/  LDC.64 R2, c[0x0][0x3a8] ;  /* 0x0000ea00ff027b82 */ /* 0x001e220000000a00 */
[C---:B------:R-:W-:Y:S02]  /*04f0*/  LOP3.LUT R4, R23.reuse, 0x1f, RZ, 0xc0, !PT ;  /* 0x0000001f17047812 */ /* 0x040fe400078ec0ff */
[----:B------:R-:W-:-:S05]  /*0500*/  LOP3.LUT R5, R23, 0x3e0, RZ, 0xc0, !PT ;  /* 0x000003e017057812 */ /* 0x000fca00078ec0ff */
[----:B------:R-:W-:-:S05]  /*0510*/  IMAD R7, R5, 0x5, R4 ;  /* 0x0000000505077824 */ /* 0x000fca00078e0204 */
[C---:B------:R-:W-:Y:S02]  /*0520*/  IADD3 R5, P0, PT, R0.reuse, R7, RZ ;  /* 0x0000000700057210 */ /* 0x040fe40007f1e0ff */
[----:B------:R-:W-:-:S03]  /*0530*/  IADD3 R0, PT, PT, -R0, UR4, RZ ;  /* 0x0000000400007c10 */ /* 0x000fc6000fffe1ff */
[----:B------:R-:W-:Y:S01]  /*0540*/  IMAD.X R4, RZ, RZ, RZ, P0 ;  /* 0x000000ffff047224 */ /* 0x000fe200000e06ff */
[----:B------:R-:W-:-:S03]  /*0550*/  ISETP.GE.AND P0, PT, R7, R0, PT ;  /* 0x000000000700720c */ /* 0x000fc60003f06270 */
[----:B------:R-:W-:Y:S02]  /*0560*/  IMAD R27, R4, 0x18, RZ ;  /* 0x00000018041b7824 */ /* 0x000fe400078e02ff */
[----:B0-----:R-:W-:-:S04]  /*0570*/  IMAD.WIDE.U32 R2, R5, 0x18, R2 ;  /* 0x0000001805027825 */ /* 0x001fc800078e0002 */
[----:B------:R-:W-:Y:S02]  /*0580*/  VIADD R5, R7, 0x20 ;  /* 0x0000002007057836 */ /* 0x000fe40000000000 */
[----:B------:R-:W-:Y:S02]  /*0590*/  IMAD.IADD R27, R3, 0x1, R27 ;  /* 0x00000001031b7824 */ /* 0x000fe400078e021b */
[----:B------:R-:W-:Y:S01]  /*05a0*/  IMAD.MOV.U32 R26, RZ, RZ, R2 ;  /* 0x000000ffff1a7224 */ /* 0x000fe200078e0002 */
[----:B------:R-:W-:Y:S01]  /*05b0*/  ISETP.GE.AND P1, PT, R5, R0, PT ;  /* 0x000000000500720c */ /* 0x000fe20003f26270 */
[----:B------:R-:W-:-:S03]  /*05c0*/  VIADD R5, R7, 0x40 ;  /* 0x0000004007057836 */ /* 0x000fc60000000000 */
[----:B------:R-:W2:Y:S02]  /*05d0*/  @!P0 LDG.E R3, desc[UR6][R26.64+0x14] ;  /* 0x000014061a038981 */ /* 0x000ea4000c1e1900 */
[----:B------:R-:W-:Y:S01]  /*05e0*/  ISETP.GE.AND P2, PT, R5, R0, PT ;  /* 0x000000000500720c */ /* 0x000fe20003f46270 */
[----:B------:R-:W-:-:S05]  /*05f0*/  VIADD R5, R7, 0x60 ;  /* 0x0000006007057836 */ /* 0x000fca0000000000 */
[-C--:B------:R-:W-:Y:S01]  /*0600*/  ISETP.GE.AND P3, PT, R5, R0.reuse, PT ;  /* 0x000000000500720c */ /* 0x080fe20003f66270 */
[----:B------:R-:W-:Y:S01]  /*0610*/  VIADD R5, R7, 0x80 ;  /* 0x0000008007057836 */ /* 0x000fe20000000000 */
[----:B------:R-:W3:Y:S04]  /*0620*/  @!P1 LDG.E R11, desc[UR6][R26.64+0x314] ;  /* 0x000314061a0b9981 */ /* 0x000ee8000c1e1900 */
[----:B------:R-:W-:Y:S01]  /*0630*/  ISETP.GE.AND P4, PT, R5, R0, PT ;  /* 0x000000000500720c */ /* 0x000fe20003f86270 */
[----:B------:R-:W4:Y:S01]  /*0640*/  @!P2 LDG.E R25, desc[UR6][R26.64+0x614] ;  /* 0x000614061a19a981 */ /* 0x000f22000c1e1900 */
[----:B------:R-:W-:Y:S02]  /*0650*/  CS2R R32, SRZ ;  /* 0x0000000000207805 */ /* 0x000fe4000001ff00 */
[----:B------:R-:W-:Y:S01]  /*0660*/  CS2R R30, SRZ ;  /* 0x00000000001e7805 */ /* 0x000fe2000001ff00 */
[----:B------:R-:W-:-:S02]  /*0670*/  IMAD.MOV.U32 R0, RZ, RZ, RZ ;  /* 0x000000ffff007224 */ /* 0x000fc400078e00ff */
[----:B------:R-:W4:Y:S01]  /*0680*/  @!P3 LDG.E R28, desc[UR6][R26.64+0x914] ;  /* 0x000914061a1cb981 */ /* 0x000f22000c1e1900 */
[----:B------:R-:W-:Y:S02]  /*0690*/  CS2R R20, SRZ ;  /* 0x0000000000147805 */ /* 0x000fe4000001ff00 */
[----:B------:R-:W-:Y:S02]  /*06a0*/  CS2R R18, SRZ ;  /* 0x0000000000127805 */ /* 0x000fe4000001ff00 */
[----:B------:R-:W-:Y:S02]  /*06b0*/  CS2R R16, SRZ ;  /* 0x0000000000107805 */ /* 0x000fe4000001ff00 */
[----:B------:R-:W-:Y:S02]  /*06c0*/  CS2R R14, SRZ ;  /* 0x00000000000e7805 */ /* 0x000fe4000001ff00 */
[----:B------:R-:W-:Y:S01]  /*06d0*/  CS2R R12, SRZ ;  /* 0x00000000000c7805 */ /* 0x000fe2000001ff00 */
[----:B------:R-:W4:Y:S01]  /*06e0*/  @!P4 LDG.E R29, desc[UR6][R26.64+0xc14] ;  /* 0x000c14061a1dc981 */ /* 0x000f22000c1e1900 */
[----:B------:R-:W-:-:S02]  /*06f0*/  IMAD.MOV.U32 R2, RZ, RZ, -0x1 ;  /* 0xffffffffff027424 */ /* 0x000fc400078e00ff */
[----:B------:R-:W-:Y:S01]  /*0700*/  IMAD.MOV.U32 R4, RZ, RZ, -0x1 ;  /* 0xffffffffff047424 */ /* 0x000fe200078e00ff */
[----:B------:R0:W5:Y:S01]  /*0710*/  @!P0 LDG.E R33, desc[UR6][R26.64] ;  /* 0x000000061a218981 */ /* 0x000162000c1e1900 */
[----:B------:R-:W-:Y:S02]  /*0720*/  IMAD.MOV.U32 R6, RZ, RZ, -0x1 ;  /* 0xffffffffff067424 */ /* 0x000fe400078e00ff */
[----:B------:R-:W-:Y:S01]  /*0730*/  IMAD.MOV.U32 R8, RZ, RZ, -0x1 ;  /* 0xffffffffff087424 */ /* 0x000fe200078e00ff */
[----:B------:R0:W5:Y:S01]  /*0740*/  @!P0 LDG.E.64 R20, desc[UR6][R26.64+0x8] ;  /* 0x000008061a148981 */ /* 0x000162000c1e1b00 */
[----:B------:R-:W-:-:S03]  /*0750*/  IMAD.MOV.U32 R10, RZ, RZ, -0x1 ;  /* 0xffffffffff0a7424 */ /* 0x000fc600078e00ff */
[----:B------:R0:W5:Y:S04]  /*0760*/  @!P1 LDG.E R32, desc[UR6][R26.64+0x300] ;  /* 0x000300061a209981 */ /* 0x000168000c1e1900 */
[----:B------:R0:W5:Y:S04]  /*0770*/  @!P1 LDG.E.64 R18, desc[UR6][R26.64+0x308] ;  /* 0x000308061a129981 */ /* 0x000168000c1e1b00 */
[----:B------:R0:W5:Y:S04]  /*0780*/  @!P2 LDG.E R31, desc[UR6][R26.64+0x600] ;  /* 0x000600061a1fa981 */ /* 0x000168000c1e1900 */
[----:B------:R0:W5:Y:S04]  /*0790*/  @!P2 LDG.E.64 R16, desc[UR6][R26.64+0x608] ;  /* 0x000608061a10a981 */ /* 0x000168000c1e1b00 */
[----:B------:R0:W5:Y:S04]  /*07a0*/  @!P3 LDG.E R30, desc[UR6][R26.64+0x900] ;  /* 0x000900061a1eb981 */ /* 0x000168000c1e1900 */
[----:B------:R0:W5:Y:S04]  /*07b0*/  @!P3 LDG.E.64 R14, desc[UR6][R26.64+0x908] ;  /* 0x000908061a0eb981 */ /* 0x000168000c1e1b00 */
[----:B------:R0:W5:Y:S04]  /*07c0*/  @!P4 LDG.E R0, desc[UR6][R26.64+0xc00] ;  /* 0x000c00061a00c981 */ /* 0x000168000c1e1900 */
[----:B------:R0:W5:Y:S04]  /*07d0*/  @!P4 LDG.E.64 R12, desc[UR6][R26.64+0xc08] ;  /* 0x000c08061a0cc981 */ /* 0x000168000c1e1b00 */
[----:B------:R0:W5:Y:S04]  /*07e0*/  @!P0 LDG.E R2, desc[UR6][R26.64+0x10] ;  /* 0x000010061a028981 */ /* 0x000168000c1e1900 */
[----:B------:R0:W5:Y:S04]  /*07f0*/  @!P1 LDG.E R4, desc[UR6][R26.64+0x310] ;  /* 0x000310061a049981 */ /* 0x000168000c1e1900 */
[----:B------:R0:W5:Y:S04]  /*0800*/  @!P2 LDG.E R6, desc[UR6][R26.64+0x610] ;  /* 0x000610061a06a981 */ /* 0x000168000c1e1900 */
[----:B------:R0:W5:Y:S04]  /*0810*/  @!P3 LDG.E R8, desc[UR6][R26.64+0x910] ;  /* 0x000910061a08b981 */ /* 0x000168000c1e1900 */
[----:B------:R0:W5:Y:S01]  /*0820*/  @!P4 LDG.E R10, desc[UR6][R26.64+0xc10] ;  /* 0x000c10061a0ac981 */ /* 0x000162000c1e1900 */
[----:B------:R-:W-:-:S02]  /*0830*/  PRMT R51, RZ, 0x7610, R51 ;  /* 0x00007610ff337816 */ /* 0x000fc40000000033 */
[----:B------:R-:W-:Y:S02]  /*0840*/  PRMT R48, RZ, 0x7610, R48 ;  /* 0x00007610ff307816 */ /* 0x000fe40000000030 */
[----:B------:R-:W-:Y:S02]  /*0850*/  PRMT R50, RZ, 0x7610, R50 ;  /* 0x00007610ff327816 */ /* 0x000fe40000000032 */
[----:B------:R-:W-:Y:S02]  /*0860*/  PRMT R47, RZ, 0x7610, R47 ;  /* 0x00007610ff2f7816 */ /* 0x000fe4000000002f */
[----:B------:R-:W-:Y:S02]  /*0870*/  PRMT R46, RZ, 0x7610, R46 ;  /* 0x00007610ff2e7816 */ /* 0x000fe4000000002e */
[----:B------:R-:W-:Y:S02]  /*0880*/  PRMT R45, RZ, 0x7610, R45 ;  /* 0x00007610ff2d7816 */ /* 0x000fe4000000002d */
        /* <DEDUP_REMOVED lines=11> */
[C---:B--2---:R-:W-:Y:S02]  /*0940*/  @!P0 PRMT R5, R3.reuse, 0x7770, RZ ;  /* 0x0000777003058816 */ /* 0x044fe400000000ff */
[----:B------:R-:W-:-:S02]  /*0950*/  @!P0 PRMT R7, R3, 0x7771, RZ ;  /* 0x0000777103078816 */ /* 0x000fc400000000ff */
[C---:B------:R-:W-:Y:S02]  /*0960*/  @!P0 PRMT R9, R3.reuse, 0x7772, RZ ;  /* 0x0000777203098816 */ /* 0x040fe400000000ff */
[----:B------:R-:W-:Y:S02]  /*0970*/  @!P0 PRMT R3, R3, 0x7773, RZ ;  /* 0x0000777303038816 */ /* 0x000fe400000000ff */
[----:B------:R-:W-:Y:S02]  /*0980*/  @!P0 PRMT R51, R5, 0x7610, R51 ;  /* 0x0000761005338816 */ /* 0x000fe40000000033 */
[----:B------:R-:W-:Y:S02]  /*0990*/  @!P0 PRMT R48, R3, 0x7610, R48 ;  /* 0x0000761003308816 */ /* 0x000fe40000000030 */
[----:B------:R-:W-:Y:S02]  /*09a0*/  @!P0 PRMT R50, R7, 0x7610, R50 ;  /* 0x0000761007328816 */ /* 0x000fe40000000032 */
[----:B---3--:R-:W-:-:S02]  /*09b0*/  @!P1 PRMT R3, R11, 0x7770, RZ ;  /* 0x000077700b039816 */ /* 0x008fc400000000ff */
[C---:B------:R-:W-:Y:S02]  /*09c0*/  @!P1 PRMT R5, R11.reuse, 0x7771, RZ ;  /* 0x000077710b059816 */ /* 0x040fe400000000ff */
[----:B------:R-:W-:Y:S02]  /*09d0*/  @!P1 PRMT R7, R11, 0x7772, RZ ;  /* 0x000077720b079816 */ /* 0x000fe400000000ff */
[----:B------:R-:W-:Y:S02]  /*09e0*/  @!P1 PRMT R47, R3, 0x7610, R47 ;  /* 0x00007610032f9816 */ /* 0x000fe4000000002f */
[----:B------:R-:W-:Y:S02]  /*09f0*/  @!P1 PRMT R46, R5, 0x7610, R46 ;  /* 0x00007610052e9816 */ /* 0x000fe4000000002e */
[----:B------:R-:W-:Y:S02]  /*0a00*/  @!P1 PRMT R45, R7, 0x7610, R45 ;  /* 0x00007610072d9816 */ /* 0x000fe4000000002d */
[----:B----4-:R-:W-:-:S02]  /*0a10*/  @!P2 PRMT R3, R25, 0x7770, RZ ;  /* 0x000077701903a816 */ /* 0x010fc400000000ff */
[C---:B------:R-:W-:Y:S02]  /*0a20*/  @!P2 PRMT R5, R25.reuse, 0x7771, RZ ;  /* 0x000077711905a816 */ /* 0x040fe400000000ff */
[----:B------:R-:W-:Y:S02]  /*0a30*/  @!P2 PRMT R7, R25, 0x7772, RZ ;  /* 0x000077721907a816 */ /* 0x000fe400000000ff */
[----:B------:R-:W-:Y:S02]  /*0a40*/  @!P2 PRMT R43, R3, 0x7610, R43 ;  /* 0x00007610032ba816 */ /* 0x000fe4000000002b */
[----:B------:R-:W-:Y:S02]  /*0a50*/  @!P2 PRMT R42, R5, 0x7610, R42 ;  /* 0x00007610052aa816 */ /* 0x000fe4000000002a */
[----:B------:R-:W-:Y:S02]  /*0a60*/  @!P2 PRMT R25, R25, 0x7773, RZ ;  /* 0x000077731919a816 */ /* 0x000fe400000000ff */
[----:B------:R-:W-:-:S02]  /*0a70*/  @!P2 PRMT R41, R7, 0x7610, R41 ;  /* 0x000076100729a816 */ /* 0x000fc40000000029 */
[C---:B------:R-:W-:Y:S02]  /*0a80*/  @!P3 PRMT R3, R28.reuse, 0x7770, RZ ;  /* 0x000077701c03b816 */ /* 0x040fe400000000ff */
[C---:B------:R-:W-:Y:S02]  /*0a90*/  @!P3 PRMT R5, R28.reuse, 0x7771, RZ ;  /* 0x000077711c05b816 */ /* 0x040fe400000000ff */
[----:B------:R-:W-:Y:S02]  /*0aa0*/  @!P1 PRMT R11, R11, 0x7773, RZ ;  /* 0x000077730b0b9816 */ /* 0x000fe400000000ff */
[----:B------:R-:W-:Y:S02]  /*0ab0*/  @!P3 PRMT R7, R28, 0x7772, RZ ;  /* 0x000077721c07b816 */ /* 0x000fe400000000ff */
[----:B------:R-:W-:Y:S02]  /*0ac0*/  @!P2 PRMT R40, R25, 0x7610, R40 ;  /* 0x000076101928a816 */ /* 0x000fe40000000028 */
[----:B------:R-:W-:-:S02]  /*0ad0*/  @!P3 PRMT R39, R3, 0x7610, R39 ;  /* 0x000076100327b816 */ /* 0x000fc40000000027 */
[----:B------:R-:W-:Y:S02]  /*0ae0*/  @!P3 PRMT R38, R5, 0x7610, R38 ;  /* 0x000076100526b816 */ /* 0x000fe40000000026 */
[----:B------:R-:W-:Y:S02]  /*0af0*/  @!P0 PRMT R49, R9, 0x7610, R49 ;  /* 0x0000761009318816 */ /* 0x000fe40000000031 */
[----:B------:R-:W-:Y:S02]  /*0b00*/  @!P1 PRMT R44, R11, 0x7610, R44 ;  /* 0x000076100b2c9816 */ /* 0x000fe4000000002c */
[----:B------:R-:W-:Y:S02]  /*0b10*/  @!P3 PRMT R37, R7, 0x7610, R37 ;  /* 0x000076100725b816 */ /* 0x000fe40000000025 */
[C---:B------:R-:W-:Y:S02]  /*0b20*/  @!P4 PRMT R3, R29.reuse, 0x7770, RZ ;  /* 0x000077701d03c816 */ /* 0x040fe400000000ff */
[----:B------:R-:W-:-:S02]  /*0b30*/  @!P4 PRMT R5, R29, 0x7771, RZ ;  /* 0x000077711d05c816 */ /* 0x000fc400000000ff */
[C---:B------:R-:W-:Y:S02]  /*0b40*/  @!P4 PRMT R25, R29.reuse, 0x7772, RZ ;  /* 0x000077721d19c816 */ /* 0x040fe400000000ff */
[----:B------:R-:W-:Y:S02]  /*0b50*/  @!P3 PRMT R28, R28, 0x7773, RZ ;  /* 0x000077731c1cb816 */ /* 0x000fe400000000ff */
[----:B------:R-:W-:Y:S02]  /*0b60*/  PRMT R11, RZ, 0x7610, R11 ;  /* 0x00007610ff0b7816 */ /* 0x000fe4000000000b */
[----:B------:R-:W-:Y:S02]  /*0b70*/  PRMT R9, RZ, 0x7610, R9 ;  /* 0x00007610ff097816 */ /* 0x000fe40000000009 */
[----:B------:R-:W-:Y:S02]  /*0b80*/  PRMT R7, RZ, 0x7610, R7 ;  /* 0x00007610ff077816 */ /* 0x000fe40000000007 */
[----:B------:R-:W-:-:S02]  /*0b90*/  @!P4 PRMT R29, R29, 0x7773, RZ ;  /* 0x000077731d1dc816 */ /* 0x000fc400000000ff */
[----:B------:R-:W-:Y:S02]  /*0ba0*/  @!P3 PRMT R36, R28, 0x7610, R36 ;  /* 0x000076101c24b816 */ /* 0x000fe40000000024 */
[----:B------:R-:W-:Y:S02]  /*0bb0*/  @!P4 PRMT R34, R3, 0x7610, R34 ;  /* 0x000076100322c816 */ /* 0x000fe40000000022 */
[----:B------:R-:W-:Y:S02]  /*0bc0*/  @!P4 PRMT R11, R5, 0x7610, R11 ;  /* 0x00007610050bc816 */ /* 0x000fe4000000000b */
[----:B------:R-:W-:Y:S02]  /*0bd0*/  @!P4 PRMT R9, R25, 0x7610, R9 ;  /* 0x000076101909c816 */ /* 0x000fe40000000009 */
[----:B0-----:R-:W-:-:S07]  /*0be0*/  @!P4 PRMT R7, R29, 0x7610, R7 ;  /* 0x000076101d07c816 */ /* 0x001fce0000000007 */
.L_x_869:
[----:B------:R-:W-:Y:S01]  /*0bf0*/  VIMNMX R3, PT, PT, R52, 0xe0, !PT ;  /* 0x000000e034037848 */ /* 0x000fe20007fe0100 */
[----:B------:R-:W-:Y:S01]  /*0c00*/  BSSY.RECONVERGENT B0, `(.L_x_870) ;  /* 0x0000023000007945 */ /* 0x000fe20003800200 */
[----:B------:R-:W-:Y:S02]  /*0c10*/  IMAD.SHL.U32 R24, R24, 0x400, RZ ;  /* 0x0000040018187824 */ /* 0x000fe400078e00ff */
[----:B------:R-:W-:-:S04]  /*0c20*/  IADD3 R3, PT, PT, R3, 0x1f, -R52 ;  /* 0x0000001f03037810 */ /* 0x000fc80007ffe834 */
[C---:B------:R-:W-:Y:S02]  /*0c30*/  ISETP.GE.U32.AND P0, PT, R3.reuse, 0x1e0, PT ;  /* 0x000001e00300780c */ /* 0x040fe40003f06070 */
[----:B------:R-:W-:Y:S01]  /*0c40*/  LEA.HI R5, R3, 0x1, RZ, 0x1b ;  /* 0x0000000103057811 */ /* 0x000fe200078fd8ff */
[----:B------:R-:W-:-:S03]  /*0c50*/  IMAD.MOV.U32 R3, RZ, RZ, R52 ;  /* 0x000000ffff037224 */ /* 0x000fc600078e0034 */
[----:B------:R-:W-:-:S04]  /*0c60*/  LOP3.LUT R27, R5, 0xf, RZ, 0xc0, !PT ;  /* 0x0000000f051b7812 */ /* 0x000fc800078ec0ff */
[----:B------:R-:W-:-:S03]  /*0c70*/  ISETP.NE.AND P1, PT, R27, RZ, PT ;  /* 0x000000ff1b00720c */ /* 0x000fc60003f25270 */
[----:B------:R-:W-:Y:S10]  /*0c80*/  @!P0 BRA `(.L_x_871) ;  /* 0x0000000000688947 */ /* 0x000ff40003800000 */
[----:B------:R-:W-:Y:S01]  /*0c90*/  IMAD R26, R52, 0x4, R24 ;  /* 0x00000004341a7824 */ /* 0x000fe200078e0218 */
[----:B------:R-:W-:Y:S01]  /*0ca0*/  LOP3.LUT R25, R5, 0xffffff0, RZ, 0xc0, !PT ;  /* 0x0ffffff005197812 */ /* 0x000fe200078ec0ff */
[----:B------:R-:W-:-:S03]  /*0cb0*/  IMAD.MOV.U32 R3, RZ, RZ, R52 ;  /* 0x000000ffff037224 */ /* 0x000fc600078e0034 */
[----:B------:R-:W-:Y:S01]  /*0cc0*/  IADD3 R26, PT, PT, R26, 0x400, R53 ;  /* 0x000004001a1a7810 */ /* 0x000fe20007ffe035 */
[----:B------:R-:W-:-:S07]  /*0cd0*/  IMAD.MOV R25, RZ, RZ, -R25 ;  /* 0x000000ffff197224 */ /* 0x000fce00078e0a19 */
.L_x_872:
[----:B------:R-:W-:Y:S01]  /*0ce0*/  VIADD R25, R25, 0x10 ;  /* 0x0000001019197836 */ /* 0x000fe20000000000 */
[----:B------:R-:W-:Y:S01]  /*0cf0*/  STS [R26+-0x400], RZ ;  /* 0xfffc00ff1a007388 */ /* 0x000fe20000000800 */
[----:B------:R-:W-:-:S03]  /*0d00*/  VIADD R3, R3, 0x200 ;  /* 0x0000020003037836 */ /* 0x000fc60000000000 */
[----:B------:R-:W-:Y:S01]  /*0d10*/  ISETP.NE.AND P0, PT, R25, RZ, PT ;  /* 0x000000ff1900720c */ /* 0x000fe20003f05270 */
[----:B------:R-:W-:Y:S04]  /*0d20*/  STS [R26+-0x380], RZ ;  /* 0xfffc80ff1a007388 */ /* 0x000fe80000000800 */
[----:B------:R-:W-:Y:S04]  /*0d30*/  STS [R26+-0x300], RZ ;  /* 0xfffd00ff1a007388 */ /* 0x000fe80000000800 */
[----:B------:R-:W-:Y:S04]  /*0d40*/  STS [R26+-0x280], RZ ;  /* 0xfffd80ff1a007388 */ /* 0x000fe80000000800 */
[----:B------:R-:W-:Y:S04]  /*0d50*/  STS [R26+-0x200], RZ ;  /* 0xfffe00ff1a007388 */ /* 0x000fe80000000800 */
[----:B------:R-:W-:Y:S04]  /*0d60*/  STS [R26+-0x180], RZ ;  /* 0xfffe80ff1a007388 */ /* 0x000fe80000000800 */
[----:B------:R-:W-:Y:S04]  /*0d70*/  STS [R26+-0x100], RZ ;  /* 0xffff00ff1a007388 */ /* 0x000fe80000000800 */
[----:B------:R-:W-:Y:S04]  /*0d80*/  STS [R26+-0x80], RZ ;  /* 0xffff80ff1a007388 */ /* 0x000fe80000000800 */
[----:B------:R-:W-:Y:S04]  /*0d90*/  STS [R26], RZ ;  /* 0x000000ff1a007388 */ /* 0x000fe80000000800 */
[----:B------:R-:W-:Y:S04]  /*0da0*/  STS [R26+0x80], RZ ;  /* 0x000080ff1a007388 */ /* 0x000fe80000000800 */
[----:B------:R-:W-:Y:S04]  /*0db0*/  STS [R26+0x100], RZ ;  /* 0x000100ff1a007388 */ /* 0x000fe80000000800 */
[----:B------:R-:W-:Y:S04]  /*0dc0*/  STS [R26+0x180], RZ ;  /* 0x000180ff1a007388 */ /* 0x000fe80000000800 */
[----:B------:R-:W-:Y:S04]  /*0dd0*/  STS [R26+0x200], RZ ;  /* 0x000200ff1a007388 */ /* 0x000fe80000000800 */
[----:B------:R-:W-:Y:S04]  /*0de0*/  STS [R26+0x280], RZ ;  /* 0x000280ff1a007388 */ /* 0x000fe80000000800 */
[----:B------:R-:W-:Y:S04]  /*0df0*/  STS [R26+0x300], RZ ;  /* 0x000300ff1a007388 */ /* 0x000fe80000000800 */
[----:B------:R0:W-:Y:S02]  /*0e00*/  STS [R26+0x380], RZ ;  /* 0x000380ff1a007388 */ /* 0x0001e40000000800 */
[----:B0-----:R-:W-:Y:S01]  /*0e10*/  VIADD R26, R26, 0x800 ;  /* 0x000008001a1a7836 */ /* 0x001fe20000000000 */
[----:B------:R-:W-:Y:S06]  /*0e20*/  @P0 BRA `(.L_x_872) ;  /* 0xfffffffc00ac0947 */ /* 0x000fec000383ffff */
.L_x_871:
[----:B------:R-:W-:Y:S05]  /*0e30*/  BSYNC.RECONVERGENT B0 ;  /* 0x0000000000007941 */ /* 0x000fea0003800200 */
.L_x_870:
[----:B------:R-:W-:Y:S01]  /*0e40*/  BSSY.RECONVERGENT B0, `(.L_x_873) ;  /* 0x0000026000007945 */ /* 0x000fe20003800200 */
[----:B------:R-:W-:-:S03]  /*0e50*/  IMAD.IADD R56, R53, 0x1, R24 ;  /* 0x0000000135387824 */ /* 0x000fc600078e0218 */
[----:B------:R-:W-:Y:S05]  /*0e60*/  @!P1 BRA `(.L_x_874) ;  /* 0x00000000008c9947 */ /* 0x000fea0003800000 */
[----:B------:R-:W-:Y:S01]  /*0e70*/  ISETP.GE.U32.AND P0, PT, R27, 0x8, PT ;  /* 0x000000081b00780c */ /* 0x000fe20003f06070 */
[----:B------:R-:W-:Y:S01]  /*0e80*/  BSSY.RECONVERGENT B1, `(.L_x_875) ;  /* 0x000000e000017945 */ /* 0x000fe20003800200 */
[----:B------:R-:W-:-:S04]  /*0e90*/  LOP3.LUT R26, R5, 0x7, RZ, 0xc0, !PT ;  /* 0x00000007051a7812 */ /* 0x000fc800078ec0ff */
[----:B------:R-:W-:-:S07]  /*0ea0*/  ISETP.NE.AND P1, PT, R26, RZ, PT ;  /* 0x000000ff1a00720c */ /* 0x000fce0003f25270 */
[----:B------:R-:W-:Y:S06]  /*0eb0*/  @!P0 BRA `(.L_x_876) ;  /* 0x0000000000288947 */ /* 0x000fec0003800000 */
[C---:B------:R-:W-:Y:S02]  /*0ec0*/  IMAD R25, R3.reuse, 0x4, R56 ;  /* 0x0000000403197824 */ /* 0x040fe400078e0238 */
[----:B------:R-:W-:-:S03]  /*0ed0*/  VIADD R3, R3, 0x100 ;  /* 0x0000010003037836 */ /* 0x000fc60000000000 */
[----:B------:R0:W-:Y:S04]  /*0ee0*/  STS [R25], RZ ;  /* 0x000000ff19007388 */ /* 0x0001e80000000800 */
[----:B------:R0:W-:Y:S04]  /*0ef0*/  STS [R25+0x80], RZ ;  /* 0x000080ff19007388 */ /* 0x0001e80000000800 */
[----:B------:R0:W-:Y:S04]  /*0f00*/  STS [R25+0x100], RZ ;  /* 0x000100ff19007388 */ /* 0x0001e80000000800 */
[----:B------:R0:W-:Y:S04]  /*0f10*/  STS [R25+0x180], RZ ;  /* 0x000180ff19007388 */ /* 0x0001e80000000800 */
[----:B------:R0:W-:Y:S04]  /*0f20*/  STS [R25+0x200], RZ ;  /* 0x000200ff19007388 */ /* 0x0001e80000000800 */
[----:B------:R0:W-:Y:S04]  /*0f30*/  STS [R25+0x280], RZ ;  /* 0x000280ff19007388 */ /* 0x0001e80000000800 */
[----:B------:R0:W-:Y:S04]  /*0f40*/  STS [R25+0x300], RZ ;  /* 0x000300ff19007388 */ /* 0x0001e80000000800 */
[----:B------:R0:W-:Y:S02]  /*0f50*/  STS [R25+0x380], RZ ;  /* 0x000380ff19007388 */ /* 0x0001e40000000800 */
.L_x_876:
[----:B------:R-:W-:Y:S05]  /*0f60*/  BSYNC.RECONVERGENT B1 ;  /* 0x0000000000017941 */ /* 0x000fea0003800200 */
.L_x_875:
[----:B------:R-:W-:Y:S05]  /*0f70*/  @!P1 BRA `(.L_x_874) ;  /* 0x0000000000489947 */ /* 0x000fea0003800000 */
[----:B------:R-:W-:Y:S02]  /*0f80*/  ISETP.GE.U32.AND P0, PT, R26, 0x4, PT ;  /* 0x000000041a00780c */ /* 0x000fe40003f06070 */
[----:B------:R-:W-:-:S04]  /*0f90*/  LOP3.LUT R5, R5, 0x3, RZ, 0xc0, !PT ;  /* 0x0000000305057812 */ /* 0x000fc800078ec0ff */
[----:B------:R-:W-:-:S07]  /*0fa0*/  ISETP.NE.AND P1, PT, R5, RZ, PT ;  /* 0x000000ff0500720c */ /* 0x000fce0003f25270 */
[C---:B0-----:R-:W-:Y:S02]  /*0fb0*/  @P0 IMAD R25, R3.reuse, 0x4, R56 ;  /* 0x0000000403190824 */ /* 0x041fe400078e0238 */
[----:B------:R-:W-:-:S03]  /*0fc0*/  @P0 VIADD R3, R3, 0x80 ;  /* 0x0000008003030836 */ /* 0x000fc60000000000 */
[----:B------:R1:W-:Y:S04]  /*0fd0*/  @P0 STS [R25], RZ ;  /* 0x000000ff19000388 */ /* 0x0003e80000000800 */
[----:B------:R1:W-:Y:S04]  /*0fe0*/  @P0 STS [R25+0x80], RZ ;  /* 0x000080ff19000388 */ /* 0x0003e80000000800 */
[----:B------:R1:W-:Y:S04]  /*0ff0*/  @P0 STS [R25+0x100], RZ ;  /* 0x000100ff19000388 */ /* 0x0003e80000000800 */
[----:B------:R1:W-:Y:S01]  /*1000*/  @P0 STS [R25+0x180], RZ ;  /* 0x000180ff19000388 */ /* 0x0003e20000000800 */
[----:B------:R-:W-:Y:S05]  /*1010*/  @!P1 BRA `(.L_x_874) ;  /* 0x0000000000209947 */ /* 0x000fea0003800000 */
[----:B------:R-:W-:Y:S02]  /*1020*/  IMAD R24, R3, 0x4, R24 ;  /* 0x0000000403187824 */ /* 0x000fe400078e0218 */
[----:B------:R-:W-:Y:S02]  /*1030*/  IMAD.MOV R5, RZ, RZ, -R5 ;  /* 0x000000ffff057224 */ /* 0x000fe400078e0a05 */
[----:B------:R-:W-:-:S07]  /*1040*/  IMAD.IADD R24, R53, 0x1, R24 ;  /* 0x0000000135187824 */ /* 0x000fce00078e0218 */
.L_x_877:
[----:B------:R-:W-:Y:S01]  /*1050*/  VIADD R5, R5, 0x1 ;  /* 0x0000000105057836 */ /* 0x000fe20000000000 */
[----:B------:R0:W-:Y:S04]  /*1060*/  STS [R24], RZ ;  /* 0x000000ff18007388 */ /* 0x0001e80000000800 */
[----:B------:R-:W-:Y:S01]  /*1070*/  ISETP.NE.AND P0, PT, R5, RZ, PT ;  /* 0x000000ff0500720c */ /* 0x000fe20003f05270 */
[----:B0-----:R-:W-:-:S12]  /*1080*/  VIADD R24, R24, 0x80 ;  /* 0x0000008018187836 */ /* 0x001fd80000000000 */
[----:B------:R-:W-:Y:S05]  /*1090*/  @P0 BRA `(.L_x_877) ;  /* 0xfffffffc00ec0947 */ /* 0x000fea000383ffff */
.L_x_874:
[----:B------:R-:W-:Y:S05]  /*10a0*/  BSYNC.RECONVERGENT B0 ;  /* 0x0000000000007941 */ /* 0x000fea0003800200 */
.L_x_873:
[----:B------:R-:W2:Y:S01]  /*10b0*/  LDC R55, c[0x0][0x3c4] ;  /* 0x0000f100ff377b82 */ /* 0x000ea20000000800 */
[----:B------:R-:W-:-:S07]  /*10c0*/  IMAD.MOV.U32 R5, RZ, RZ, -0x1 ;  /* 0xffffffffff057424 */ /* 0x000fce00078e00ff */
[----:B------:R-:W3:Y:S01]  /*10d0*/  LDC R58, c[0x0][0x3c8] ;  /* 0x0000f200ff3a7b82 */ /* 0x000ee20000000800 */
[----:B--2---:R-:W-:Y:S01]  /*10e0*/  ISETP.GE.U32.AND P0, PT, R55, 0x20, PT ;  /* 0x000000203700780c */ /* 0x004fe20003f06070 */
[----:B------:R-:W-:-:S05]  /*10f0*/  IMAD.MOV R3, RZ, RZ, -R55 ;  /* 0x000000ffff037224 */ /* 0x000fca00078e0a37 */
[----:B---3--:R-:W-:-:S04]  /*1100*/  VIADDMNMX.U32 R54, R3, 0x20, R58, PT ;  /* 0x0000002003367846 */ /* 0x008fc8000380003a */
[----:B------:R-:W-:Y:S01]  /*1110*/  SHF.L.U32 R54, R5, R54, RZ ;  /* 0x0000003605367219 */ /* 0x000fe200000006ff */
[----:B------:R-:W-:Y:S02]  /*1120*/  NOP ;  /* 0x0000000000007918 */ /* 0x000fe40000000000 */
[----:B------:R-:W-:Y:S05]  /*1130*/  @!P0 BRA `(.L_x_878) ;  /* 0x0000000000188947 */ /* 0x000fea0003800000 */
[----:B------:R2:W-:Y:S04]  /*1140*/  ATOMS.POPC.INC.32 RZ, [R56+URZ] ;  /* 0x0000000038ff7f8c */ /* 0x0005e8000d8000ff */
[----:B------:R2:W-:Y:S04]  /*1150*/  ATOMS.POPC.INC.32 RZ, [R56+URZ] ;  /* 0x0000000038ff7f8c */ /* 0x0005e8000d8000ff */
[----:B------:R2:W-:Y:S04]  /*1160*/  ATOMS.POPC.INC.32 RZ, [R56+URZ] ;  /* 0x0000000038ff7f8c */ /* 0x0005e8000d8000ff */
[----:B------:R2:W-:Y:S04]  /*1170*/  ATOMS.POPC.INC.32 RZ, [R56+URZ] ;  /* 0x0000000038ff7f8c */ /* 0x0005e8000d8000ff */
[----:B------:R2:W-:Y:S01]  /*1180*/  ATOMS.POPC.INC.32 RZ, [R56+URZ] ;  /* 0x0000000038ff7f8c */ /* 0x0005e2000d8000ff */
[----:B------:R-:W-:Y:S05]  /*1190*/  BRA `(.L_x_879) ;  /* 0x0000000000707947 */ /* 0x000fea0003800000 */
.L_x_878:
[----:B------:R-:W-:-:S13]  /*11a0*/  ISETP.NE.AND P0, PT, R58, RZ, PT ;  /* 0x000000ff3a00720c */ /* 0x000fda0003f05270 */
[----:B------:R-:W-:Y:S05]  /*11b0*/  @P0 BRA `(.L_x_880) ;  /* 0x0000000000180947 */ /* 0x000fea0003800000 */
[----:B------:R3:W-:Y:S04]  /*11c0*/  ATOMS.POPC.INC.32 RZ, [R56+URZ] ;  /* 0x0000000038ff7f8c */ /* 0x0007e8000d8000ff */
[----:B------:R3:W-:Y:S04]  /*11d0*/  ATOMS.POPC.INC.32 RZ, [R56+URZ] ;  /* 0x0000000038ff7f8c */ /* 0x0007e8000d8000ff */
[----:B------:R3:W-:Y:S04]  /*11e0*/  ATOMS.POPC.INC.32 RZ, [R56+URZ] ;  /* 0x0000000038ff7f8c */ /* 0x0007e8000d8000ff */
[----:B------:R3:W-:Y:S04]  /*11f0*/  ATOMS.POPC.INC.32 RZ, [R56+URZ] ;  /* 0x0000000038ff7f8c */ /* 0x0007e8000d8000ff */
[----:B------:R3:W-:Y:S01]  /*1200*/  ATOMS.POPC.INC.32 RZ, [R56+URZ] ;  /* 0x0000000038ff7f8c */ /* 0x0007e2000d8000ff */
[----:B------:R-:W-:Y:S05]  /*1210*/  BRA `(.L_x_879) ;  /* 0x0000000000507947 */ /* 0x000fea0003800000 */
.L_x_880:
[-C--:B-----5:R-:W-:Y:S02]  /*1220*/  SHF.R.U32.HI R3, RZ, R55.reuse, R2 ;  /* 0x00000037ff037219 */ /* 0x0a0fe40000011602 */
[-C--:B------:R-:W-:Y:S02]  /*1230*/  SHF.R.U32.HI R5, RZ, R55.reuse, R4 ;  /* 0x00000037ff057219 */ /* 0x080fe40000011604 */
[-C--:B01----:R-:W-:Y:S02]  /*1240*/  SHF.R.U32.HI R25, RZ, R55.reuse, R6 ;  /* 0x00000037ff197219 */ /* 0x083fe40000011606 */
[-C--:B------:R-:W-:Y:S02]  /*1250*/  SHF.R.U32.HI R27, RZ, R55.reuse, R8 ;  /* 0x00000037ff1b7219 */ /* 0x080fe40000011608 */
[----:B------:R-:W-:Y:S02]  /*1260*/  SHF.R.U32.HI R29, RZ, R55, R10 ;  /* 0x00000037ff1d7219 */ /* 0x000fe4000001160a */
[----:B------:R-:W-:-:S02]  /*1270*/  LOP3.LUT R3, R3, R54, RZ, 0x30, !PT ;  /* 0x0000003603037212 */ /* 0x000fc400078e30ff */
[-C--:B------:R-:W-:Y:S02]  /*1280*/  LOP3.LUT R5, R5, R54.reuse, RZ, 0x30, !PT ;  /* 0x0000003605057212 */ /* 0x080fe400078e30ff */
[-C--:B------:R-:W-:Y:S01]  /*1290*/  LOP3.LUT R25, R25, R54.reuse, RZ, 0x30, !PT ;  /* 0x0000003619197212 */ /* 0x080fe200078e30ff */
[--C-:B------:R-:W-:Y:S01]  /*12a0*/  IMAD R3, R3, 0x4, R56.reuse ;  /* 0x0000000403037824 */ /* 0x100fe200078e0238 */
[-C--:B------:R-:W-:Y:S01]  /*12b0*/  LOP3.LUT R27, R27, R54.reuse, RZ, 0x30, !PT ;  /* 0x000000361b1b7212 */ /* 0x080fe200078e30ff */
[--C-:B------:R-:W-:Y:S01]  /*12c0*/  IMAD R5, R5, 0x4, R56.reuse ;  /* 0x0000000405057824 */ /* 0x100fe200078e0238 */
[----:B------:R-:W-:Y:S01]  /*12d0*/  LOP3.LUT R29, R29, R54, RZ, 0x30, !PT ;  /* 0x000000361d1d7212 */ /* 0x000fe200078e30ff */
[--C-:B------:R-:W-:Y:S01]  /*12e0*/  IMAD R25, R25, 0x4, R56.reuse ;  /* 0x0000000419197824 */ /* 0x100fe200078e0238 */
[----:B------:R4:W-:Y:S01]  /*12f0*/  ATOMS.POPC.INC.32 RZ, [R3+URZ] ;  /* 0x0000000003ff7f8c */ /* 0x0009e2000d8000ff */
[--C-:B------:R-:W-:Y:S02]  /*1300*/  IMAD R27, R27, 0x4, R56.reuse ;  /* 0x000000041b1b7824 */ /* 0x100fe400078e0238 */
[----:B------:R-:W-:Y:S01]  /*1310*/  IMAD R29, R29, 0x4, R56 ;  /* 0x000000041d1d7824 */ /* 0x000fe200078e0238 */
[----:B------:R4:W-:Y:S04]  /*1320*/  ATOMS.POPC.INC.32 RZ, [R5+URZ] ;  /* 0x0000000005ff7f8c */ /* 0x0009e8000d8000ff */
[----:B------:R4:W-:Y:S04]  /*1330*/  ATOMS.POPC.INC.32 RZ, [R25+URZ] ;  /* 0x0000000019ff7f8c */ /* 0x0009e8000d8000ff */
[----:B------:R4:W-:Y:S04]  /*1340*/  ATOMS.POPC.INC.32 RZ, [R27+URZ] ;  /* 0x000000001bff7f8c */ /* 0x0009e8000d8000ff */
[----:B------:R4:W-:Y:S02]  /*1350*/  ATOMS.POPC.INC.32 RZ, [R29+URZ] ;  /* 0x000000001dff7f8c */ /* 0x0009e4000d8000ff */
.L_x_879:
[----:B01--4-:R-:W0:Y:S08]  /*1360*/  LDC.64 R24, c[0x0][0x380] ;  /* 0x0000e000ff187b82 */ /* 0x013e300000000a00 */
[----:B------:R-:W-:Y:S01]  /*1370*/  BAR.SYNC.DEFER_BLOCKING 0x0 ;  /* 0x0000000000007b1d */ /* 0x000fe20000010000 */
[C---:B------:R-:W-:Y:S01]  /*1380*/  ISETP.GT.U32.AND P2, PT, R23.reuse, 0xff, PT ;  /* 0x000000ff1700780c */ /* 0x040fe20003f44070 */
[----:B------:R-:W-:-:S02]  /*1390*/  IMAD R5, R23, 0x4, R53 ;  /* 0x0000000417057824 */ /* 0x000fc400078e0235 */
[----:B------:R-:W-:Y:S01]  /*13a0*/  IMAD.MOV.U32 R3, RZ, RZ, RZ ;  /* 0x000000ffff037224 */ /* 0x000fe200078e00ff */
[----:B------:R-:W-:Y:S01]  /*13b0*/  P2R R59, PR, RZ, 0x4 ;  /* 0x00000004ff3b7803 */ /* 0x000fe20000000000 */
[----:B------:R-:W-:Y:S08]  /*13c0*/  BSSY.RECONVERGENT B0, `(.L_x_881) ;  /* 0x0000025000007945 */ /* 0x000ff00003800200 */
[----:B------:R-:W-:Y:S05]  /*13d0*/  @P2 BRA `(.L_x_882) ;  /* 0x00000000008c2947 */ /* 0x000fea0003800000 */
[----:B------:R-:W-:Y:S04]  /*13e0*/  LDS R26, [R5] ;  /* 0x00000000051a7984 */ /* 0x000fe80000000800 */
[----:B------:R-:W1:Y:S04]  /*13f0*/  LDS R3, [R5+0x400] ;  /* 0x0004000005037984 */ /* 0x000e680000000800 */
[----:B------:R-:W4:Y:S04]  /*1400*/  LDS R27, [R5+0x800] ;  /* 0x00080000051b7984 */ /* 0x000f280000000800 */
[----:B------:R-:W2:Y:S04]  /*1410*/  LDS R29, [R5+0xc00] ;  /* 0x000c0000051d7984 */ /* 0x000ea80000000800 */
[----:B------:R-:W3:Y:S04]  /*1420*/  LDS R61, [R5+0x1000] ;  /* 0x00100000053d7984 */ /* 0x000ee80000000800 */
[----:B------:R-:W0:Y:S04]  /*1430*/  LDS R63, [R5+0x1400] ;  /* 0x00140000053f7984 */ /* 0x000e280000000800 */
[----:B------:R-:W0:Y:S04]  /*1440*/  LDS R65, [R5+0x1800] ;  /* 0x0018000005417984 */ /* 0x000e280000000800 */
[----:B------:R-:W0:Y:S04]  /*1450*/  LDS R67, [R5+0x1c00] ;  /* 0x001c000005437984 */ /* 0x000e280000000800 */
[----:B------:R-:W0:Y:S04]  /*1460*/  LDS R69, [R5+0x2000] ;  /* 0x0020000005457984 */ /* 0x000e280000000800 */
[----:B------:R-:W0:Y:S04]  /*1470*/  LDS R71, [R5+0x2400] ;  /* 0x0024000005477984 */ /* 0x000e280000000800 */
[----:B------:R-:W0:Y:S01]  /*1480*/  LDS R73, [R5+0x2800] ;  /* 0x0028000005497984 */ /* 0x000e220000000800 */
[----:B-1----:R-:W-:-:S03]  /*1490*/  IMAD.IADD R28, R26, 0x1, R3 ;  /* 0x000000011a1c7824 */ /* 0x002fc600078e0203 */
[----:B------:R1:W-:Y:S01]  /*14a0*/  STS [R5+0x400], R26 ;  /* 0x0004001a05007388 */ /* 0x0003e20000000800 */
[----:B----4-:R-:W-:-:S03]  /*14b0*/  IMAD.IADD R60, R28, 0x1, R27 ;  /* 0x000000011c3c7824 */ /* 0x010fc600078e021b */
[----:B------:R-:W4:Y:S01]  /*14c0*/  LDS R3, [R5+0x2c00] ;  /* 0x002c000005037984 */ /* 0x000f220000000800 */
[----:B--2---:R-:W-:-:S03]  /*14d0*/  IMAD.IADD R62, R60, 0x1, R29 ;  /* 0x000000013c3e7824 */ /* 0x004fc600078e021d */
[----:B------:R2:W-:Y:S01]  /*14e0*/  STS [R5+0x800], R28 ;  /* 0x0008001c05007388 */ /* 0x0005e20000000800 */
[----:B---3--:R-:W-:-:S03]  /*14f0*/  IMAD.IADD R64, R62, 0x1, R61 ;  /* 0x000000013e407824 */ /* 0x008fc600078e023d */
[----:B------:R2:W-:Y:S01]  /*1500*/  STS [R5+0xc00], R60 ;  /* 0x000c003c05007388 */ /* 0x0005e20000000800 */
[----:B0-----:R-:W-:-:S03]  /*1510*/  IMAD.IADD R66, R64, 0x1, R63 ;  /* 0x0000000140427824 */ /* 0x001fc600078e023f */
[----:B------:R2:W-:Y:S01]  /*1520*/  STS [R5+0x1000], R62 ;  /* 0x0010003e05007388 */ /* 0x0005e20000000800 */
[----:B------:R-:W-:-:S03]  /*1530*/  IMAD.IADD R68, R66, 0x1, R65 ;  /* 0x0000000142447824 */ /* 0x000fc600078e0241 */
[----:B------:R2:W-:Y:S01]  /*1540*/  STS [R5+0x1400], R64 ;  /* 0x0014004005007388 */ /* 0x0005e20000000800 */
[----:B------:R-:W-:-:S03]  /*1550*/  IMAD.IADD R70, R68, 0x1, R67 ;  /* 0x0000000144467824 */ /* 0x000fc600078e0243 */
[----:B------:R2:W-:Y:S01]  /*1560*/  STS [R5+0x1800], R66 ;  /* 0x0018004205007388 */ /* 0x0005e20000000800 */
[----:B------:R-:W-:-:S03]  /*1570*/  IMAD.IADD R72, R70, 0x1, R69 ;  /* 0x0000000146487824 */ /* 0x000fc600078e0245 */
[----:B------:R2:W-:Y:S01]  /*1580*/  STS [R5+0x1c00], R68 ;  /* 0x001c004405007388 */ /* 0x0005e20000000800 */
[----:B------:R-:W-:-:S03]  /*1590*/  IMAD.IADD R74, R72, 0x1, R71 ;  /* 0x00000001484a7824 */ /* 0x000fc600078e0247 */
[----:B------:R2:W-:Y:S01]  /*15a0*/  STS [R5+0x2000], R70 ;  /* 0x0020004605007388 */ /* 0x0005e20000000800 */
[----:B-1----:R-:W-:-:S03]  /*15b0*/  IMAD.IADD R26, R74, 0x1, R73 ;  /* 0x000000014a1a7824 */ /* 0x002fc600078e0249 */
[----:B------:R2:W-:Y:S04]  /*15c0*/  STS [R5+0x2400], R72 ;  /* 0x0024004805007388 */ /* 0x0005e80000000800 */
[----:B------:R2:W-:Y:S04]  /*15d0*/  STS [R5+0x2800], R74 ;  /* 0x0028004a05007388 */ /* 0x0005e80000000800 */
[----:B------:R2:W-:Y:S01]  /*15e0*/  STS [R5], RZ ;  /* 0x000000ff05007388 */ /* 0x0005e20000000800 */
[----:B----4-:R-:W-:-:S03]  /*15f0*/  IMAD.IADD R3, R26, 0x1, R3 ;  /* 0x000000011a037824 */ /* 0x010fc600078e0203 */
[----:B------:R2:W-:Y:S04]  /*1600*/  STS [R5+0x2c00], R26 ;  /* 0x002c001a05007388 */ /* 0x0005e80000000800 */
.L_x_882:
[----:B------:R-:W-:Y:S05]  /*1610*/  BSYNC.RECONVERGENT B0 ;  /* 0x0000000000007941 */ /* 0x000fea0003800200 */
.L_x_881:
[----:B------:R-:W-:Y:S01]  /*1620*/  ISETP.NE.AND P0, PT, R3, 0x780, PT ;  /* 0x000007800300780c */ /* 0x000fe20003f05270 */
[----:B------:R-:W-:Y:S01]  /*1630*/  IMAD R29, R35, 0x100, R23 ;  /* 0x00000100231d7824 */ /* 0x000fe200078e0217 */
[----:B------:R-:W-:Y:S01]  /*1640*/  @!P2 LOP3.LUT R61, R3, 0x40000000, RZ, 0xfc, !PT ;  /* 0x40000000033da812 */ /* 0x000fe200078efcff */
[----:B--2---:R-:W1:Y:S01]  /*1650*/  LDC.64 R26, c[0x0][0x398] ;  /* 0x0000e600ff1a7b82 */ /* 0x004e620000000a00 */
[----:B------:R-:W-:Y:S01]  /*1660*/  ISETP.LT.U32.AND P0, PT, R23, 0x100, !P0 ;  /* 0x000001001700780c */ /* 0x000fe20004701070 */
[----:B0-----:R-:W-:-:S05]  /*1670*/  IMAD.WIDE R24, R29, 0x4, R24 ;  /* 0x000000041d187825 */ /* 0x001fca00078e0218 */
[----:B------:R0:W-:Y:S01]  /*1680*/  @!P2 STG.E.STRONG.SYS desc[UR6][R24.64], R61 ;  /* 0x0000003d1800a986 */ /* 0x0001e2000c115906 */
[----:B------:R-:W2:Y:S01]  /*1690*/  LDC.64 R28, c[0x0][0x390] ;  /* 0x0000e400ff1c7b82 */ /* 0x000ea20000000a00 */
[----:B-1----:R-:W-:-:S07]  /*16a0*/  IMAD.WIDE.U32 R26, R23, 0x4, R26 ;  /* 0x00000004171a7825 */ /* 0x002fce00078e001a */
[----:B------:R-:W-:Y:S06]  /*16b0*/  BAR.RED.OR.DEFER_BLOCKING 0x0, P0 ;  /* 0x0000000000007b1d */ /* 0x000fec0000014800 */
[----:B------:R-:W1:Y:S02]  /*16c0*/  B2R.RESULT RZ, P0 ;  /* 0x0000000000ff731c */ /* 0x000e640000004000 */
[----:B012---:R-:W-:Y:S05]  /*16d0*/  @!P0 BRA `(.L_x_883) ;  /* 0x0000000c00608947 */ /* 0x007fea0003800000 */
[----:B-----5:R-:W-:Y:S01]  /*16e0*/  SHF.R.U32.HI R53, RZ, R55, R2 ;  /* 0x00000037ff357219 */ /* 0x020fe20000011602 */
[----:B------:R-:W-:Y:S01]  /*16f0*/  BSSY B1, `(.L_x_884) ;  /* 0x000002f000017945 */ /* 0x000fe20003800000 */
[----:B------:R-:W-:Y:S01]  /*1700*/  ISETP.NE.AND P1, PT, R58, RZ, PT ;  /* 0x000000ff3a00720c */ /* 0x000fe20003f25270 */
[----:B------:R-:W-:Y:S01]  /*1710*/  IMAD.WIDE.U32 R28, R23, 0x4, R28 ;  /* 0x00000004171c7825 */ /* 0x000fe200078e001c */
[----:B------:R-:W-:Y:S02]  /*1720*/  LOP3.LUT R53, R53, R54, RZ, 0x30, !PT ;  /* 0x0000003635357212 */ /* 0x000fe400078e30ff */
[----:B------:R-:W-:Y:S02]  /*1730*/  ISETP.GT.U32.AND P0, PT, R55, 0x1f, PT ;  /* 0x0000001f3700780c */ /* 0x000fe40003f04070 */
[----:B------:R-:W-:-:S04]  /*1740*/  SEL R53, R53, RZ, P1 ;  /* 0x000000ff35357207 */ /* 0x000fc80000800000 */
[----:B------:R-:W-:-:S04]  /*1750*/  SEL R53, R53, RZ, !P0 ;  /* 0x000000ff35357207 */ /* 0x000fc80004000000 */
[----:B------:R-:W-:-:S04]  /*1760*/  ISETP.GT.U32.AND P0, PT, R23, R53, PT ;  /* 0x000000351700720c */ /* 0x000fc80003f04070 */
[----:B------:R-:W-:Y:S01]  /*1770*/  SEL R58, RZ, 0x780, !P0 ;  /* 0x00000780ff3a7807 */ /* 0x000fe20004000000 */
[----:B------:R-:W-:Y:S08]  /*1780*/  @P2 BRA `(.L_x_885) ;  /* 0x0000000000942947 */ /* 0x000ff00003800000 */
[----:B------:R-:W2:Y:S01]  /*1790*/  LDG.E R26, desc[UR6][R26.64] ;  /* 0x000000061a1a7981 */ /* 0x000ea2000c1e1900 */
[----:B------:R-:W-:Y:S01]  /*17a0*/  ISETP.GE.AND P0, PT, R35, 0x1, PT ;  /* 0x000000012300780c */ /* 0x000fe20003f06270 */
[----:B------:R-:W-:Y:S02]  /*17b0*/  IMAD.MOV.U32 R54, RZ, RZ, R3 ;  /* 0x000000ffff367224 */ /* 0x000fe400078e0003 */
[----:B--2---:R-:W-:-:S05]  /*17c0*/  IMAD.IADD R52, R26, 0x1, -R58 ;  /* 0x000000011a347824 */ /* 0x004fca00078e0a3a */
[----:B------:R0:W-:Y:S05]  /*17d0*/  STS [R5+0xb400], R52 ;  /* 0x00b4003405007388 */ /* 0x0001ea0000000800 */
[----:B------:R-:W-:Y:S05]  /*17e0*/  @!P0 BRA `(.L_x_886) ;  /* 0x00000000006c8947 */ /* 0x000fea0003800000 */
[----:B------:R-:W-:Y:S01]  /*17f0*/  BSSY B0, `(.L_x_887) ;  /* 0x0000019000007945 */ /* 0x000fe20003800000 */
[----:B0-----:R-:W-:Y:S02]  /*1800*/  IMAD.MOV.U32 R52, RZ, RZ, -0x1 ;  /* 0xffffffffff347424 */ /* 0x001fe400078e00ff */
[----:B------:R-:W-:Y:S02]  /*1810*/  IMAD.MOV.U32 R55, RZ, RZ, R35 ;  /* 0x000000ffff377224 */ /* 0x000fe400078e0023 */
[----:B------:R-:W-:-:S07]  /*1820*/  IMAD.MOV.U32 R54, RZ, RZ, R3 ;  /* 0x000000ffff367224 */ /* 0x000fce00078e0003 */
.L_x_891:
[----:B------:R-:W0:Y:S01]  /*1830*/  LDC.64 R26, c[0x0][0x380] ;  /* 0x0000e000ff1a7b82 */ /* 0x000e220000000a00 */
[----:B------:R-:W-:Y:S01]  /*1840*/  VIADD R61, R55, 0xffffffff ;  /* 0xffffffff373d7836 */ /* 0x000fe20000000000 */
[----:B------:R-:W-:Y:S03]  /*1850*/  BSSY B2, `(.L_x_888) ;  /* 0x0000008000027945 */ /* 0x000fe60003800000 */
[----:B------:R-:W-:-:S04]  /*1860*/  IMAD R59, R61, 0x100, R23 ;  /* 0x000001003d3b7824 */ /* 0x000fc800078e0217 */
[----:B0-----:R-:W-:-:S07]  /*1870*/  IMAD.WIDE R26, R59, 0x4, R26 ;  /* 0x000000043b1a7825 */ /* 0x001fce00078e021a */
.L_x_889:
[----:B------:R-:W-:Y:S05]  /*1880*/  YIELD ;  /* 0x0000000000007946 */ /* 0x000fea0003800000 */
[----:B------:R3:W-:Y:S06]  /*1890*/  MEMBAR.SC.CTA ;  /* 0x0000000000007992 */ /* 0x0007ec0000000000 */
[----:B---3--:R-:W2:Y:S02]  /*18a0*/  LDG.E.STRONG.SYS R56, desc[UR6][R26.64] ;  /* 0x000000061a387981 */ /* 0x008ea4000c1f5900 */
[----:B--2---:R-:W-:-:S13]  /*18b0*/  ISETP.NE.AND P0, PT, R56, RZ, PT ;  /* 0x000000ff3800720c */ /* 0x004fda0003f05270 */
[----:B------:R-:W-:Y:S05]  /*18c0*/  @!P0 BRA `(.L_x_889) ;  /* 0xfffffffc00ec8947 */ /* 0x000fea000383ffff */
[----:B------:R-:W-:Y:S05]  /*18d0*/  BSYNC B2 ;  /* 0x0000000000027941 */ /* 0x000fea0003800000 */
.L_x_888:
[----:B------:R-:W-:Y:S01]  /*18e0*/  BSSY.RECONVERGENT B2, `(.L_x_890) ;  /* 0x0000006000027945 */ /* 0x000fe20003800200 */
[C---:B------:R-:W-:Y:S02]  /*18f0*/  ISETP.GT.AND P0, PT, R56.reuse, -0x1, PT ;  /* 0xffffffff3800780c */ /* 0x040fe40003f04270 */
[----:B------:R-:W-:Y:S01]  /*1900*/  LOP3.LUT R27, R56, 0x3fffffff, RZ, 0xc0, !PT ;  /* 0x3fffffff381b7812 */ /* 0x000fe200078ec0ff */
[----:B------:R-:W-:Y:S05]  /*1910*/  WARPSYNC.EXCLUSIVE R52 ;  /* 0x0000000034007348 */ /* 0x000fea0003a00000 */
[----:B------:R-:W-:-:S05]  /*1920*/  IMAD.IADD R54, R27, 0x1, R54 ;  /* 0x000000011b367824 */ /* 0x000fca00078e0236 */
[----:B------:R-:W-:-:S07]  /*1930*/  VOTE.ANY R52, PT, P0 ;  /* 0x0000000000347806 */ /* 0x000fce00000e0100 */
[----:B------:R-:W-:Y:S05]  /*1940*/  BSYNC.RECONVERGENT B2 ;  /* 0x0000000000027941 */ /* 0x000fea0003800200 */
.L_x_890:
[----:B------:R-:W-:Y:S01]  /*1950*/  ISETP.GT.U32.AND P1, PT, R55, 0x1, PT ;  /* 0x000000013700780c */ /* 0x000fe20003f24070 */
[----:B------:R-:W-:-:S12]  /*1960*/  IMAD.MOV.U32 R55, RZ, RZ, R61 ;  /* 0x000000ffff377224 */ /* 0x000fd800078e003d */
[----:B------:R-:W-:Y:S05]  /*1970*/  @P0 BRA P1, `(.L_x_891) ;  /* 0xfffffffc00ac0947 */ /* 0x000fea000083ffff */
[----:B------:R-:W-:Y:S05]  /*1980*/  BSYNC B0 ;  /* 0x0000000000007941 */ /* 0x000fea0003800000 */
.L_x_887:
[----:B------:R1:W2:Y:S02]  /*1990*/  LDS R52, [R5+0xb400] ;  /* 0x00b4000005347984 */ /* 0x0002a40000000800 */
.L_x_886:
[----:B------:R-:W-:Y:S02]  /*19a0*/  LOP3.LUT R27, R54, 0x80000000, RZ, 0xfc, !PT ;  /* 0x80000000361b7812 */ /* 0x000fe400078efcff */
[----:B0-2---:R-:W-:-:S03]  /*19b0*/  IADD3 R52, PT, PT, R52, R54, -R3 ;  /* 0x0000003634347210 */ /* 0x005fc60007ffe803 */
[----:B------:R0:W-:Y:S04]  /*19c0*/  STG.E.STRONG.SYS desc[UR6][R24.64], R27 ;  /* 0x0000001b18007986 */ /* 0x0001e8000c115906 */
[----:B------:R0:W-:Y:S02]  /*19d0*/  STS [R5+0xb400], R52 ;  /* 0x00b4003405007388 */ /* 0x0001e40000000800 */
.L_x_885:
[----:B------:R-:W-:Y:S05]  /*19e0*/  BSYNC B1 ;  /* 0x0000000000017941 */ /* 0x000fea0003800000 */
.L_x_884:
[----:B0-----:R-:W0:Y:S01]  /*19f0*/  LDC.64 R24, c[0x0][0x390] ;  /* 0x0000e400ff187b82 */ /* 0x001e220000000a00 */
[----:B------:R-:W-:Y:S05]  /*1a00*/  WARPSYNC.ALL ;  /* 0x0000000000007948 */ /* 0x000fea0003800000 */
[----:B------:R-:W-:Y:S02]  /*1a10*/  UMOV UR4, 0x400 ;  /* 0x0000040000047882 */ /* 0x000fe40000000000 */
[----:B------:R-:W2:Y:S08]  /*1a20*/  LDC R26, c[0x0][0x3c0] ;  /* 0x0000f000ff1a7b82 */ /* 0x000eb00000000800 */
[----:B------:R-:W4:Y:S01]  /*1a30*/  S2UR UR5, SR_CgaCtaId ;  /* 0x00000000000579c3 */ /* 0x000f220000008800 */
[----:B0-----:R-:W-:-:S02]  /*1a40*/  ISETP.EQ.U32.AND P1, PT, R24, RZ, PT ;  /* 0x000000ff1800720c */ /* 0x001fc40003f22070 */
[----:B--2---:R-:W-:-:S04]  /*1a50*/  ISETP.GE.AND P0, PT, R57, R26, PT ;  /* 0x0000001a3900720c */ /* 0x004fc80003f06270 */
[----:B------:R-:W-:-:S04]  /*1a60*/  ISETP.EQ.OR.EX P0, PT, R25, RZ, !P0, P1 ;  /* 0x000000ff1900720c */ /* 0x000fc80004702710 */
[----:B------:R-:W-:Y:S01]  /*1a70*/  ISETP.GT.U32.OR P0, PT, R23, 0xff, P0 ;  /* 0x000000ff1700780c */ /* 0x000fe20000704470 */
[----:B----4-:R-:W-:-:S06]  /*1a80*/  ULEA UR4, UR5, UR4, 0x18 ;  /* 0x0000000405047291 */ /* 0x010fcc000f8ec0ff */
[----:B------:R-:W-:-:S06]  /*1a90*/  LEA R53, R53, UR4, 0x2 ;  /* 0x0000000435357c11 */ /* 0x000fcc000f8e10ff */
[----:B-1----:R-:W0:Y:S02]  /*1aa0*/  @!P0 LDS R5, [R5+0xb400] ;  /* 0x00b4000005058984 */ /* 0x002e240000000800 */
[----:B0-----:R-:W-:-:S05]  /*1ab0*/  @!P0 IADD3 R3, PT, PT, R5, R58, R3 ;  /* 0x0000003a05038210 */ /* 0x001fca0007ffe003 */
[----:B------:R0:W-:Y:S01]  /*1ac0*/  @!P0 STG.E desc[UR6][R28.64], R3 ;  /* 0x000000031c008986 */ /* 0x0001e2000c101906 */
[----:B------:R-:W-:Y:S01]  /*1ad0*/  BAR.SYNC.DEFER_BLOCKING 0x0 ;  /* 0x0000000000007b1d */ /* 0x000fe20000010000 */
[----:B------:R-:W-:-:S05]  /*1ae0*/  ISETP.GT.AND P0, PT, R57, R26, PT ;  /* 0x0000001a3900720c */ /* 0x000fca0003f04270 */
[----:B------:R-:W1:Y:S08]  /*1af0*/  LDS R53, [R53+0xb400] ;  /* 0x00b4000035357984 */ /* 0x000e700000000800 */
[----:B0-----:R-:W-:Y:S05]  /*1b00*/  @P0 BRA `(.L_x_892) ;  /* 0x0000000000f40947 */ /* 0x001fea0003800000 */
[C---:B------:R-:W-:Y:S02]  /*1b10*/  LOP3.LUT R3, R23.reuse, 0x1f, RZ, 0xc0, !PT ;  /* 0x0000001f17037812 */ /* 0x040fe400078ec0ff */
[----:B------:R-:W-:Y:S02]  /*1b20*/  LOP3.LUT R24, R23, 0x3e0, RZ, 0xc0, !PT ;  /* 0x000003e017187812 */ /* 0x000fe400078ec0ff */
[----:B------:R-:W0:Y:S01]  /*1b30*/  LDC.64 R22, c[0x0][0x3a0] ;  /* 0x0000e800ff167b82 */ /* 0x000e220000000a00 */
[----:B------:R-:W-:Y:S02]  /*1b40*/  LOP3.LUT R48, R48, 0xffff, RZ, 0xc0, !PT ;  /* 0x0000ffff30307812 */ /* 0x000fe400078ec0ff */
[----:B------:R-:W-:Y:S01]  /*1b50*/  IMAD R24, R24, 0x5, R3 ;  /* 0x0000000518187824 */ /* 0x000fe200078e0203 */
[----:B------:R-:W-:Y:S02]  /*1b60*/  LOP3.LUT R49, R49, 0xffff, RZ, 0xc0, !PT ;  /* 0x0000ffff31317812 */ /* 0x000fe400078ec0ff */
[----:B------:R-:W-:-:S02]  /*1b70*/  LOP3.LUT R50, R50, 0xffff, RZ, 0xc0, !PT ;  /* 0x0000ffff32327812 */ /* 0x000fc400078ec0ff */
[----:B-1----:R-:W-:Y:S02]  /*1b80*/  IADD3 R3, P0, PT, R24, R53, RZ ;  /* 0x0000003518037210 */ /* 0x002fe40007f1e0ff */
[----:B------:R-:W-:Y:S02]  /*1b90*/  LOP3.LUT R51, R51, 0xffff, RZ, 0xc0, !PT ;  /* 0x0000ffff33337812 */ /* 0x000fe400078ec0ff */
[----:B------:R-:W-:Y:S02]  /*1ba0*/  LOP3.LUT R44, R44, 0xffff, RZ, 0xc0, !PT ;  /* 0x0000ffff2c2c7812 */ /* 0x000fe400078ec0ff */
[----:B------:R-:W-:Y:S02]  /*1bb0*/  LOP3.LUT R45, R45, 0xffff, RZ, 0xc0, !PT ;  /* 0x0000ffff2d2d7812 */ /* 0x000fe400078ec0ff */
[----:B------:R-:W-:Y:S02]  /*1bc0*/  LOP3.LUT R46, R46, 0xffff, RZ, 0xc0, !PT ;  /* 0x0000ffff2e2e7812 */ /* 0x000fe400078ec0ff */
[----:B------:R-:W-:-:S02]  /*1bd0*/  LOP3.LUT R47, R47, 0xffff, RZ, 0xc0, !PT ;  /* 0x0000ffff2f2f7812 */ /* 0x000fc400078ec0ff */
[----:B------:R-:W-:Y:S02]  /*1be0*/  LOP3.LUT R40, R40, 0xffff, RZ, 0xc0, !PT ;  /* 0x0000ffff28287812 */ /* 0x000fe400078ec0ff */
[----:B------:R-:W-:Y:S01]  /*1bf0*/  LOP3.LUT R41, R41, 0xffff, RZ, 0xc0, !PT ;  /* 0x0000ffff29297812 */ /* 0x000fe200078ec0ff */
[----:B0-----:R-:W-:Y:S01]  /*1c00*/  IMAD.WIDE.U32 R22, R3, 0x18, R22 ;  /* 0x0000001803167825 */ /* 0x001fe200078e0016 */
[----:B------:R-:W-:Y:S02]  /*1c10*/  LOP3.LUT R42, R42, 0xffff, RZ, 0xc0, !PT ;  /* 0x0000ffff2a2a7812 */ /* 0x000fe400078ec0ff */
[----:B------:R-:W-:Y:S01]  /*1c20*/  LOP3.LUT R43, R43, 0xffff, RZ, 0xc0, !PT ;  /* 0x0000ffff2b2b7812 */ /* 0x000fe200078ec0ff */
[----:B------:R-:W-:Y:S01]  /*1c30*/  IMAD.X R3, RZ, RZ, RZ, P0 ;  /* 0x000000ffff037224 */ /* 0x000fe200000e06ff */
[----:B------:R-:W-:Y:S02]  /*1c40*/  LOP3.LUT R36, R36, 0xffff, RZ, 0xc0, !PT ;  /* 0x0000ffff24247812 */ /* 0x000fe400078ec0ff */
[----:B------:R-:W-:Y:S01]  /*1c50*/  LOP3.LUT R37, R37, 0xffff, RZ, 0xc0, !PT ;  /* 0x0000ffff25257812 */ /* 0x000fe200078ec0ff */
[----:B------:R-:W-:Y:S01]  /*1c60*/  IMAD R3, R3, 0x18, RZ ;  /* 0x0000001803037824 */ /* 0x000fe200078e02ff */
[----:B------:R-:W-:-:S02]  /*1c70*/  LOP3.LUT R38, R38, 0xffff, RZ, 0xc0, !PT ;  /* 0x0000ffff26267812 */ /* 0x000fc400078ec0ff */
[----:B------:R-:W-:Y:S01]  /*1c80*/  LOP3.LUT R39, R39, 0xffff, RZ, 0xc0, !PT ;  /* 0x0000ffff27277812 */ /* 0x000fe200078ec0ff */
[----:B------:R-:W-:Y:S01]  /*1c90*/  IMAD.IADD R23, R23, 0x1, R3 ;  /* 0x0000000117177824 */ /* 0x000fe200078e0203 */
[----:B------:R-:W-:Y:S02]  /*1ca0*/  LOP3.LUT R7, R7, 0xffff, RZ, 0xc0, !PT ;  /* 0x0000ffff07077812 */ /* 0x000fe400078ec0ff */
[----:B------:R-:W-:Y:S02]  /*1cb0*/  LOP3.LUT R24, R9, 0xffff, RZ, 0xc0, !PT ;  /* 0x0000ffff09187812 */ /* 0x000fe400078ec0ff */
[----:B------:R-:W-:Y:S01]  /*1cc0*/  LOP3.LUT R11, R11, 0xffff, RZ, 0xc0, !PT ;  /* 0x0000ffff0b0b7812 */ /* 0x000fe200078ec0ff */
[----:B------:R-:W-:Y:S01]  /*1cd0*/  STG.E.64 desc[UR6][R22.64+0x8], R20 ;  /* 0x0000081416007986 */ /* 0x000fe2000c101b06 */
[----:B------:R-:W-:Y:S02]  /*1ce0*/  LOP3.LUT R34, R34, 0xffff, RZ, 0xc0, !PT ;  /* 0x0000ffff22227812 */ /* 0x000fe400078ec0ff */
[----:B------:R-:W-:Y:S01]  /*1cf0*/  PRMT R48, R49, 0x3340, R48 ;  /* 0x0000334031307816 */ /* 0x000fe20000000030 */
[----:B------:R-:W-:Y:S01]  /*1d00*/  STG.E.64 desc[UR6][R22.64+0x308], R18 ;  /* 0x0003081216007986 */ /* 0x000fe2000c101b06 */
[----:B------:R-:W-:-:S02]  /*1d10*/  PRMT R51, R51, 0x3340, R50 ;  /* 0x0000334033337816 */ /* 0x000fc40000000032 */
[----:B------:R-:W-:Y:S01]  /*1d20*/  PRMT R44, R45, 0x3340, R44 ;  /* 0x000033402d2c7816 */ /* 0x000fe2000000002c */
[----:B------:R-:W-:Y:S01]  /*1d30*/  STG.E.64 desc[UR6][R22.64+0x608], R16 ;  /* 0x0006081016007986 */ /* 0x000fe2000c101b06 */
[----:B------:R-:W-:Y:S02]  /*1d40*/  PRMT R47, R47, 0x3340, R46 ;  /* 0x000033402f2f7816 */ /* 0x000fe4000000002e */
[----:B------:R-:W-:Y:S01]  /*1d50*/  PRMT R40, R41, 0x3340, R40 ;  /* 0x0000334029287816 */ /* 0x000fe20000000028 */
[----:B------:R-:W-:Y:S01]  /*1d60*/  STG.E.64 desc[UR6][R22.64+0x908], R14 ;  /* 0x0009080e16007986 */ /* 0x000fe2000c101b06 */
[----:B------:R-:W-:Y:S01]  /*1d70*/  PRMT R43, R43, 0x3340, R42 ;  /* 0x000033402b2b7816 */ /* 0x000fe2000000002a */
[----:B------:R-:W-:Y:S01]  /*1d80*/  IMAD.MOV.U32 R42, RZ, RZ, R6 ;  /* 0x000000ffff2a7224 */ /* 0x000fe200078e0006 */
[----:B------:R-:W-:Y:S01]  /*1d90*/  PRMT R36, R37, 0x3340, R36 ;  /* 0x0000334025247816 */ /* 0x000fe20000000024 */
[----:B------:R-:W-:Y:S01]  /*1da0*/  STG.E.64 desc[UR6][R22.64+0xc08], R12 ;  /* 0x000c080c16007986 */ /* 0x000fe2000c101b06 */
[----:B------:R-:W-:-:S02]  /*1db0*/  PRMT R39, R39, 0x3340, R38 ;  /* 0x0000334027277816 */ /* 0x000fc40000000026 */
[----:B------:R-:W-:Y:S01]  /*1dc0*/  PRMT R7, R24, 0x3340, R7 ;  /* 0x0000334018077816 */ /* 0x000fe20000000007 */
[----:B------:R-:W-:Y:S01]  /*1dd0*/  STG.E desc[UR6][R22.64], R33 ;  /* 0x0000002116007986 */ /* 0x000fe2000c101906 */
[----:B------:R-:W-:Y:S02]  /*1de0*/  PRMT R34, R34, 0x3340, R11 ;  /* 0x0000334022227816 */ /* 0x000fe4000000000b */
[----:B------:R-:W-:Y:S01]  /*1df0*/  PRMT R3, R51, 0x5410, R48 ;  /* 0x0000541033037816 */ /* 0x000fe20000000030 */
[----:B------:R-:W-:Y:S01]  /*1e00*/  STG.E desc[UR6][R22.64+0x300], R32 ;  /* 0x0003002016007986 */ /* 0x000fe2000c101906 */
[----:B------:R-:W-:Y:S02]  /*1e10*/  PRMT R5, R47, 0x5410, R44 ;  /* 0x000054102f057816 */ /* 0x000fe4000000002c */
[----:B------:R-:W-:Y:S01]  /*1e20*/  PRMT R43, R43, 0x5410, R40 ;  /* 0x000054102b2b7816 */ /* 0x000fe20000000028 */
[----:B------:R-:W-:Y:S01]  /*1e30*/  STG.E.64 desc[UR6][R22.64+0x10], R2 ;  /* 0x0000100216007986 */ /* 0x000fe2000c101b06 */
[----:B------:R-:W-:-:S02]  /*1e40*/  PRMT R9, R39, 0x5410, R36 ;  /* 0x0000541027097816 */ /* 0x000fc40000000024 */
[----:B------:R-:W-:Y:S01]  /*1e50*/  PRMT R11, R34, 0x5410, R7 ;  /* 0x00005410220b7816 */ /* 0x000fe20000000007 */
[----:B------:R-:W-:Y:S04]  /*1e60*/  STG.E.64 desc[UR6][R22.64+0x310], R4 ;  /* 0x0003100416007986 */ /* 0x000fe8000c101b06 */
[----:B------:R-:W-:Y:S04]  /*1e70*/  STG.E.64 desc[UR6][R22.64+0x610], R42 ;  /* 0x0006102a16007986 */ /* 0x000fe8000c101b06 */
[----:B------:R-:W-:Y:S04]  /*1e80*/  STG.E.64 desc[UR6][R22.64+0x910], R8 ;  /* 0x0009100816007986 */ /* 0x000fe8000c101b06 */
[----:B------:R-:W-:Y:S04]  /*1e90*/  STG.E.64 desc[UR6][R22.64+0xc10], R10 ;  /* 0x000c100a16007986 */ /* 0x000fe8000c101b06 */
[----:B------:R-:W-:Y:S04]  /*1ea0*/  STG.E desc[UR6][R22.64+0x600], R31 ;  /* 0x0006001f16007986 */ /* 0x000fe8000c101906 */
[----:B------:R-:W-:Y:S04]  /*1eb0*/  STG.E desc[UR6][R22.64+0x900], R30 ;  /* 0x0009001e16007986 */ /* 0x000fe8000c101906 */
[----:B------:R-:W-:Y:S01]  /*1ec0*/  STG.E desc[UR6][R22.64+0xc00], R0 ;  /* 0x000c000016007986 */ /* 0x000fe2000c101906 */
[----:B------:R-:W-:Y:S05]  /*1ed0*/  EXIT ;  /* 0x000000000000794d */ /* 0x000fea0003800000 */
.L_x_892:
[C---:B------:R-:W-:Y:S01]  /*1ee0*/  LOP3.LUT R3, R23.reuse, 0x1f, RZ, 0xc0, !PT ;  /* 0x0000001f17037812 */ /* 0x040fe200078ec0ff */
[----:B------:R-:W0:Y:S01]  /*1ef0*/  LDC.64 R24, c[0x0][0x3a0] ;  /* 0x0000e800ff187b82 */ /* 0x000e220000000a00 */
[----:B------:R-:W-:Y:S01]  /*1f00*/  LOP3.LUT R22, R23, 0x3e0, RZ, 0xc0, !PT ;  /* 0x000003e017167812 */ /* 0x000fe200078ec0ff */
[----:B------:R-:W-:Y:S01]  /*1f10*/  IMAD R35, R35, -0x780, R26 ;  /* 0xfffff88023237824 */ /* 0x000fe200078e021a */
[----:B------:R-:W-:Y:S03]  /*1f20*/  BSSY.RECONVERGENT B0, `(.L_x_893) ;  /* 0x000001c000007945 */ /* 0x000fe60003800200 */
[----:B------:R-:W-:-:S04]  /*1f30*/  IMAD R22, R22, 0x5, R3 ;  /* 0x0000000516167824 */ /* 0x000fc800078e0203 */
[C---:B------:R-:W-:Y:S01]  /*1f40*/  VIADD R26, R22.reuse, 0x20 ;  /* 0x00000020161a7836 */ /* 0x040fe20000000000 */
[C---:B-1----:R-:W-:Y:S01]  /*1f50*/  IADD3 R53, P0, PT, R22.reuse, R53, RZ ;  /* 0x0000003516357210 */ /* 0x042fe20007f1e0ff */
[----:B------:R-:W-:-:S03]  /*1f60*/  VIADD R28, R22, 0x60 ;  /* 0x00000060161c7836 */ /* 0x000fc60000000000 */
[-C--:B------:R-:W-:Y:S01]  /*1f70*/  ISETP.GE.AND P1, PT, R26, R35.reuse, PT ;  /* 0x000000231a00720c */ /* 0x080fe20003f26270 */
[----:B------:R-:W-:Y:S01]  /*1f80*/  IMAD.X R3, RZ, RZ, RZ, P0 ;  /* 0x000000ffff037224 */ /* 0x000fe200000e06ff */
[CC--:B------:R-:W-:Y:S01]  /*1f90*/  ISETP.GE.AND P0, PT, R22.reuse, R35.reuse, PT ;  /* 0x000000231600720c */ /* 0x0c0fe20003f06270 */
[----:B------:R-:W-:Y:S01]  /*1fa0*/  VIADD R26, R22, 0x40 ;  /* 0x00000040161a7836 */ /* 0x000fe20000000000 */
[-C--:B------:R-:W-:Y:S01]  /*1fb0*/  ISETP.GE.AND P3, PT, R28, R35.reuse, PT ;  /* 0x000000231c00720c */ /* 0x080fe20003f66270 */
[----:B------:R-:W-:Y:S02]  /*1fc0*/  VIADD R22, R22, 0x80 ;  /* 0x0000008016167836 */ /* 0x000fe40000000000 */
[----:B------:R-:W-:Y:S01]  /*1fd0*/  IMAD R3, R3, 0x18, RZ ;  /* 0x0000001803037824 */ /* 0x000fe200078e02ff */
[-C--:B------:R-:W-:Y:S01]  /*1fe0*/  ISETP.GE.AND P2, PT, R26, R35.reuse, PT ;  /* 0x000000231a00720c */ /* 0x080fe20003f46270 */
[----:B0-----:R-:W-:Y:S01]  /*1ff0*/  IMAD.WIDE.U32 R24, R53, 0x18, R24 ;  /* 0x0000001835187825 */ /* 0x001fe200078e0018 */
[----:B------:R-:W-:-:S03]  /*2000*/  ISETP.GE.AND P4, PT, R22, R35, PT ;  /* 0x000000231600720c */ /* 0x000fc60003f86270 */
[----:B------:R-:W-:Y:S02]  /*2010*/  IMAD.IADD R25, R25, 0x1, R3 ;  /* 0x0000000119197824 */ /* 0x000fe400078e0203 */
[----:B------:R-:W-:Y:S08]  /*2020*/  @P0 BRA `(.L_x_894) ;  /* 0x00000000002c0947 */ /* 0x000ff00003800000 */
[----:B------:R-:W-:Y:S01]  /*2030*/  LOP3.LUT R48, R48, 0xffff, RZ, 0xc0, !PT ;  /* 0x0000ffff30307812 */ /* 0x000fe200078ec0ff */
[----:B------:R0:W-:Y:S01]  /*2040*/  STG.E.64 desc[UR6][R24.64+0x8], R20 ;  /* 0x0000081418007986 */ /* 0x0001e2000c101b06 */
[----:B------:R-:W-:Y:S02]  /*2050*/  LOP3.LUT R49, R49, 0xffff, RZ, 0xc0, !PT ;  /* 0x0000ffff31317812 */ /* 0x000fe400078ec0ff */
[----:B------:R-:W-:Y:S01]  /*2060*/  LOP3.LUT R50, R50, 0xffff, RZ, 0xc0, !PT ;  /* 0x0000ffff32327812 */ /* 0x000fe200078ec0ff */
[----:B------:R0:W-:Y:S01]  /*2070*/  STG.E desc[UR6][R24.64], R33 ;  /* 0x0000002118007986 */ /* 0x0001e2000c101906 */
[----:B------:R-:W-:Y:S02]  /*2080*/  LOP3.LUT R51, R51, 0xffff, RZ, 0xc0, !PT ;  /* 0x0000ffff33337812 */ /* 0x000fe400078ec0ff */
[----:B------:R-:W-:Y:S01]  /*2090*/  PRMT R48, R49, 0x3340, R48 ;  /* 0x0000334031307816 */ /* 0x000fe20000000030 */
[----:B------:R0:W-:Y:S01]  /*20a0*/  STG.E desc[UR6][R24.64+0x10], R2 ;  /* 0x0000100218007986 */ /* 0x0001e2000c101906 */
[----:B------:R-:W-:-:S04]  /*20b0*/  PRMT R51, R51, 0x3340, R50 ;  /* 0x0000334033337816 */ /* 0x000fc80000000032 */
[----:B------:R-:W-:-:S05]  /*20c0*/  PRMT R51, R51, 0x5410, R48 ;  /* 0x0000541033337816 */ /* 0x000fca0000000030 */
[----:B------:R0:W-:Y:S02]  /*20d0*/  STG.E desc[UR6][R24.64+0x14], R51 ;  /* 0x0000143318007986 */ /* 0x0001e4000c101906 */
.L_x_894:
[----:B------:R-:W-:Y:S05]  /*20e0*/  BSYNC.RECONVERGENT B0 ;  /* 0x0000000000007941 */ /* 0x000fea0003800200 */
.L_x_893:
[----:B------:R-:W-:Y:S04]  /*20f0*/  BSSY.RECONVERGENT B0, `(.L_x_895) ;  /* 0x000000d000007945 */ /* 0x000fe80003800200 */
[----:B------:R-:W-:Y:S05]  /*2100*/  @P1 BRA `(.L_x_896) ;  /* 0x00000000002c1947 */ /* 0x000fea0003800000 */
        /* <DEDUP_REMOVED lines=11> */
.L_x_896:
[----:B------:R-:W-:Y:S05]  /*21c0*/  BSYNC.RECONVERGENT B0 ;  /* 0x0000000000007941 */ /* 0x000fea0003800200 */
.L_x_895:
        /* <DEDUP_REMOVED lines=13> */
.L_x_898:
[----:B------:R-:W-:Y:S05]  /*22a0*/  BSYNC.RECONVERGENT B0 ;  /* 0x0000000000007941 */ /* 0x000fea0003800200 */
.L_x_897:
        /* <DEDUP_REMOVED lines=13> */
.L_x_900:
[----:B------:R-:W-:Y:S05]  /*2380*/  BSYNC.RECONVERGENT B0 ;  /* 0x0000000000007941 */ /* 0x000fea0003800200 */
.L_x_899:
[----:B------:R-:W-:Y:S05]  /*2390*/  @P4 EXIT ;  /* 0x000000000000494d */ /* 0x000fea0003800000 */
[----:B------:R-:W-:Y:S01]  /*23a0*/  LOP3.LUT R7, R7, 0xffff, RZ, 0xc0, !PT ;  /* 0x0000ffff07077812 */ /* 0x000fe200078ec0ff */
[----:B------:R-:W-:Y:S01]  /*23b0*/  STG.E.64 desc[UR6][R24.64+0xc08], R12 ;  /* 0x000c080c18007986 */ /* 0x000fe2000c101b06 */
[----:B0-----:R-:W-:Y:S02]  /*23c0*/  LOP3.LUT R2, R9, 0xffff, RZ, 0xc0, !PT ;  /* 0x0000ffff09027812 */ /* 0x001fe400078ec0ff */
[----:B------:R-:W-:Y:S01]  /*23d0*/  LOP3.LUT R11, R11, 0xffff, RZ, 0xc0, !PT ;  /* 0x0000ffff0b0b7812 */ /* 0x000fe200078ec0ff */
[----:B------:R-:W-:Y:S01]  /*23e0*/  STG.E desc[UR6][R24.64+0xc00], R0 ;  /* 0x000c000018007986 */ /* 0x000fe2000c101906 */
[----:B------:R-:W-:Y:S02]  /*23f0*/  LOP3.LUT R34, R34, 0xffff, RZ, 0xc0, !PT ;  /* 0x0000ffff22227812 */ /* 0x000fe400078ec0ff */
[----:B------:R-:W-:Y:S01]  /*2400*/  PRMT R2, R2, 0x3340, R7 ;  /* 0x0000334002027816 */ /* 0x000fe20000000007 */
[----:B------:R-:W-:Y:S01]  /*2410*/  STG.E desc[UR6][R24.64+0xc10], R10 ;  /* 0x000c100a18007986 */ /* 0x000fe2000c101906 */
[----:B------:R-:W-:-:S04]  /*2420*/  PRMT R11, R34, 0x3340, R11 ;  /* 0x00003340220b7816 */ /* 0x000fc8000000000b */
[----:B------:R-:W-:-:S05]  /*2430*/  PRMT R11, R11, 0x5410, R2 ;  /* 0x000054100b0b7816 */ /* 0x000fca0000000002 */
[----:B------:R-:W-:Y:S01]  /*2440*/  STG.E desc[UR6][R24.64+0xc14], R11 ;  /* 0x000c140b18007986 */ /* 0x000fe2000c101906 */
[----:B------:R-:W-:Y:S05]  /*2450*/  EXIT ;  /* 0x000000000000794d */ /* 0x000fea0003800000 */
.L_x_883:
[----:B------:R-:W-:Y:S01]  /*2460*/  IMAD.MOV.U32 R22, RZ, RZ, RZ ;  /* 0x000000ffff167224 */ /* 0x000fe200078e00ff */
[C---:B------:R-:W-:Y:S01]  /*2470*/  ISETP.GT.U32.AND P0, PT, R23.reuse, 0x1f, PT ;  /* 0x0000001f1700780c */ /* 0x040fe20003f04070 */
[----:B------:R-:W-:Y:S05]  /*2480*/  WARPSYNC.ALL ;  /* 0x0000000000007948 */ /* 0x000fea0003800000 */
[----:B------:R-:W-:-:S04]  /*2490*/  IMAD.HI.U32 R24, R23, 0x15555556, R22 ;  /* 0x1555555617187827 */ /* 0x000fc800078e0016 */
[----:B------:R-:W-:-:S05]  /*24a0*/  IMAD R24, R24, 0x4, R53 ;  /* 0x0000000418187824 */ /* 0x000fca00078e0235 */
[----:B------:R0:W-:Y:S01]  /*24b0*/  STS [R24+0x3410], R3 ;  /* 0x0034100318007388 */ /* 0x0001e20000000800 */
[----:B------:R-:W-:Y:S06]  /*24c0*/  BAR.SYNC.DEFER_BLOCKING 0x0 ;  /* 0x0000000000007b1d */ /* 0x000fec0000010000 */
[----:B------:R-:W-:Y:S05]  /*24d0*/  @P0 BRA `(.L_x_901) ;  /* 0x0000000000dc0947 */ /* 0x000fea0003800000 */
[----:B------:R-:W-:Y:S01]  /*24e0*/  IMAD R66, R23, 0x34, R53 ;  /* 0x0000003417427824 */ /* 0x000fe200078e0235 */
[----:B------:R-:W-:-:S04]  /*24f0*/  UMOV UR4, 0xffffffff ;  /* 0xffffffff00047882 */ /* 0x000fc80000000000 */
[----:B------:R-:W-:Y:S04]  /*2500*/  LDS R65, [R66+0x3410] ;  /* 0x0034100042417984 */ /* 0x000fe80000000800 */
[----:B------:R-:W-:Y:S04]  /*2510*/  LDS R64, [R66+0x3414] ;  /* 0x0034140042407984 */ /* 0x000fe80000000800 */
[----:B------:R-:W1:Y:S04]  /*2520*/  LDS R63, [R66+0x3418] ;  /* 0x00341800423f7984 */ /* 0x000e680000000800 */
[----:B------:R-:W-:Y:S04]  /*2530*/  LDS R62, [R66+0x341c] ;  /* 0x00341c00423e7984 */ /* 0x000fe80000000800 */
[----:B------:R-:W2:Y:S04]  /*2540*/  LDS R61, [R66+0x3420] ;  /* 0x00342000423d7984 */ /* 0x000ea80000000800 */
[----:B------:R-:W-:Y:S04]  /*2550*/  LDS R60, [R66+0x3424] ;  /* 0x00342400423c7984 */ /* 0x000fe80000000800 */
[----:B------:R-:W4:Y:S04]  /*2560*/  LDS R57, [R66+0x3428] ;  /* 0x0034280042397984 */ /* 0x000f280000000800 */
[----:B------:R-:W-:Y:S04]  /*2570*/  LDS R29, [R66+0x342c] ;  /* 0x00342c00421d7984 */ /* 0x000fe80000000800 */
[----:B------:R-:W3:Y:S04]  /*2580*/  LDS R28, [R66+0x3430] ;  /* 0x00343000421c7984 */ /* 0x000ee80000000800 */
[----:B------:R-:W-:Y:S04]  /*2590*/  LDS R25, [R66+0x3434] ;  /* 0x0034340042197984 */ /* 0x000fe80000000800 */
[----:B0-----:R-:W0:Y:S04]  /*25a0*/  LDS R24, [R66+0x3438] ;  /* 0x0034380042187984 */ /* 0x001e280000000800 */
[----:B------:R-:W0:Y:S01]  /*25b0*/  LDS R67, [R66+0x343c] ;  /* 0x00343c0042437984 */ /* 0x000e220000000800 */
[----:B-1----:R-:W-:-:S04]  /*25c0*/  IADD3 R68, PT, PT, R63, R64, R65 ;  /* 0x000000403f447210 */ /* 0x002fc80007ffe041 */
[----:B--2---:R-:W-:-:S04]  /*25d0*/  IADD3 R68, PT, PT, R61, R68, R62 ;  /* 0x000000443d447210 */ /* 0x004fc80007ffe03e */
[----:B----4-:R-:W-:-:S04]  /*25e0*/  IADD3 R68, PT, PT, R57, R68, R60 ;  /* 0x0000004439447210 */ /* 0x010fc80007ffe03c */
[----:B---3--:R-:W-:-:S04]  /*25f0*/  IADD3 R68, PT, PT, R28, R68, R29 ;  /* 0x000000441c447210 */ /* 0x008fc80007ffe01d */
[----:B0-----:R-:W-:-:S05]  /*2600*/  IADD3 R68, PT, PT, R24, R68, R25 ;  /* 0x0000004418447210 */ /* 0x001fca0007ffe019 */
[----:B------:R-:W-:Y:S01]  /*2610*/  IMAD.IADD R67, R67, 0x1, R68 ;  /* 0x0000000143437824 */ /* 0x000fe200078e0244 */
[----:B------:R-:W-:Y:S06]  /*2620*/  BRA.DIV UR4, `(.L_x_902) ;  /* 0x0000002604507947 */ /* 0x000fec000b800000 */
        /* <DEDUP_REMOVED lines=8> */
[----:B------:R0:W1:Y:S02]  /*26b0*/  SHFL.UP P0, R72, R71, 0x10, RZ ;  /* 0x0600000047487989 */ /* 0x00006400000000ff */
.L_x_937:
[----:B-1----:R-:W-:-:S04]  /*26c0*/  @P0 IMAD.IADD R72, R71, 0x1, R72 ;  /* 0x0000000147480824 */ /* 0x002fc800078e0248 */
[----:B------:R-:W-:-:S04]  /*26d0*/  IMAD.IADD R67, R72, 0x1, -R67 ;  /* 0x0000000148437824 */ /* 0x000fc800078e0a43 */
[----:B------:R-:W-:Y:S01]  /*26e0*/  IMAD.IADD R65, R65, 0x1, R67 ;  /* 0x0000000141417824 */ /* 0x000fe200078e0243 */
[----:B------:R1:W-:Y:S03]  /*26f0*/  STS [R66+0x3410], R67 ;  /* 0x0034104342007388 */ /* 0x0003e60000000800 */
        /* <DEDUP_REMOVED lines=18> */
[----:B-1----:R-:W-:Y:S01]  /*2820*/  IMAD.IADD R67, R24, 0x1, R25 ;  /* 0x0000000118437824 */ /* 0x002fe200078e0219 */
[----:B------:R2:W-:Y:S04]  /*2830*/  STS [R66+0x3438], R25 ;  /* 0x0034381942007388 */ /* 0x0005e80000000800 */
[----:B------:R2:W-:Y:S02]  /*2840*/  STS [R66+0x343c], R67 ;  /* 0x00343c4342007388 */ /* 0x0005e40000000800 */
.L_x_901:
[----:B------:R-:W-:Y:S05]  /*2850*/  WARPSYNC.ALL ;  /* 0x0000000000007948 */ /* 0x000fea0003800000 */
[----:B------:R-:W-:Y:S01]  /*2860*/  BAR.SYNC.DEFER_BLOCKING 0x0 ;  /* 0x0000000000007b1d */ /* 0x000fe20000010000 */
[----:B0-----:R-:W-:Y:S01]  /*2870*/  IMAD.MOV.U32 R24, RZ, RZ, RZ ;  /* 0x000000ffff187224 */ /* 0x001fe200078e00ff */
[----:B------:R-:W-:Y:S01]  /*2880*/  ISETP.NE.AND P1, PT, R59, RZ, PT ;  /* 0x000000ff3b00720c */ /* 0x000fe20003f25270 */
[----:B--2---:R-:W-:Y:S01]  /*2890*/  IMAD.MOV.U32 R25, RZ, RZ, R23 ;  /* 0x000000ffff197224 */ /* 0x004fe200078e0017 */
[----:B------:R-:W-:Y:S02]  /*28a0*/  ISETP.NE.AND P0, PT, R58, RZ, PT ;  /* 0x000000ff3a00720c */ /* 0x000fe40003f05270 */
[----:B-----5:R-:W-:Y:S01]  /*28b0*/  SHF.R.U32.HI R29, RZ, R55, R2 ;  /* 0x00000037ff1d7219 */ /* 0x020fe20000011602 */
[----:B------:R-:W-:Y:S01]  /*28c0*/  IMAD.HI.U32 R24, R23, 0x15555556, R24 ;  /* 0x1555555617187827 */ /* 0x000fe200078e0018 */
[----:B------:R-:W-:Y:S01]  /*28d0*/  ISETP.GT.U32.OR P2, PT, R55, 0x1f, !P0 ;  /* 0x0000001f3700780c */ /* 0x000fe20004744470 */
[----:B------:R-:W-:Y:S01]  /*28e0*/  BSSY.RECONVERGENT B0, `(.L_x_903) ;  /* 0x000002b000007945 */ /* 0x000fe20003800200 */
[----:B------:R-:W-:Y:S01]  /*28f0*/  LOP3.LUT R29, R29, R54, RZ, 0x30, !PT ;  /* 0x000000361d1d7212 */ /* 0x000fe200078e30ff */
[----:B------:R-:W-:Y:S01]  /*2900*/  IMAD R24, R24, 0x4, R53 ;  /* 0x0000000418187824 */ /* 0x000fe200078e0235 */
[----:B------:R-:W-:-:S02]  /*2910*/  P2R R64, PR, RZ, 0x4 ;  /* 0x00000004ff407803 */ /* 0x000fc40000000000 */
[----:B------:R-:W-:-:S03]  /*2920*/  SEL R29, R29, RZ, !P2 ;  /* 0x000000ff1d1d7207 */ /* 0x000fc60005000000 */
[----:B------:R-:W0:Y:S01]  /*2930*/  LDS R24, [R24+0x3410] ;  /* 0x0034100018187984 */ /* 0x000e220000000800 */
[----:B------:R-:W-:Y:S05]  /*2940*/  @P1 BRA `(.L_x_904) ;  /* 0x0000000000901947 */ /* 0x000fea0003800000 */
[----:B------:R-:W0:Y:S04]  /*2950*/  LDS R61, [R5] ;  /* 0x00000000053d7984 */ /* 0x000e280000000800 */
[----:B------:R-:W1:Y:S04]  /*2960*/  LDS R63, [R5+0x400] ;  /* 0x00040000053f7984 */ /* 0x000e680000000800 */
[----:B------:R-:W2:Y:S04]  /*2970*/  LDS R65, [R5+0x800] ;  /* 0x0008000005417984 */ /* 0x000ea80000000800 */
[----:B------:R-:W4:Y:S04]  /*2980*/  LDS R67, [R5+0xc00] ;  /* 0x000c000005437984 */ /* 0x000f280000000800 */
[----:B------:R-:W5:Y:S04]  /*2990*/  LDS R69, [R5+0x1000] ;  /* 0x0010000005457984 */ /* 0x000f680000000800 */
[----:B------:R-:W3:Y:S04]  /*29a0*/  LDS R71, [R5+0x1400] ;  /* 0x0014000005477984 */ /* 0x000ee80000000800 */
[----:B------:R-:W3:Y:S04]  /*29b0*/  LDS R73, [R5+0x1800] ;  /* 0x0018000005497984 */ /* 0x000ee80000000800 */
[----:B------:R-:W3:Y:S04]  /*29c0*/  LDS R75, [R5+0x1c00] ;  /* 0x001c0000054b7984 */ /* 0x000ee80000000800 */
[----:B------:R-:W3:Y:S04]  /*29d0*/  LDS R77, [R5+0x2000] ;  /* 0x00200000054d7984 */ /* 0x000ee80000000800 */
[----:B------:R-:W3:Y:S04]  /*29e0*/  LDS R74, [R5+0x2400] ;  /* 0x00240000054a7984 */ /* 0x000ee80000000800 */
[----:B------:R-:W3:Y:S01]  /*29f0*/  LDS R57, [R5+0x2800] ;  /* 0x0028000005397984 */ /* 0x000ee20000000800 */
[----:B0-----:R-:W-:-:S03]  /*2a00*/  IMAD.IADD R28, R24, 0x1, R61 ;  /* 0x00000001181c7824 */ /* 0x001fc600078e023d */
[----:B------:R-:W0:Y:S01]  /*2a10*/  LDS R25, [R5+0x2c00] ;  /* 0x002c000005197984 */ /* 0x000e220000000800 */
[C---:B-1----:R-:W-:Y:S02]  /*2a20*/  IMAD.IADD R58, R24.reuse, 0x1, R63 ;  /* 0x00000001183a7824 */ /* 0x042fe400078e023f */
[C---:B--2---:R-:W-:Y:S01]  /*2a30*/  IMAD.IADD R60, R24.reuse, 0x1, R65 ;  /* 0x00000001183c7824 */ /* 0x044fe200078e0241 */
[----:B------:R1:W-:Y:S01]  /*2a40*/  STS [R5], R28 ;  /* 0x0000001c05007388 */ /* 0x0003e20000000800 */
[----:B----4-:R-:W-:-:S03]  /*2a50*/  IMAD.IADD R62, R24, 0x1, R67 ;  /* 0x00000001183e7824 */ /* 0x010fc600078e0243 */
[----:B------:R2:W-:Y:S01]  /*2a60*/  STS [R5+0x400], R58 ;  /* 0x0004003a05007388 */ /* 0x0005e20000000800 */
[----:B-----5:R-:W-:-:S03]  /*2a70*/  IMAD.IADD R66, R24, 0x1, R69 ;  /* 0x0000000118427824 */ /* 0x020fc600078e0245 */
[----:B------:R0:W-:Y:S01]  /*2a80*/  STS [R5+0x800], R60 ;  /* 0x0008003c05007388 */ /* 0x0001e20000000800 */
[----:B---3--:R-:W-:-:S03]  /*2a90*/  IMAD.IADD R68, R24, 0x1, R71 ;  /* 0x0000000118447824 */ /* 0x008fc600078e0247 */
[----:B------:R4:W-:Y:S01]  /*2aa0*/  STS [R5+0xc00], R62 ;  /* 0x000c003e05007388 */ /* 0x0009e20000000800 */
[----:B------:R-:W-:-:S03]  /*2ab0*/  IMAD.IADD R70, R24, 0x1, R73 ;  /* 0x0000000118467824 */ /* 0x000fc600078e0249 */
[----:B------:R4:W-:Y:S01]  /*2ac0*/  STS [R5+0x1000], R66 ;  /* 0x0010004205007388 */ /* 0x0009e20000000800 */
[----:B-1----:R-:W-:-:S03]  /*2ad0*/  IMAD.IADD R28, R24, 0x1, R75 ;  /* 0x00000001181c7824 */ /* 0x002fc600078e024b */
[----:B------:R4:W-:Y:S01]  /*2ae0*/  STS [R5+0x1400], R68 ;  /* 0x0014004405007388 */ /* 0x0009e20000000800 */
[----:B------:R-:W-:-:S03]  /*2af0*/  IMAD.IADD R72, R24, 0x1, R77 ;  /* 0x0000000118487824 */ /* 0x000fc600078e024d */
[----:B------:R4:W-:Y:S01]  /*2b00*/  STS [R5+0x1800], R70 ;  /* 0x0018004605007388 */ /* 0x0009e20000000800 */
[----:B------:R-:W-:-:S03]  /*2b10*/  IMAD.IADD R74, R24, 0x1, R74 ;  /* 0x00000001184a7824 */ /* 0x000fc600078e024a */
[----:B------:R4:W-:Y:S01]  /*2b20*/  STS [R5+0x1c00], R28 ;  /* 0x001c001c05007388 */ /* 0x0009e20000000800 */
[----:B--2---:R-:W-:-:S03]  /*2b30*/  IMAD.IADD R58, R24, 0x1, R57 ;  /* 0x00000001183a7824 */ /* 0x004fc600078e0239 */
[----:B------:R4:W-:Y:S01]  /*2b40*/  STS [R5+0x2000], R72 ;  /* 0x0020004805007388 */ /* 0x0009e20000000800 */
[----:B0-----:R-:W-:-:S03]  /*2b50*/  IMAD.IADD R60, R24, 0x1, R25 ;  /* 0x00000001183c7824 */ /* 0x001fc600078e0219 */
[----:B------:R4:W-:Y:S04]  /*2b60*/  STS [R5+0x2400], R74 ;  /* 0x0024004a05007388 */ /* 0x0009e80000000800 */
[----:B------:R4:W-:Y:S04]  /*2b70*/  STS [R5+0x2800], R58 ;  /* 0x0028003a05007388 */ /* 0x0009e80000000800 */
[----:B------:R4:W-:Y:S02]  /*2b80*/  STS [R5+0x2c00], R60 ;  /* 0x002c003c05007388 */ /* 0x0009e40000000800 */
.L_x_904:
[----:B------:R-:W-:Y:S05]  /*2b90*/  BSYNC.RECONVERGENT B0 ;  /* 0x0000000000007941 */ /* 0x000fea0003800200 */
.L_x_903:
[----:B------:R-:W-:Y:S01]  /*2ba0*/  BAR.SYNC.DEFER_BLOCKING 0x0 ;  /* 0x0000000000007b1d */ /* 0x000fe20000010000 */
[----:B------:R-:W-:-:S05]  /*2bb0*/  R2P PR, R29, 0x7f ;  /* 0x0000007f1d007804 */ /* 0x000fca0000000000 */
[----:B------:R-:W-:Y:S08]  /*2bc0*/  BSSY.RECONVERGENT B0, `(.L_x_905) ;  /* 0x0000026000007945 */ /* 0x000ff00003800200 */
[----:B------:R-:W-:Y:S02]  /*2bd0*/  VOTE.ANY R25, PT, P0 ;  /* 0x0000000000197806 */ /* 0x000fe400000e0100 */
[----:B----4-:R-:W-:-:S02]  /*2be0*/  VOTE.ANY R28, PT, P1 ;  /* 0x00000000001c7806 */ /* 0x010fc400008e0100 */
[----:B------:R-:W-:Y:S02]  /*2bf0*/  @!P0 LOP3.LUT R25, RZ, R25, RZ, 0x33, !PT ;  /* 0x00000019ff198212 */ /* 0x000fe400078e33ff */
[----:B------:R-:W-:Y:S02]  /*2c00*/  @!P1 LOP3.LUT R28, RZ, R28, RZ, 0x33, !PT ;  /* 0x0000001cff1c9212 */ /* 0x000fe400078e33ff */
[----:B------:R-:W-:Y:S02]  /*2c10*/  VOTE.ANY R58, PT, P2 ;  /* 0x00000000003a7806 */ /* 0x000fe400010e0100 */
[----:B------:R-:W-:Y:S02]  /*2c20*/  VOTE.ANY R60, PT, P3 ;  /* 0x00000000003c7806 */ /* 0x000fe400018e0100 */
[----:B------:R-:W-:Y:S02]  /*2c30*/  @!P2 LOP3.LUT R58, RZ, R58, RZ, 0x33, !PT ;  /* 0x0000003aff3aa212 */ /* 0x000fe400078e33ff */
[----:B------:R-:W-:-:S02]  /*2c40*/  LOP3.LUT R25, R28, R25, RZ, 0xc0, !PT ;  /* 0x000000191c197212 */ /* 0x000fc400078ec0ff */
[----:B------:R-:W-:Y:S02]  /*2c50*/  VOTE.ANY R28, PT, P4 ;  /* 0x00000000001c7806 */ /* 0x000fe400020e0100 */
[----:B------:R-:W-:Y:S02]  /*2c60*/  @!P3 LOP3.LUT R60, RZ, R60, RZ, 0x33, !PT ;  /* 0x0000003cff3cb212 */ /* 0x000fe400078e33ff */
[----:B------:R-:W-:Y:S02]  /*2c70*/  LOP3.LUT R25, R58, R25, RZ, 0xc0, !PT ;  /* 0x000000193a197212 */ /* 0x000fe400078ec0ff */
[----:B------:R-:W-:Y:S02]  /*2c80*/  @!P4 LOP3.LUT R28, RZ, R28, RZ, 0x33, !PT ;  /* 0x0000001cff1cc212 */ /* 0x000fe400078e33ff */
[----:B------:R-:W-:Y:S02]  /*2c90*/  LOP3.LUT P0, RZ, R29, 0x80, RZ, 0xc0, !PT ;  /* 0x000000801dff7812 */ /* 0x000fe4000780c0ff */
[----:B------:R-:W-:-:S02]  /*2ca0*/  LOP3.LUT R25, R60, R25, RZ, 0xc0, !PT ;  /* 0x000000193c197212 */ /* 0x000fc400078ec0ff */
[----:B------:R-:W-:Y:S02]  /*2cb0*/  VOTE.ANY R58, PT, P5 ;  /* 0x00000000003a7806 */ /* 0x000fe400028e0100 */
[----:B------:R-:W-:Y:S02]  /*2cc0*/  LOP3.LUT R25, R28, R25, RZ, 0xc0, !PT ;  /* 0x000000191c197212 */ /* 0x000fe400078ec0ff */
[----:B------:R-:W1:Y:S01]  /*2cd0*/  S2R R28, SR_LEMASK ;  /* 0x00000000001c7919 */ /* 0x000e620000003a00 */
[----:B------:R-:W-:Y:S02]  /*2ce0*/  @!P5 LOP3.LUT R58, RZ, R58, RZ, 0x33, !PT ;  /* 0x0000003aff3ad212 */ /* 0x000fe400078e33ff */
[----:B------:R-:W-:Y:S02]  /*2cf0*/  VOTE.ANY R60, PT, P6 ;  /* 0x00000000003c7806 */ /* 0x000fe400030e0100 */
[----:B------:R-:W-:Y:S02]  /*2d00*/  LOP3.LUT R25, R58, R25, RZ, 0xc0, !PT ;  /* 0x000000193a197212 */ /* 0x000fe400078ec0ff */
[----:B------:R-:W-:-:S02]  /*2d10*/  VOTE.ANY R58, PT, P0 ;  /* 0x00000000003a7806 */ /* 0x000fc400000e0100 */
[----:B------:R-:W-:Y:S02]  /*2d20*/  @!P6 LOP3.LUT R60, RZ, R60, RZ, 0x33, !PT ;  /* 0x0000003cff3ce212 */ /* 0x000fe400078e33ff */
[----:B------:R-:W-:Y:S02]  /*2d30*/  @!P0 LOP3.LUT R58, RZ, R58, RZ, 0x33, !PT ;  /* 0x0000003aff3a8212 */ /* 0x000fe400078e33ff */
[----:B------:R-:W-:Y:S02]  /*2d40*/  LOP3.LUT R25, R60, R25, RZ, 0xc0, !PT ;  /* 0x000000193c197212 */ /* 0x000fe400078ec0ff */
[----:B------:R-:W-:Y:S02]  /*2d50*/  ISETP.NE.AND P1, PT, R64, RZ, PT ;  /* 0x000000ff4000720c */ /* 0x000fe40003f25270 */
[----:B------:R-:W-:Y:S01]  /*2d60*/  LOP3.LUT R63, R58, R25, RZ, 0xc0, !PT ;  /* 0x000000193a3f7212 */ /* 0x000fe200078ec0ff */
[----:B------:R-:W-:Y:S01]  /*2d70*/  IMAD.MOV.U32 R58, RZ, RZ, RZ ;  /* 0x000000ffff3a7224 */ /* 0x000fe200078e00ff */
[----:B------:R-:W-:-:S02]  /*2d80*/  SHF.R.U32.HI R25, RZ, R55, R4 ;  /* 0x00000037ff197219 */ /* 0x000fc40000011604 */
[----:B------:R-:W2:Y:S02]  /*2d90*/  FLO.U32 R61, R63 ;  /* 0x0000003f003d7300 */ /* 0x000ea400000e0000 */
[----:B------:R-:W-:-:S04]  /*2da0*/  LOP3.LUT R57, R25, R54, RZ, 0x30, !PT ;  /* 0x0000003619397212 */ /* 0x000fc800078e30ff */
[----:B------:R-:W-:Y:S02]  /*2db0*/  SEL R57, R57, RZ, !P1 ;  /* 0x000000ff39397207 */ /* 0x000fe40004800000 */
[----:B-1----:R-:W-:Y:S02]  /*2dc0*/  LOP3.LUT R25, R28, R63, RZ, 0xc0, !PT ;  /* 0x0000003f1c197212 */ /* 0x002fe400078ec0ff */
[----:B--2---:R-:W-:-:S04]  /*2dd0*/  ISETP.NE.AND P0, PT, R52, R61, PT ;  /* 0x0000003d3400720c */ /* 0x004fc80003f05270 */
[----:B------:R-:W1:Y:S09]  /*2de0*/  POPC R25, R25 ;  /* 0x0000001900197309 */ /* 0x000e720000000000 */
[----:B------:R-:W-:Y:S05]  /*2df0*/  @P0 BRA `(.L_x_906) ;  /* 0x0000000000080947 */ /* 0x000fea0003800000 */
[----:B------:R-:W-:-:S06]  /*2e00*/  IMAD R58, R29, 0x4, R56 ;  /* 0x000000041d3a7824 */ /* 0x000fcc00078e0238 */
[----:B-1----:R2:W4:Y:S02]  /*2e10*/  ATOMS.ADD R58, [R58], R25 ;  /* 0x000000193a3a738c */ /* 0x0025240000000000 */
.L_x_906:
[----:B------:R-:W-:Y:S05]  /*2e20*/  BSYNC.RECONVERGENT B0 ;  /* 0x0000000000007941 */ /* 0x000fea0003800200 */
.L_x_905:
[----:B------:R-:W-:Y:S01]  /*2e30*/  R2P PR, R57, 0x7f ;  /* 0x0000007f39007804 */ /* 0x000fe20000000000 */
[----:B----4-:R4:W0:Y:S01]  /*2e40*/  SHFL.IDX PT, R58, R58, R61, 0x1f ;  /* 0x00001f3d3a3a7589 */ /* 0x01082200000e0000 */
[----:B------:R-:W-:Y:S11]  /*2e50*/  BSSY.RECONVERGENT B0, `(.L_x_907) ;  /* 0x0000025000007945 */ /* 0x000ff60003800200 */
[----:B------:R-:W-:-:S02]  /*2e60*/  VOTE.ANY R29, PT, P0 ;  /* 0x00000000001d7806 */ /* 0x000fc400000e0100 */
[----:B------:R-:W-:Y:S02]  /*2e70*/  VOTE.ANY R60, PT, P1 ;  /* 0x00000000003c7806 */ /* 0x000fe400008e0100 */
[----:B------:R-:W-:Y:S02]  /*2e80*/  @!P0 LOP3.LUT R29, RZ, R29, RZ, 0x33, !PT ;  /* 0x0000001dff1d8212 */ /* 0x000fe400078e33ff */
[----:B------:R-:W-:Y:S02]  /*2e90*/  @!P1 LOP3.LUT R60, RZ, R60, RZ, 0x33, !PT ;  /* 0x0000003cff3c9212 */ /* 0x000fe400078e33ff */
[----:B------:R-:W-:Y:S02]  /*2ea0*/  VOTE.ANY R62, PT, P2 ;  /* 0x00000000003e7806 */ /* 0x000fe400010e0100 */
[----:B------:R-:W-:Y:S02]  /*2eb0*/  LOP3.LUT R29, R60, R29, RZ, 0xc0, !PT ;  /* 0x0000001d3c1d7212 */ /* 0x000fe400078ec0ff */
[----:B------:R-:W-:-:S02]  /*2ec0*/  VOTE.ANY R60, PT, P3 ;  /* 0x00000000003c7806 */ /* 0x000fc400018e0100 */
[----:B------:R-:W-:Y:S02]  /*2ed0*/  @!P2 LOP3.LUT R62, RZ, R62, RZ, 0x33, !PT ;  /* 0x0000003eff3ea212 */ /* 0x000fe400078e33ff */
[----:B------:R-:W-:Y:S02]  /*2ee0*/  @!P3 LOP3.LUT R60, RZ, R60, RZ, 0x33, !PT ;  /* 0x0000003cff3cb212 */ /* 0x000fe400078e33ff */
[----:B------:R-:W-:Y:S02]  /*2ef0*/  LOP3.LUT R29, R62, R29, RZ, 0xc0, !PT ;  /* 0x0000001d3e1d7212 */ /* 0x000fe400078ec0ff */
[----:B------:R-:W-:Y:S02]  /*2f00*/  LOP3.LUT P0, RZ, R57, 0x80, RZ, 0xc0, !PT ;  /* 0x0000008039ff7812 */ /* 0x000fe4000780c0ff */
[----:B------:R-:W-:Y:S02]  /*2f10*/  VOTE.ANY R62, PT, P4 ;  /* 0x00000000003e7806 */ /* 0x000fe400020e0100 */
[----:B------:R-:W-:-:S02]  /*2f20*/  LOP3.LUT R29, R60, R29, RZ, 0xc0, !PT ;  /* 0x0000001d3c1d7212 */ /* 0x000fc400078ec0ff */
[----:B------:R-:W-:Y:S02]  /*2f30*/  VOTE.ANY R60, PT, P5 ;  /* 0x00000000003c7806 */ /* 0x000fe400028e0100 */
[----:B------:R-:W-:Y:S02]  /*2f40*/  @!P4 LOP3.LUT R62, RZ, R62, RZ, 0x33, !PT ;  /* 0x0000003eff3ec212 */ /* 0x000fe400078e33ff */
[----:B------:R-:W-:Y:S02]  /*2f50*/  @!P5 LOP3.LUT R60, RZ, R60, RZ, 0x33, !PT ;  /* 0x0000003cff3cd212 */ /* 0x000fe400078e33ff */
[----:B------:R-:W-:Y:S02]  /*2f60*/  LOP3.LUT R29, R62, R29, RZ, 0xc0, !PT ;  /* 0x0000001d3e1d7212 */ /* 0x000fe400078ec0ff */
[----:B------:R-:W-:Y:S02]  /*2f70*/  VOTE.ANY R62, PT, P6 ;  /* 0x00000000003e7806 */ /* 0x000fe400030e0100 */
[----:B------:R-:W-:-:S02]  /*2f80*/  LOP3.LUT R29, R60, R29, RZ, 0xc0, !PT ;  /* 0x0000001d3c1d7212 */ /* 0x000fc400078ec0ff */
[----:B------:R-:W-:Y:S02]  /*2f90*/  VOTE.ANY R60, PT, P0 ;  /* 0x00000000003c7806 */ /* 0x000fe400000e0100 */
[----:B------:R-:W-:Y:S02]  /*2fa0*/  @!P6 LOP3.LUT R62, RZ, R62, RZ, 0x33, !PT ;  /* 0x0000003eff3ee212 */ /* 0x000fe400078e33ff */
[----:B------:R-:W-:Y:S02]  /*2fb0*/  @!P0 LOP3.LUT R60, RZ, R60, RZ, 0x33, !PT ;  /* 0x0000003cff3c8212 */ /* 0x000fe400078e33ff */
[----:B------:R-:W-:Y:S02]  /*2fc0*/  LOP3.LUT R29, R62, R29, RZ, 0xc0, !PT ;  /* 0x0000001d3e1d7212 */ /* 0x000fe400078ec0ff */
[----:B------:R-:W-:Y:S02]  /*2fd0*/  ISETP.NE.AND P1, PT, R64, RZ, PT ;  /* 0x000000ff4000720c */ /* 0x000fe40003f25270 */
[----:B------:R-:W-:Y:S01]  /*2fe0*/  LOP3.LUT R67, R60, R29, RZ, 0xc0, !PT ;  /* 0x0000001d3c437212 */ /* 0x000fe200078ec0ff */
[----:B------:R-:W-:Y:S01]  /*2ff0*/  IMAD.MOV.U32 R60, RZ, RZ, RZ ;  /* 0x000000ffff3c7224 */ /* 0x000fe200078e00ff */
[----:B------:R-:W-:-:S02]  /*3000*/  SHF.R.U32.HI R29, RZ, R55, R6 ;  /* 0x00000037ff1d7219 */ /* 0x000fc40000011606 */
[----:B------:R-:W5:Y:S02]  /*3010*/  FLO.U32 R65, R67 ;  /* 0x0000004300417300 */ /* 0x000f6400000e0000 */
[----:B------:R-:W-:Y:S02]  /*3020*/  LOP3.LUT R63, R29, R54, RZ, 0x30, !PT ;  /* 0x000000361d3f7212 */ /* 0x000fe400078e30ff */
[----:B------:R-:W-:Y:S02]  /*3030*/  LOP3.LUT R29, R28, R67, RZ, 0xc0, !PT ;  /* 0x000000431c1d7212 */ /* 0x000fe400078ec0ff */
[----:B------:R-:W-:-:S04]  /*3040*/  SEL R63, R63, RZ, !P1 ;  /* 0x000000ff3f3f7207 */ /* 0x000fc80004800000 */
[----:B------:R-:W0:Y:S01]  /*3050*/  POPC R29, R29 ;  /* 0x0000001d001d7309 */ /* 0x000e220000000000 */
[----:B-----5:R-:W-:-:S13]  /*3060*/  ISETP.NE.AND P0, PT, R52, R65, PT ;  /* 0x000000413400720c */ /* 0x020fda0003f05270 */
[----:B0---4-:R-:W-:Y:S05]  /*3070*/  @P0 BRA `(.L_x_908) ;  /* 0x0000000000080947 */ /* 0x011fea0003800000 */
[----:B------:R-:W-:-:S06]  /*3080*/  IMAD R60, R57, 0x4, R56 ;  /* 0x00000004393c7824 */ /* 0x000fcc00078e0238 */
[----:B------:R0:W4:Y:S02]  /*3090*/  ATOMS.ADD R60, [R60], R29 ;  /* 0x0000001d3c3c738c */ /* 0x0001240000000000 */
.L_x_908:
[----:B------:R-:W-:Y:S05]  /*30a0*/  BSYNC.RECONVERGENT B0 ;  /* 0x0000000000007941 */ /* 0x000fea0003800200 */
.L_x_907:
[----:B------:R-:W-:Y:S01]  /*30b0*/  R2P PR, R63, 0x7f ;  /* 0x0000007f3f007804 */ /* 0x000fe20000000000 */
[----:B----4-:R4:W0:Y:S01]  /*30c0*/  SHFL.IDX PT, R60, R60, R65, 0x1f ;  /* 0x00001f413c3c7589 */ /* 0x01082200000e0000 */
[----:B------:R-:W-:Y:S11]  /*30d0*/  BSSY.RECONVERGENT B0, `(.L_x_909) ;  /* 0x0000025000007945 */ /* 0x000ff60003800200 */
[----:B------:R-:W-:-:S02]  /*30e0*/  VOTE.ANY R57, PT, P0 ;  /* 0x0000000000397806 */ /* 0x000fc400000e0100 */
[----:B------:R-:W-:Y:S02]  /*30f0*/  VOTE.ANY R62, PT, P1 ;  /* 0x00000000003e7806 */ /* 0x000fe400008e0100 */
[----:B------:R-:W-:Y:S02]  /*3100*/  @!P0 LOP3.LUT R57, RZ, R57, RZ, 0x33, !PT ;  /* 0x00000039ff398212 */ /* 0x000fe400078e33ff */
[----:B------:R-:W-:Y:S02]  /*3110*/  @!P1 LOP3.LUT R62, RZ, R62, RZ, 0x33, !PT ;  /* 0x0000003eff3e9212 */ /* 0x000fe400078e33ff */
[----:B------:R-:W-:Y:S02]  /*3120*/  LOP3.LUT P0, RZ, R63, 0x80, RZ, 0xc0, !PT ;  /* 0x000000803fff7812 */ /* 0x000fe4000780c0ff */
[----:B------:R-:W-:Y:S02]  /*3130*/  LOP3.LUT R57, R62, R57, RZ, 0xc0, !PT ;  /* 0x000000393e397212 */ /* 0x000fe400078ec0ff */
[----:B------:R-:W-:-:S02]  /*3140*/  VOTE.ANY R62, PT, P2 ;  /* 0x00000000003e7806 */ /* 0x000fc400010e0100 */
[----:B------:R-:W-:Y:S02]  /*3150*/  ISETP.NE.AND P1, PT, R64, RZ, PT ;  /* 0x000000ff4000720c */ /* 0x000fe40003f25270 */
[----:B------:R-:W-:-:S04]  /*3160*/  @!P2 LOP3.LUT R62, RZ, R62, RZ, 0x33, !PT ;  /* 0x0000003eff3ea212 */ /* 0x000fc800078e33ff */
[----:B------:R-:W-:Y:S02]  /*3170*/  LOP3.LUT R57, R62, R57, RZ, 0xc0, !PT ;  /* 0x000000393e397212 */ /* 0x000fe400078ec0ff */
[----:B------:R-:W-:-:S04]  /*3180*/  VOTE.ANY R62, PT, P3 ;  /* 0x00000000003e7806 */ /* 0x000fc800018e0100 */
        /* <DEDUP_REMOVED lines=13> */
[----:B------:R-:W-:Y:S01]  /*3260*/  LOP3.LUT R69, R62, R57, RZ, 0xc0, !PT ;  /* 0x000000393e457212 */ /* 0x000fe200078ec0ff */
[----:B------:R-:W-:Y:S01]  /*3270*/  IMAD.MOV.U32 R62, RZ, RZ, RZ ;  /* 0x000000ffff3e7224 */ /* 0x000fe200078e00ff */
[----:B------:R-:W-:Y:S02]  /*3280*/  SHF.R.U32.HI R57, RZ, R55, R8 ;  /* 0x00000037ff397219 */ /* 0x000fe40000011608 */
        /* <DEDUP_REMOVED lines=9> */
.L_x_910:
[----:B------:R-:W-:Y:S05]  /*3320*/  BSYNC.RECONVERGENT B0 ;  /* 0x0000000000007941 */ /* 0x000fea0003800200 */
.L_x_909:
[----:B------:R-:W-:Y:S01]  /*3330*/  R2P PR, R61, 0x7f ;  /* 0x0000007f3d007804 */ /* 0x000fe20000000000 */
[----:B----4-:R4:W0:Y:S01]  /*3340*/  SHFL.IDX PT, R62, R62, R67, 0x1f ;  /* 0x00001f433e3e7589 */ /* 0x01082200000e0000 */
[----:B------:R-:W-:Y:S01]  /*3350*/  SHF.R.U32.HI R55, RZ, R55, R10 ;  /* 0x00000037ff377219 */ /* 0x000fe2000001160a */
[----:B------:R-:W-:Y:S03]  /*3360*/  BSSY.RECONVERGENT B0, `(.L_x_911) ;  /* 0x0000024000007945 */ /* 0x000fe60003800200 */
[----:B------:R-:W-:-:S07]  /*3370*/  LOP3.LUT R65, R55, R54, RZ, 0x30, !PT ;  /* 0x0000003637417212 */ /* 0x000fce00078e30ff */
[----:B------:R-:W-:Y:S02]  /*3380*/  VOTE.ANY R63, PT, P0 ;  /* 0x00000000003f7806 */ /* 0x000fe400000e0100 */
[----:B------:R-:W-:Y:S02]  /*3390*/  VOTE.ANY R66, PT, P1 ;  /* 0x0000000000427806 */ /* 0x000fe400008e0100 */
[----:B------:R-:W-:Y:S02]  /*33a0*/  @!P0 LOP3.LUT R63, RZ, R63, RZ, 0x33, !PT ;  /* 0x0000003fff3f8212 */ /* 0x000fe400078e33ff */
[----:B------:R-:W-:Y:S02]  /*33b0*/  @!P1 LOP3.LUT R66, RZ, R66, RZ, 0x33, !PT ;  /* 0x00000042ff429212 */ /* 0x000fe400078e33ff */
[----:B------:R-:W-:Y:S02]  /*33c0*/  LOP3.LUT P0, RZ, R61, 0x80, RZ, 0xc0, !PT ;  /* 0x000000803dff7812 */ /* 0x000fe4000780c0ff */
[----:B------:R-:W-:-:S02]  /*33d0*/  LOP3.LUT R63, R66, R63, RZ, 0xc0, !PT ;  /* 0x0000003f423f7212 */ /* 0x000fc400078ec0ff */
[----:B------:R-:W-:Y:S02]  /*33e0*/  VOTE.ANY R66, PT, P2 ;  /* 0x0000000000427806 */ /* 0x000fe400010e0100 */
[----:B------:R-:W-:Y:S02]  /*33f0*/  ISETP.NE.AND P1, PT, R64, RZ, PT ;  /* 0x000000ff4000720c */ /* 0x000fe40003f25270 */
[----:B------:R-:W-:Y:S02]  /*3400*/  @!P2 LOP3.LUT R66, RZ, R66, RZ, 0x33, !PT ;  /* 0x00000042ff42a212 */ /* 0x000fe400078e33ff */
[----:B------:R-:W-:Y:S02]  /*3410*/  SEL R65, R65, RZ, !P1 ;  /* 0x000000ff41417207 */ /* 0x000fe40004800000 */
        /* <DEDUP_REMOVED lines=16> */
[----:B------:R-:W-:-:S03]  /*3520*/  IMAD.MOV.U32 R66, RZ, RZ, RZ ;  /* 0x000000ffff427224 */ /* 0x000fc600078e00ff */
[----:B------:R-:W5:Y:S01]  /*3530*/  FLO.U32 R63, R69 ;  /* 0x00000045003f7300 */ /* 0x000f6200000e0000 */
[----:B------:R-:W-:-:S07]  /*3540*/  LOP3.LUT R55, R28, R69, RZ, 0xc0, !PT ;  /* 0x000000451c377212 */ /* 0x000fce00078ec0ff */
[----:B------:R-:W0:Y:S01]  /*3550*/  POPC R55, R55 ;  /* 0x0000003700377309 */ /* 0x000e220000000000 */
[----:B-----5:R-:W-:-:S13]  /*3560*/  ISETP.NE.AND P0, PT, R52, R63, PT ;  /* 0x0000003f3400720c */ /* 0x020fda0003f05270 */
[----:B0---4-:R-:W-:Y:S05]  /*3570*/  @P0 BRA `(.L_x_912) ;  /* 0x0000000000080947 */ /* 0x011fea0003800000 */
[----:B------:R-:W-:-:S06]  /*3580*/  IMAD R66, R61, 0x4, R56 ;  /* 0x000000043d427824 */ /* 0x000fcc00078e0238 */
[----:B------:R0:W4:Y:S02]  /*3590*/  ATOMS.ADD R66, [R66], R55 ;  /* 0x000000374242738c */ /* 0x0001240000000000 */
.L_x_912:
[----:B------:R-:W-:Y:S05]  /*35a0*/  BSYNC.RECONVERGENT B0 ;  /* 0x0000000000007941 */ /* 0x000fea0003800200 */
.L_x_911:
[----:B------:R-:W-:Y:S01]  /*35b0*/  R2P PR, R65, 0x7f ;  /* 0x0000007f41007804 */ /* 0x000fe20000000000 */
[----:B----4-:R4:W0:Y:S01]  /*35c0*/  SHFL.IDX PT, R66, R66, R63, 0x1f ;  /* 0x00001f3f42427589 */ /* 0x01082200000e0000 */
[----:B------:R-:W-:Y:S01]  /*35d0*/  LOP3.LUT R44, R44, 0xffff, RZ, 0xc0, !PT ;  /* 0x0000ffff2c2c7812 */ /* 0x000fe200078ec0ff */
[----:B------:R-:W-:Y:S01]  /*35e0*/  BSSY.RECONVERGENT B0, `(.L_x_913) ;  /* 0x000002c000007945 */ /* 0x000fe20003800200 */
[----:B------:R-:W-:Y:S02]  /*35f0*/  LOP3.LUT R45, R45, 0xffff, RZ, 0xc0, !PT ;  /* 0x0000ffff2d2d7812 */ /* 0x000fe400078ec0ff */
[----:B------:R-:W-:Y:S02]  /*3600*/  LOP3.LUT R48, R48, 0xffff, RZ, 0xc0, !PT ;  /* 0x0000ffff30307812 */ /* 0x000fe400078ec0ff */
[----:B------:R-:W-:Y:S02]  /*3610*/  LOP3.LUT R49, R49, 0xffff, RZ, 0xc0, !PT ;  /* 0x0000ffff31317812 */ /* 0x000fe400078ec0ff */
[----:B------:R-:W-:-:S02]  /*3620*/  LOP3.LUT R46, R46, 0xffff, RZ, 0xc0, !PT ;  /* 0x0000ffff2e2e7812 */ /* 0x000fc400078ec0ff */
[----:B------:R-:W-:Y:S02]  /*3630*/  LOP3.LUT R47, R47, 0xffff, RZ, 0xc0, !PT ;  /* 0x0000ffff2f2f7812 */ /* 0x000fe400078ec0ff */
[----:B------:R-:W-:Y:S02]  /*3640*/  VOTE.ANY R61, PT, P0 ;  /* 0x00000000003d7806 */ /* 0x000fe400000e0100 */
[----:B------:R-:W-:Y:S02]  /*3650*/  VOTE.ANY R68, PT, P1 ;  /* 0x0000000000447806 */ /* 0x000fe400008e0100 */
[----:B------:R-:W-:Y:S02]  /*3660*/  @!P0 LOP3.LUT R61, RZ, R61, RZ, 0x33, !PT ;  /* 0x0000003dff3d8212 */ /* 0x000fe400078e33ff */
[----:B------:R-:W-:Y:S02]  /*3670*/  @!P1 LOP3.LUT R68, RZ, R68, RZ, 0x33, !PT ;  /* 0x00000044ff449212 */ /* 0x000fe400078e33ff */
[----:B------:R-:W-:-:S02]  /*3680*/  LOP3.LUT P0, RZ, R65, 0x80, RZ, 0xc0, !PT ;  /* 0x0000008041ff7812 */ /* 0x000fc4000780c0ff */
[----:B------:R-:W-:Y:S02]  /*3690*/  LOP3.LUT R61, R68, R61, RZ, 0xc0, !PT ;  /* 0x0000003d443d7212 */ /* 0x000fe400078ec0ff */
[----:B------:R-:W-:Y:S02]  /*36a0*/  VOTE.ANY R68, PT, P2 ;  /* 0x0000000000447806 */ /* 0x000fe400010e0100 */
[----:B------:R-:W-:Y:S02]  /*36b0*/  LOP3.LUT R50, R50, 0xffff, RZ, 0xc0, !PT ;  /* 0x0000ffff32327812 */ /* 0x000fe400078ec0ff */
[----:B------:R-:W-:Y:S02]  /*36c0*/  @!P2 LOP3.LUT R68, RZ, R68, RZ, 0x33, !PT ;  /* 0x00000044ff44a212 */ /* 0x000fe400078e33ff */
[----:B------:R-:W-:Y:S02]  /*36d0*/  LOP3.LUT R51, R51, 0xffff, RZ, 0xc0, !PT ;  /* 0x0000ffff33337812 */ /* 0x000fe400078ec0ff */
[----:B------:R-:W-:-:S02]  /*36e0*/  LOP3.LUT R61, R68, R61, RZ, 0xc0, !PT ;  /* 0x0000003d443d7212 */ /* 0x000fc400078ec0ff */
[----:B------:R-:W-:Y:S02]  /*36f0*/  VOTE.ANY R68, PT, P3 ;  /* 0x0000000000447806 */ /* 0x000fe400018e0100 */
[----:B------:R-:W-:Y:S02]  /*3700*/  PRMT R44, R45, 0x3340, R44 ;  /* 0x000033402d2c7816 */ /* 0x000fe4000000002c */
[----:B------:R-:W-:Y:S02]  /*3710*/  @!P3 LOP3.LUT R68, RZ, R68, RZ, 0x33, !PT ;  /* 0x00000044ff44b212 */ /* 0x000fe400078e33ff */
[----:B------:R-:W-:Y:S02]  /*3720*/  PRMT R48, R49, 0x3340, R48 ;  /* 0x0000334031307816 */ /* 0x000fe40000000030 */
[----:B------:R-:W-:Y:S02]  /*3730*/  LOP3.LUT R61, R68, R61, RZ, 0xc0, !PT ;  /* 0x0000003d443d7212 */ /* 0x000fe400078ec0ff */
[----:B------:R-:W-:-:S02]  /*3740*/  VOTE.ANY R68, PT, P4 ;  /* 0x0000000000447806 */ /* 0x000fc400020e0100 */
[----:B------:R-:W-:Y:S01]  /*3750*/  PRMT R45, R47, 0x3340, R46 ;  /* 0x000033402f2d7816 */ /* 0x000fe2000000002e */
[----:B------:R-:W-:Y:S01]  /*3760*/  IMAD.MOV.U32 R46, RZ, RZ, RZ ;  /* 0x000000ffff2e7224 */ /* 0x000fe200078e00ff */
[----:B------:R-:W-:Y:S02]  /*3770*/  @!P4 LOP3.LUT R68, RZ, R68, RZ, 0x33, !PT ;  /* 0x00000044ff44c212 */ /* 0x000fe400078e33ff */
[----:B------:R-:W-:Y:S02]  /*3780*/  PRMT R49, R51, 0x3340, R50 ;  /* 0x0000334033317816 */ /* 0x000fe40000000032 */
        /* <DEDUP_REMOVED lines=9> */
[----:B------:R-:W-:-:S04]  /*3820*/  LOP3.LUT R67, R68, R61, RZ, 0xc0, !PT ;  /* 0x0000003d44437212 */ /* 0x000fc800078ec0ff */
[----:B------:R-:W5:Y:S01]  /*3830*/  FLO.U32 R61, R67 ;  /* 0x00000043003d7300 */ /* 0x000f6200000e0000 */
[----:B------:R-:W-:-:S07]  /*3840*/  LOP3.LUT R28, R28, R67, RZ, 0xc0, !PT ;  /* 0x000000431c1c7212 */ /* 0x000fce00078ec0ff */
[----:B------:R-:W0:Y:S01]  /*3850*/  POPC R28, R28 ;  /* 0x0000001c001c7309 */ /* 0x000e220000000000 */
[----:B-----5:R-:W-:-:S13]  /*3860*/  ISETP.NE.AND P0, PT, R52, R61, PT ;  /* 0x0000003d3400720c */ /* 0x020fda0003f05270 */
[----:B0---4-:R-:W-:Y:S05]  /*3870*/  @P0 BRA `(.L_x_914) ;  /* 0x0000000000080947 */ /* 0x011fea0003800000 */
[----:B------:R-:W-:-:S05]  /*3880*/  IMAD R65, R65, 0x4, R56 ;  /* 0x0000000441417824 */ /* 0x000fca00078e0238 */
[----:B------:R0:W4:Y:S02]  /*3890*/  ATOMS.ADD R46, [R65], R28 ;  /* 0x0000001c412e738c */ /* 0x0001240000000000 */
.L_x_914:
[----:B------:R-:W-:Y:S05]  /*38a0*/  BSYNC.RECONVERGENT B0 ;  /* 0x0000000000007941 */ /* 0x000fea0003800200 */
.L_x_913:
[----:B----4-:R4:W0:Y:S01]  /*38b0*/  SHFL.IDX PT, R61, R46, R61, 0x1f ;  /* 0x00001f3d2e3d7589 */ /* 0x01082200000e0000 */
[----:B------:R-:W-:Y:S01]  /*38c0*/  LOP3.LUT R40, R40, 0xffff, RZ, 0xc0, !PT ;  /* 0x0000ffff28287812 */ /* 0x000fe200078ec0ff */
[----:B-1----:R-:W-:Y:S01]  /*38d0*/  IMAD.IADD R58, R25, 0x1, R58 ;  /* 0x00000001193a7824 */ /* 0x002fe200078e023a */
[----:B------:R-:W-:Y:S01]  /*38e0*/  LOP3.LUT R41, R41, 0xffff, RZ, 0xc0, !PT ;  /* 0x0000ffff29297812 */ /* 0x000fe200078ec0ff */
[----:B------:R-:W-:Y:S01]  /*38f0*/  BAR.SYNC.DEFER_BLOCKING 0x0 ;  /* 0x0000000000007b1d */ /* 0x000fe20000010000 */
[----:B------:R-:W-:Y:S01]  /*3900*/  LOP3.LUT R47, R36, 0xffff, RZ, 0xc0, !PT ;  /* 0x0000ffff242f7812 */ /* 0x000fe200078ec0ff */
[----:B------:R-:W-:Y:S01]  /*3910*/  IMAD.IADD R60, R29, 0x1, R60 ;  /* 0x000000011d3c7824 */ /* 0x000fe200078e023c */
[----:B------:R-:W-:Y:S01]  /*3920*/  PRMT R36, R41, 0x3340, R40 ;  /* 0x0000334029247816 */ /* 0x000fe20000000028 */
[----:B------:R-:W-:Y:S01]  /*3930*/  IMAD.IADD R66, R55, 0x1, R66 ;  /* 0x0000000137427824 */ /* 0x000fe200078e0242 */
[----:B------:R-:W-:Y:S01]  /*3940*/  LOP3.LUT R7, R7, 0xffff, RZ, 0xc0, !PT ;  /* 0x0000ffff07077812 */ /* 0x000fe200078ec0ff */
[----:B----4-:R-:W-:Y:S01]  /*3950*/  IMAD.MOV.U32 R46, RZ, RZ, R8 ;  /* 0x000000ffff2e7224 */ /* 0x010fe200078e0008 */
[----:B------:R-:W-:Y:S01]  /*3960*/  LOP3.LUT R40, R9, 0xffff, RZ, 0xc0, !PT ;  /* 0x0000ffff09287812 */ /* 0x000fe200078ec0ff */
[----:B------:R-:W-:Y:S01]  /*3970*/  IMAD R9, R60, 0x18, R53 ;  /* 0x000000183c097824 */ /* 0x000fe200078e0235 */
[----:B------:R-:W-:Y:S01]  /*3980*/  LOP3.LUT R42, R42, 0xffff, RZ, 0xc0, !PT ;  /* 0x0000ffff2a2a7812 */ /* 0x000fe200078ec0ff */
[----:B------:R-:W-:Y:S01]  /*3990*/  BSSY B1, `(.L_x_915) ;  /* 0x0000054000017945 */ /* 0x000fe20003800000 */
[----:B------:R-:W-:-:S02]  /*39a0*/  LOP3.LUT R43, R43, 0xffff, RZ, 0xc0, !PT ;  /* 0x0000ffff2b2b7812 */ /* 0x000fc400078ec0ff */
[----:B------:R-:W-:Y:S02]  /*39b0*/  LOP3.LUT R50, R37, 0xffff, RZ, 0xc0, !PT ;  /* 0x0000ffff25327812 */ /* 0x000fe400078ec0ff */
[----:B------:R-:W-:Y:S02]  /*39c0*/  LOP3.LUT R38, R38, 0xffff, RZ, 0xc0, !PT ;  /* 0x0000ffff26267812 */ /* 0x000fe400078ec0ff */
[----:B------:R-:W-:Y:S02]  /*39d0*/  LOP3.LUT R39, R39, 0xffff, RZ, 0xc0, !PT ;  /* 0x0000ffff27277812 */ /* 0x000fe400078ec0ff */
[----:B------:R-:W-:Y:S01]  /*39e0*/  LOP3.LUT R11, R11, 0xffff, RZ, 0xc0, !PT ;  /* 0x0000ffff0b0b7812 */ /* 0x000fe200078ec0ff */
[----:B0-----:R-:W-:Y:S01]  /*39f0*/  IMAD.IADD R28, R28, 0x1, R61 ;  /* 0x000000011c1c7824 */ /* 0x001fe200078e023d */
[----:B------:R-:W-:Y:S02]  /*3a00*/  LOP3.LUT R34, R34, 0xffff, RZ, 0xc0, !PT ;  /* 0x0000ffff22227812 */ /* 0x000fe400078ec0ff */
[----:B------:R-:W-:Y:S01]  /*3a10*/  PRMT R40, R40, 0x3340, R7 ;  /* 0x0000334028287816 */ /* 0x000fe20000000007 */
[----:B------:R-:W-:Y:S01]  /*3a20*/  IMAD R7, R58, 0x18, R53 ;  /* 0x000000183a077824 */ /* 0x000fe200078e0235 */
[----:B------:R-:W-:Y:S01]  /*3a30*/  PRMT R49, R49, 0x5410, R48 ;  /* 0x0000541031317816 */ /* 0x000fe20000000030 */
[----:B------:R-:W-:Y:S01]  /*3a40*/  IMAD.MOV.U32 R48, RZ, RZ, R2 ;  /* 0x000000ffff307224 */ /* 0x000fe200078e0002 */
[----:B------:R-:W-:Y:S01]  /*3a50*/  PRMT R43, R43, 0x3340, R42 ;  /* 0x000033402b2b7816 */ /* 0x000fe2000000002a */
[----:B------:R-:W-:Y:S01]  /*3a60*/  IMAD.IADD R2, R57, 0x1, R62 ;  /* 0x0000000139027824 */ /* 0x000fe200078e023e */
[----:B------:R-:W-:Y:S01]  /*3a70*/  PRMT R47, R50, 0x3340, R47 ;  /* 0x00003340322f7816 */ /* 0x000fe2000000002f */
[----:B------:R0:W-:Y:S01]  /*3a80*/  STS.64 [R7+-0x10], R20 ;  /* 0xfffff01407007388 */ /* 0x0001e20000000a00 */
[----:B------:R-:W-:Y:S01]  /*3a90*/  PRMT R38, R39, 0x3340, R38 ;  /* 0x0000334027267816 */ /* 0x000fe20000000026 */
[----:B------:R-:W-:Y:S01]  /*3aa0*/  IMAD R2, R2, 0x18, R53 ;  /* 0x0000001802027824 */ /* 0x000fe200078e0235 */
[----:B------:R-:W-:Y:S01]  /*3ab0*/  PRMT R11, R34, 0x3340, R11 ;  /* 0x00003340220b7816 */ /* 0x000fe2000000000b */
[----:B------:R-:W-:Y:S01]  /*3ac0*/  STS.64 [R7+-0x8], R48 ;  /* 0xfffff83007007388 */ /* 0x000fe20000000a00 */
[----:B------:R-:W-:Y:S01]  /*3ad0*/  PRMT R45, R45, 0x5410, R44 ;  /* 0x000054102d2d7816 */ /* 0x000fe2000000002c */
[----:B------:R-:W-:Y:S01]  /*3ae0*/  IMAD.MOV.U32 R44, RZ, RZ, R4 ;  /* 0x000000ffff2c7224 */ /* 0x000fe200078e0004 */
[----:B------:R-:W-:Y:S01]  /*3af0*/  PRMT R43, R43, 0x5410, R36 ;  /* 0x000054102b2b7816 */ /* 0x000fe20000000024 */
[----:B------:R1:W-:Y:S01]  /*3b00*/  STS [R7+-0x18], R33 ;  /* 0xffffe82107007388 */ /* 0x0003e20000000800 */
[----:B------:R-:W-:Y:S01]  /*3b10*/  IMAD.MOV.U32 R42, RZ, RZ, R6 ;  /* 0x000000ffff2a7224 */ /* 0x000fe200078e0006 */
[----:B------:R-:W-:-:S02]  /*3b20*/  PRMT R47, R38, 0x5410, R47 ;  /* 0x00005410262f7816 */ /* 0x000fc4000000002f */
[----:B0-----:R-:W-:Y:S01]  /*3b30*/  PRMT R21, R11, 0x5410, R40 ;  /* 0x000054100b157816 */ /* 0x001fe20000000028 */
[--C-:B------:R-:W-:Y:S01]  /*3b40*/  IMAD R11, R28, 0x18, R53.reuse ;  /* 0x000000181c0b7824 */ /* 0x100fe200078e0235 */
[----:B------:R0:W-:Y:S01]  /*3b50*/  STS.64 [R9+-0x10], R18 ;  /* 0xfffff01209007388 */ /* 0x0001e20000000a00 */
[----:B------:R-:W-:Y:S01]  /*3b60*/  IMAD.MOV.U32 R20, RZ, RZ, R10 ;  /* 0x000000ffff147224 */ /* 0x000fe200078e000a */
[----:B------:R-:W-:Y:S01]  /*3b70*/  ISETP.NE.AND P0, PT, R59, RZ, PT ;  /* 0x000000ff3b00720c */ /* 0x000fe20003f05270 */
[----:B-1----:R-:W-:Y:S01]  /*3b80*/  IMAD R7, R66, 0x18, R53 ;  /* 0x0000001842077824 */ /* 0x002fe200078e0235 */
[----:B------:R0:W-:Y:S04]  /*3b90*/  STS.64 [R9+-0x8], R44 ;  /* 0xfffff82c09007388 */ /* 0x0001e80000000a00 */
[----:B------:R0:W-:Y:S04]  /*3ba0*/  STS [R9+-0x18], R32 ;  /* 0xffffe82009007388 */ /* 0x0001e80000000800 */
[----:B------:R0:W-:Y:S04]  /*3bb0*/  STS.64 [R2+-0x10], R16 ;  /* 0xfffff01002007388 */ /* 0x0001e80000000a00 */
[----:B------:R0:W-:Y:S04]  /*3bc0*/  STS.64 [R2+-0x8], R42 ;  /* 0xfffff82a02007388 */ /* 0x0001e80000000a00 */
[----:B------:R0:W-:Y:S04]  /*3bd0*/  STS [R2+-0x18], R31 ;  /* 0xffffe81f02007388 */ /* 0x0001e80000000800 */
[----:B------:R0:W-:Y:S04]  /*3be0*/  STS.64 [R7+-0x10], R14 ;  /* 0xfffff00e07007388 */ /* 0x0001e80000000a00 */
[----:B------:R0:W-:Y:S04]  /*3bf0*/  STS.64 [R7+-0x8], R46 ;  /* 0xfffff82e07007388 */ /* 0x0001e80000000a00 */
[----:B------:R0:W-:Y:S04]  /*3c00*/  STS [R7+-0x18], R30 ;  /* 0xffffe81e07007388 */ /* 0x0001e80000000800 */
[----:B------:R0:W-:Y:S04]  /*3c10*/  STS.64 [R11+-0x10], R12 ;  /* 0xfffff00c0b007388 */ /* 0x0001e80000000a00 */
[----:B------:R0:W-:Y:S04]  /*3c20*/  STS.64 [R11+-0x8], R20 ;  /* 0xfffff8140b007388 */ /* 0x0001e80000000a00 */
[----:B------:R0:W-:Y:S01]  /*3c30*/  STS [R11+-0x18], R0 ;  /* 0xffffe8000b007388 */ /* 0x0001e20000000800 */
[----:B------:R-:W-:Y:S05]  /*3c40*/  @P0 BRA `(.L_x_916) ;  /* 0x0000000000a00947 */ /* 0x000fea0003800000 */
[----:B------:R-:W4:Y:S01]  /*3c50*/  LDG.E R27, desc[UR6][R26.64] ;  /* 0x000000061a1b7981 */ /* 0x000f22000c1e1900 */
[----:B------:R-:W-:Y:S01]  /*3c60*/  ISETP.GE.AND P0, PT, R35, 0x1, PT ;  /* 0x000000012300780c */ /* 0x000fe20003f06270 */
[----:B0-----:R-:W-:Y:S02]  /*3c70*/  IMAD.MOV.U32 R2, RZ, RZ, R3 ;  /* 0x000000ffff027224 */ /* 0x001fe400078e0003 */
[----:B----4-:R-:W-:-:S05]  /*3c80*/  IMAD.IADD R0, R27, 0x1, -R24 ;  /* 0x000000011b007824 */ /* 0x010fca00078e0a18 */
[----:B------:R0:W-:Y:S05]  /*3c90*/  STS [R5+0xb400], R0 ;  /* 0x00b4000005007388 */ /* 0x0001ea0000000800 */
[----:B------:R-:W-:Y:S05]  /*3ca0*/  @!P0 BRA `(.L_x_917) ;  /* 0x00000000006c8947 */ /* 0x000fea0003800000 */
[----:B------:R-:W-:Y:S01]  /*3cb0*/  BSSY B0, `(.L_x_918) ;  /* 0x0000019000007945 */ /* 0x000fe20003800000 */
[----:B0-----:R-:W-:Y:S02]  /*3cc0*/  IMAD.MOV.U32 R0, RZ, RZ, -0x1 ;  /* 0xffffffffff007424 */ /* 0x001fe400078e00ff */
[----:B------:R-:W-:Y:S02]  /*3cd0*/  IMAD.MOV.U32 R4, RZ, RZ, R35 ;  /* 0x000000ffff047224 */ /* 0x000fe400078e0023 */
[----:B------:R-:W-:-:S07]  /*3ce0*/  IMAD.MOV.U32 R2, RZ, RZ, R3 ;  /* 0x000000ffff027224 */ /* 0x000fce00078e0003 */
.L_x_922:
[----:B------:R-:W0:Y:S01]  /*3cf0*/  LDC.64 R6, c[0x0][0x380] ;  /* 0x0000e000ff067b82 */ /* 0x000e220000000a00 */
[----:B------:R-:W-:Y:S01]  /*3d00*/  VIADD R11, R4, 0xffffffff ;  /* 0xffffffff040b7836 */ /* 0x000fe20000000000 */
[----:B------:R-:W-:Y:S03]  /*3d10*/  BSSY B2, `(.L_x_919) ;  /* 0x0000008000027945 */ /* 0x000fe60003800000 */
[----:B------:R-:W-:-:S04]  /*3d20*/  IMAD R9, R11, 0x100, R23 ;  /* 0x000001000b097824 */ /* 0x000fc800078e0217 */
[----:B0-----:R-:W-:-:S07]  /*3d30*/  IMAD.WIDE R6, R9, 0x4, R6 ;  /* 0x0000000409067825 */ /* 0x001fce00078e0206 */
.L_x_920:
[----:B------:R-:W-:Y:S05]  /*3d40*/  YIELD ;  /* 0x0000000000007946 */ /* 0x000fea0003800000 */
[----:B------:R0:W-:Y:S06]  /*3d50*/  MEMBAR.SC.CTA ;  /* 0x0000000000007992 */ /* 0x0001ec0000000000 */
[----:B0-----:R-:W4:Y:S02]  /*3d60*/  LDG.E.STRONG.SYS R8, desc[UR6][R6.64] ;  /* 0x0000000606087981 */ /* 0x001f24000c1f5900 */
[----:B----4-:R-:W-:-:S13]  /*3d70*/  ISETP.NE.AND P0, PT, R8, RZ, PT ;  /* 0x000000ff0800720c */ /* 0x010fda0003f05270 */
[----:B------:R-:W-:Y:S05]  /*3d80*/  @!P0 BRA `(.L_x_920) ;  /* 0xfffffffc00ec8947 */ /* 0x000fea000383ffff */
[----:B------:R-:W-:Y:S05]  /*3d90*/  BSYNC B2 ;  /* 0x0000000000027941 */ /* 0x000fea0003800000 */
.L_x_919:
[----:B------:R-:W-:Y:S01]  /*3da0*/  BSSY.RECONVERGENT B2, `(.L_x_921) ;  /* 0x0000006000027945 */ /* 0x000fe20003800200 */
[C---:B------:R-:W-:Y:S02]  /*3db0*/  ISETP.GT.AND P0, PT, R8.reuse, -0x1, PT ;  /* 0xffffffff0800780c */ /* 0x040fe40003f04270 */
[----:B------:R-:W-:Y:S01]  /*3dc0*/  LOP3.LUT R7, R8, 0x3fffffff, RZ, 0xc0, !PT ;  /* 0x3fffffff08077812 */ /* 0x000fe200078ec0ff */
[----:B------:R-:W-:Y:S05]  /*3dd0*/  WARPSYNC.EXCLUSIVE R0 ;  /* 0x0000000000007348 */ /* 0x000fea0003a00000 */
[----:B------:R-:W-:-:S05]  /*3de0*/  IMAD.IADD R2, R7, 0x1, R2 ;  /* 0x0000000107027824 */ /* 0x000fca00078e0202 */
[----:B------:R-:W-:-:S07]  /*3df0*/  VOTE.ANY R0, PT, P0 ;  /* 0x0000000000007806 */ /* 0x000fce00000e0100 */
[----:B------:R-:W-:Y:S05]  /*3e00*/  BSYNC.RECONVERGENT B2 ;  /* 0x0000000000027941 */ /* 0x000fea0003800200 */
.L_x_921:
[----:B------:R-:W-:Y:S01]  /*3e10*/  ISETP.GT.U32.AND P1, PT, R4, 0x1, PT ;  /* 0x000000010400780c */ /* 0x000fe20003f24070 */
[----:B------:R-:W-:-:S12]  /*3e20*/  IMAD.MOV.U32 R4, RZ, RZ, R11 ;  /* 0x000000ffff047224 */ /* 0x000fd800078e000b */
[----:B------:R-:W-:Y:S05]  /*3e30*/  @P0 BRA P1, `(.L_x_922) ;  /* 0xfffffffc00ac0947 */ /* 0x000fea000083ffff */
[----:B------:R-:W-:Y:S05]  /*3e40*/  BSYNC B0 ;  /* 0x0000000000007941 */ /* 0x000fea0003800000 */
.L_x_918:
[----:B------:R1:W4:Y:S02]  /*3e50*/  LDS R0, [R5+0xb400] ;  /* 0x00b4000005007984 */ /* 0x0003240000000800 */
.L_x_917:
[----:B------:R-:W5:Y:S01]  /*3e60*/  LDC.64 R6, c[0x0][0x380] ;  /* 0x0000e000ff067b82 */ /* 0x000f620000000a00 */
[----:B------:R-:W-:Y:S01]  /*3e70*/  IMAD R11, R35, 0x100, R23 ;  /* 0x00000100230b7824 */ /* 0x000fe200078e0217 */
[----:B0---4-:R-:W-:Y:S02]  /*3e80*/  IADD3 R0, PT, PT, R0, R2, -R3 ;  /* 0x0000000200007210 */ /* 0x011fe40007ffe803 */
[----:B------:R-:W-:-:S03]  /*3e90*/  LOP3.LUT R9, R2, 0x80000000, RZ, 0xfc, !PT ;  /* 0x8000000002097812 */ /* 0x000fc600078efcff */
[----:B------:R4:W-:Y:S01]  /*3ea0*/  STS [R5+0xb400], R0 ;  /* 0x00b4000005007388 */ /* 0x0009e20000000800 */
[----:B-----5:R-:W-:-:S05]  /*3eb0*/  IMAD.WIDE R6, R11, 0x4, R6 ;  /* 0x000000040b067825 */ /* 0x020fca00078e0206 */
[----:B------:R4:W-:Y:S02]  /*3ec0*/  STG.E.STRONG.SYS desc[UR6][R6.64], R9 ;  /* 0x0000000906007986 */ /* 0x0009e4000c115906 */
.L_x_916:
[----:B------:R-:W-:Y:S05]  /*3ed0*/  BSYNC B1 ;  /* 0x0000000000017941 */ /* 0x000fea0003800000 */
.L_x_915:
[----:B0---4-:R-:W0:Y:S01]  /*3ee0*/  LDC.64 R6, c[0x0][0x390] ;  /* 0x0000e400ff067b82 */ /* 0x011e220000000a00 */
[----:B------:R-:W-:Y:S01]  /*3ef0*/  IMAD R0, R35, 0x780, RZ ;  /* 0x0000078023007824 */ /* 0x000fe200078e02ff */
[----:B------:R-:W-:Y:S05]  /*3f00*/  WARPSYNC.ALL ;  /* 0x0000000000007948 */ /* 0x000fea0003800000 */
[----:B------:R-:W-:Y:S01]  /*3f10*/  VIADD R9, R0, 0x780 ;  /* 0x0000078000097836 */ /* 0x000fe20000000000 */
[----:B------:R-:W4:Y:S01]  /*3f20*/  LDC R2, c[0x0][0x3c0] ;  /* 0x0000f000ff027b82 */ /* 0x000f220000000800 */
[----:B------:R-:W-:Y:S02]  /*3f30*/  ISETP.NE.AND P4, PT, R64, RZ, PT ;  /* 0x000000ff4000720c */ /* 0x000fe40003f85270 */
[----:B0-----:R-:W-:-:S02]  /*3f40*/  ISETP.EQ.U32.AND P1, PT, R6, RZ, PT ;  /* 0x000000ff0600720c */ /* 0x001fc40003f22070 */
[----:B----4-:R-:W-:-:S04]  /*3f50*/  ISETP.GE.AND P0, PT, R9, R2, PT ;  /* 0x000000020900720c */ /* 0x010fc80003f06270 */
[----:B------:R-:W-:Y:S02]  /*3f60*/  ISETP.EQ.OR.EX P0, PT, R7, RZ, !P0, P1 ;  /* 0x000000ff0700720c */ /* 0x000fe40004702710 */
[----:B------:R-:W-:Y:S02]  /*3f70*/  ISETP.GT.AND P1, PT, R9, R2, PT ;  /* 0x000000020900720c */ /* 0x000fe40003f24270 */
[----:B------:R-:W-:-:S13]  /*3f80*/  ISETP.GT.U32.OR P0, PT, R23, 0xff, P0 ;  /* 0x000000ff1700780c */ /* 0x000fda0000704470 */
[----:B------:R-:W0:Y:S01]  /*3f90*/  @!P0 LDS R0, [R5+0xb400] ;  /* 0x00b4000005008984 */ /* 0x000e220000000800 */
[----:B------:R-:W4:Y:S02]  /*3fa0*/  @!P0 LDC.64 R6, c[0x0][0x390] ;  /* 0x0000e400ff068b82 */ /* 0x000f240000000a00 */
[----:B----4-:R-:W-:Y:S01]  /*3fb0*/  @!P0 IMAD.WIDE.U32 R6, R23, 0x4, R6 ;  /* 0x0000000417068825 */ /* 0x010fe200078e0006 */
[----:B0-----:R-:W-:-:S05]  /*3fc0*/  @!P0 IADD3 R3, PT, PT, R0, R24, R3 ;  /* 0x0000001800038210 */ /* 0x001fca0007ffe003 */
[----:B------:R0:W-:Y:S01]  /*3fd0*/  @!P0 STG.E desc[UR6][R6.64], R3 ;  /* 0x0000000306008986 */ /* 0x0001e2000c101906 */
[----:B------:R-:W-:Y:S06]  /*3fe0*/  BAR.SYNC.DEFER_BLOCKING 0x0 ;  /* 0x0000000000007b1d */ /* 0x000fec0000010000 */
[----:B------:R-:W-:Y:S05]  /*3ff0*/  @P1 BRA `(.L_x_923) ;  /* 0x0000000400281947 */ /* 0x000fea0003800000 */
[----:B------:R-:W-:Y:S01]  /*4000*/  IMAD R0, R23, 0x14, R5 ;  /* 0x0000001417007824 */ /* 0x000fe200078e0205 */
[----:B------:R-:W0:Y:S04]  /*4010*/  LDCU UR4, c[0x0][0x3c4] ;  /* 0x00007880ff0477ac */ /* 0x000e280008000800 */
[----:B------:R-:W0:Y:S04]  /*4020*/  LDS.64 R12, [R0+0x10] ;  /* 0x00001000000c7984 */ /* 0x000e280000000a00 */
[----:B-1----:R-:W-:Y:S04]  /*4030*/  LDS.64 R4, [R0+0x8] ;  /* 0x0000080000047984 */ /* 0x002fe80000000a00 */
[----:B------:R-:W-:Y:S01]  /*4040*/  LDS R11, [R0] ;  /* 0x00000000000b7984 */ /* 0x000fe20000000800 */
[----:B0-----:R-:W-:-:S04]  /*4050*/  SHF.R.U32.HI R3, RZ, UR4, R12 ;  /* 0x00000004ff037c19 */ /* 0x001fc8000801160c */
[----:B------:R-:W-:-:S04]  /*4060*/  LOP3.LUT R3, R3, R54, RZ, 0x30, !PT ;  /* 0x0000003603037212 */ /* 0x000fc800078e30ff */
[----:B------:R-:W-:-:S05]  /*4070*/  SEL R2, R3, RZ, !P4 ;  /* 0x000000ff03027207 */ /* 0x000fca0006000000 */
[----:B------:R-:W-:Y:S02]  /*4080*/  IMAD R8, R2, 0x4, R53 ;  /* 0x0000000402087824 */ /* 0x000fe400078e0235 */
[----:B------:R-:W0:Y:S03]  /*4090*/  LDC.64 R2, c[0x0][0x3a0] ;  /* 0x0000e800ff027b82 */ /* 0x000e260000000a00 */
[----:B------:R-:W1:Y:S02]  /*40a0*/  LDS R7, [R8+0xb400] ;  /* 0x00b4000008077984 */ /* 0x000e640000000800 */
[----:B-1----:R-:W-:-:S04]  /*40b0*/  IMAD.IADD R7, R7, 0x1, R23 ;  /* 0x0000000107077824 */ /* 0x002fc800078e0217 */
[----:B0-----:R-:W-:-:S05]  /*40c0*/  IMAD.WIDE.U32 R6, R7, 0x18, R2 ;  /* 0x0000001807067825 */ /* 0x001fca00078e0002 */
[----:B------:R-:W-:Y:S04]  /*40d0*/  STG.E.64 desc[UR6][R6.64+0x8], R4 ;  /* 0x0000080406007986 */ /* 0x000fe8000c101b06 */
[----:B------:R-:W-:Y:S04]  /*40e0*/  STG.E.64 desc[UR6][R6.64+0x10], R12 ;  /* 0x0000100c06007986 */ /* 0x000fe8000c101b06 */
[----:B------:R-:W-:Y:S01]  /*40f0*/  STG.E desc[UR6][R6.64], R11 ;  /* 0x0000000b06007986 */ /* 0x000fe2000c101906 */
[----:B------:R-:W-:-:S03]  /*4100*/  NOP ;  /* 0x0000000000007918 */ /* 0x000fc60000000000 */
[----:B------:R-:W0:Y:S04]  /*4110*/  LDS.64 R14, [R0+0x2410] ;  /* 0x00241000000e7984 */ /* 0x000e280000000a00 */
[----:B------:R-:W-:Y:S01]  /*4120*/  LDS R19, [R0+0x2400] ;  /* 0x0024000000137984 */ /* 0x000fe20000000800 */
[----:B0-----:R-:W-:-:S04]  /*4130*/  SHF.R.U32.HI R9, RZ, UR4, R14 ;  /* 0x00000004ff097c19 */ /* 0x001fc8000801160e */
[----:B------:R-:W-:-:S04]  /*4140*/  LOP3.LUT R9, R9, R54, RZ, 0x30, !PT ;  /* 0x0000003609097212 */ /* 0x000fc800078e30ff */
[----:B------:R-:W-:-:S05]  /*4150*/  SEL R8, R9, RZ, !P4 ;  /* 0x000000ff09087207 */ /* 0x000fca0006000000 */
[----:B------:R-:W-:Y:S02]  /*4160*/  IMAD R17, R8, 0x4, R53 ;  /* 0x0000000408117824 */ /* 0x000fe400078e0235 */
[----:B------:R-:W-:Y:S04]  /*4170*/  LDS.64 R8, [R0+0x2408] ;  /* 0x0024080000087984 */ /* 0x000fe80000000a00 */
[----:B------:R-:W0:Y:S02]  /*4180*/  LDS R17, [R17+0xb400] ;  /* 0x00b4000011117984 */ /* 0x000e240000000800 */
[----:B0-----:R-:W-:-:S05]  /*4190*/  IADD3 R5, PT, PT, R23, 0x180, R17 ;  /* 0x0000018017057810 */ /* 0x001fca0007ffe011 */
[----:B------:R-:W-:-:S05]  /*41a0*/  IMAD.WIDE.U32 R4, R5, 0x18, R2 ;  /* 0x0000001805047825 */ /* 0x000fca00078e0002 */
        /* <DEDUP_REMOVED lines=43> */
[----:B------:R-:W-:Y:S04]  /*4460*/  STG.E desc[UR6][R2.64], R19 ;  /* 0x0000001302007986 */ /* 0x000fe8000c101906 */
[----:B------:R-:W-:Y:S01]  /*4470*/  STG.E.64 desc[UR6][R2.64+0x8], R6 ;  /* 0x0000080602007986 */ /* 0x000fe2000c101b06 */
[----:B------:R-:W-:Y:S01]  /*4480*/  NOP ;  /* 0x0000000000007918 */ /* 0x000fe20000000000 */
[----:B------:R-:W-:Y:S05]  /*4490*/  EXIT ;  /* 0x000000000000794d */ /* 0x000fea0003800000 */
.L_x_923:
[----:B------:R-:W-:Y:S01]  /*44a0*/  IMAD R35, R35, -0x780, R2 ;  /* 0xfffff88023237824 */ /* 0x000fe200078e0202 */
[----:B------:R-:W-:Y:S01]  /*44b0*/  BSSY.RECONVERGENT B0, `(.L_x_924) ;  /* 0x000001a000007945 */ /* 0x000fe20003800200 */
[C---:B------:R-:W-:Y:S02]  /*44c0*/  VIADD R4, R23.reuse, 0x180 ;  /* 0x0000018017047836 */ /* 0x040fe40000000000 */
[C---:B------:R-:W-:Y:S01]  /*44d0*/  VIADD R10, R23.reuse, 0x300 ;  /* 0x00000300170a7836 */ /* 0x040fe20000000000 */
[CC--:B------:R-:W-:Y:S01]  /*44e0*/  ISETP.GE.AND P0, PT, R23.reuse, R35.reuse, PT ;  /* 0x000000231700720c */ /* 0x0c0fe20003f06270 */
[C---:B------:R-:W-:Y:S01]  /*44f0*/  VIADD R12, R23.reuse, 0x480 ;  /* 0x00000480170c7836 */ /* 0x040fe20000000000 */
[-C--:B------:R-:W-:Y:S01]  /*4500*/  ISETP.GE.AND P1, PT, R4, R35.reuse, PT ;  /* 0x000000230400720c */ /* 0x080fe20003f26270 */
[----:B-1----:R-:W-:Y:S01]  /*4510*/  IMAD R5, R23, 0x14, R5 ;  /* 0x0000001417057824 */ /* 0x002fe200078e0205 */
[-C--:B------:R-:W-:Y:S02]  /*4520*/  ISETP.GE.AND P2, PT, R10, R35.reuse, PT ;  /* 0x000000230a00720c */ /* 0x080fe40003f46270 */
[----:B------:R-:W-:-:S07]  /*4530*/  ISETP.GE.AND P3, PT, R12, R35, PT ;  /* 0x000000230c00720c */ /* 0x000fce0003f66270 */
[----:B------:R-:W-:Y:S06]  /*4540*/  @P0 BRA `(.L_x_925) ;  /* 0x0000000000400947 */ /* 0x000fec0003800000 */
[----:B------:R-:W1:Y:S01]  /*4550*/  LDS R8, [R5+0x10] ;  /* 0x0000100005087984 */ /* 0x000e620000000800 */
[----:B------:R-:W1:Y:S01]  /*4560*/  LDCU UR4, c[0x0][0x3c4] ;  /* 0x00007880ff0477ac */ /* 0x000e620008000800 */
[----:B0-----:R-:W0:Y:S02]  /*4570*/  LDC.64 R6, c[0x0][0x3a0] ;  /* 0x0000e800ff067b82 */ /* 0x001e240000000a00 */
[----:B------:R-:W-:Y:S04]  /*4580*/  LDS R13, [R5] ;  /* 0x00000000050d7984 */ /* 0x000fe80000000800 */
[----:B------:R-:W-:Y:S01]  /*4590*/  LDS R9, [R5+0x14] ;  /* 0x0000140005097984 */ /* 0x000fe20000000800 */
[----:B-1----:R-:W-:-:S04]  /*45a0*/  SHF.R.U32.HI R3, RZ, UR4, R8 ;  /* 0x00000004ff037c19 */ /* 0x002fc80008011608 */
[----:B------:R-:W-:-:S04]  /*45b0*/  LOP3.LUT R3, R3, R54, RZ, 0x30, !PT ;  /* 0x0000003603037212 */ /* 0x000fc800078e30ff */
[----:B------:R-:W-:Y:S02]  /*45c0*/  SEL R0, R3, RZ, !P4 ;  /* 0x000000ff03007207 */ /* 0x000fe40006000000 */
[----:B------:R-:W-:Y:S03]  /*45d0*/  LDS.64 R2, [R5+0x8] ;  /* 0x0000080005027984 */ /* 0x000fe60000000a00 */
[----:B------:R-:W-:-:S05]  /*45e0*/  IMAD R0, R0, 0x4, R53 ;  /* 0x0000000400007824 */ /* 0x000fca00078e0235 */
[----:B------:R-:W1:Y:S02]  /*45f0*/  LDS R11, [R0+0xb400] ;  /* 0x00b40000000b7984 */ /* 0x000e640000000800 */
[----:B-1----:R-:W-:-:S04]  /*4600*/  IMAD.IADD R11, R11, 0x1, R23 ;  /* 0x000000010b0b7824 */ /* 0x002fc800078e0217 */
[----:B0-----:R-:W-:-:S05]  /*4610*/  IMAD.WIDE.U32 R6, R11, 0x18, R6 ;  /* 0x000000180b067825 */ /* 0x001fca00078e0006 */
[----:B------:R1:W-:Y:S04]  /*4620*/  STG.E.64 desc[UR6][R6.64+0x8], R2 ;  /* 0x0000080206007986 */ /* 0x0003e8000c101b06 */
[----:B------:R1:W-:Y:S04]  /*4630*/  STG.E desc[UR6][R6.64], R13 ;  /* 0x0000000d06007986 */ /* 0x0003e8000c101906 */
[----:B------:R1:W-:Y:S02]  /*4640*/  STG.E.64 desc[UR6][R6.64+0x10], R8 ;  /* 0x0000100806007986 */ /* 0x0003e4000c101b06 */
.L_x_925:
[----:B------:R-:W-:Y:S05]  /*4650*/  BSYNC.RECONVERGENT B0 ;  /* 0x0000000000007941 */ /* 0x000fea0003800200 */
.L_x_924:
[----:B------:R-:W-:Y:S01]  /*4660*/  NOP ;  /* 0x0000000000007918 */ /* 0x000fe20000000000 */
[----:B------:R-:W-:Y:S04]  /*4670*/  BSSY.RECONVERGENT B0, `(.L_x_926) ;  /* 0x0000012000007945 */ /* 0x000fe80003800200 */
[----:B------:R-:W-:Y:S05]  /*4680*/  @P1 BRA `(.L_x_927) ;  /* 0x0000000000401947 */ /* 0x000fea0003800000 */
[----:B-1----:R-:W1:Y:S01]  /*4690*/  LDS R8, [R5+0x2410] ;  /* 0x0024100005087984 */ /* 0x002e620000000800 */
[----:B------:R-:W1:Y:S01]  /*46a0*/  LDCU UR4, c[0x0][0x3c4] ;  /* 0x00007880ff0477ac */ /* 0x000e620008000800 */
[----:B0-----:R-:W0:Y:S02]  /*46b0*/  LDC.64 R6, c[0x0][0x3a0] ;  /* 0x0000e800ff067b82 */ /* 0x001e240000000a00 */
[----:B------:R-:W-:Y:S04]  /*46c0*/  LDS R13, [R5+0x2400] ;  /* 0x00240000050d7984 */ /* 0x000fe80000000800 */
        /* <DEDUP_REMOVED lines=12> */
.L_x_927:
[----:B------:R-:W-:Y:S05]  /*4790*/  BSYNC.RECONVERGENT B0 ;  /* 0x0000000000007941 */ /* 0x000fea0003800200 */
.L_x_926:
[----:B------:R-:W-:Y:S01]  /*47a0*/  NOP ;  /* 0x0000000000007918 */ /* 0x000fe20000000000 */
[----:B------:R-:W-:Y:S04]  /*47b0*/  BSSY.RECONVERGENT B0, `(.L_x_928) ;  /* 0x0000012000007945 */ /* 0x000fe80003800200 */
[----:B------:R-:W-:Y:S05]  /*47c0*/  @P2 BRA `(.L_x_929) ;  /* 0x0000000000402947 */ /* 0x000fea0003800000 */
[----:B-1--4-:R-:W1:Y:S01]  /*47d0*/  LDS R8, [R5+0x4810] ;  /* 0x0048100005087984 */ /* 0x012e620000000800 */
        /* <DEDUP_REMOVED lines=15> */
.L_x_929:
[----:B------:R-:W-:Y:S05]  /*48d0*/  BSYNC.RECONVERGENT B0 ;  /* 0x0000000000007941 */ /* 0x000fea0003800200 */
.L_x_928:
[----:B------:R-:W-:Y:S01]  /*48e0*/  NOP ;  /* 0x0000000000007918 */ /* 0x000fe20000000000 */
[----:B------:R-:W-:Y:S04]  /*48f0*/  BSSY.RECONVERGENT B0, `(.L_x_930) ;  /* 0x0000012000007945 */ /* 0x000fe80003800200 */
[----:B------:R-:W-:Y:S05]  /*4900*/  @P3 BRA `(.L_x_931) ;  /* 0x0000000000403947 */ /* 0x000fea0003800000 */
[----:B01--4-:R-:W0:Y:S01]  /*4910*/  LDS R8, [R5+0x6c10] ;  /* 0x006c100005087984 */ /* 0x013e220000000800 */
[----:B------:R-:W0:Y:S01]  /*4920*/  LDCU UR4, c[0x0][0x3c4] ;  /* 0x00007880ff0477ac */ /* 0x000e220008000800 */
[----:B------:R-:W1:Y:S02]  /*4930*/  LDC.64 R6, c[0x0][0x3a0] ;  /* 0x0000e800ff067b82 */ /* 0x000e640000000a00 */
[----:B------:R-:W-:Y:S04]  /*4940*/  LDS R13, [R5+0x6c00] ;  /* 0x006c0000050d7984 */ /* 0x000fe80000000800 */
[----:B------:R-:W-:Y:S01]  /*4950*/  LDS R9, [R5+0x6c14] ;  /* 0x006c140005097984 */ /* 0x000fe20000000800 */
[----:B0-----:R-:W-:-:S04]  /*4960*/  SHF.R.U32.HI R3, RZ, UR4, R8 ;  /* 0x00000004ff037c19 */ /* 0x001fc80008011608 */
[----:B------:R-:W-:-:S04]  /*4970*/  LOP3.LUT R3, R3, R54, RZ, 0x30, !PT ;  /* 0x0000003603037212 */ /* 0x000fc800078e30ff */
[----:B------:R-:W-:Y:S02]  /*4980*/  SEL R0, R3, RZ, !P4 ;  /* 0x000000ff03007207 */ /* 0x000fe40006000000 */
[----:B------:R-:W-:Y:S03]  /*4990*/  LDS.64 R2, [R5+0x6c08] ;  /* 0x006c080005027984 */ /* 0x000fe60000000a00 */
[----:B------:R-:W-:-:S05]  /*49a0*/  IMAD R0, R0, 0x4, R53 ;  /* 0x0000000400007824 */ /* 0x000fca00078e0235 */
[----:B------:R-:W0:Y:S02]  /*49b0*/  LDS R11, [R0+0xb400] ;  /* 0x00b40000000b7984 */ /* 0x000e240000000800 */
[----:B0-----:R-:W-:-:S04]  /*49c0*/  IMAD.IADD R11, R12, 0x1, R11 ;  /* 0x000000010c0b7824 */ /* 0x001fc800078e020b */
[----:B-1----:R-:W-:-:S05]  /*49d0*/  IMAD.WIDE.U32 R6, R11, 0x18, R6 ;  /* 0x000000180b067825 */ /* 0x002fca00078e0006 */
[----:B------:R0:W-:Y:S04]  /*49e0*/  STG.E.64 desc[UR6][R6.64+0x8], R2 ;  /* 0x0000080206007986 */ /* 0x0001e8000c101b06 */
[----:B------:R0:W-:Y:S04]  /*49f0*/  STG.E desc[UR6][R6.64], R13 ;  /* 0x0000000d06007986 */ /* 0x0001e8000c101906 */
[----:B------:R0:W-:Y:S02]  /*4a00*/  STG.E.64 desc[UR6][R6.64+0x10], R8 ;  /* 0x0000100806007986 */ /* 0x0001e4000c101b06 */
.L_x_931:
[----:B------:R-:W-:Y:S05]  /*4a10*/  BSYNC.RECONVERGENT B0 ;  /* 0x0000000000007941 */ /* 0x000fea0003800200 */
.L_x_930:
[----:B------:R-:W-:Y:S01]  /*4a20*/  NOP ;  /* 0x0000000000007918 */ /* 0x000fe20000000000 */
[----:B01--4-:R-:W0:Y:S01]  /*4a30*/  LDS R8, [R5+0x9010] ;  /* 0x0090100005087984 */ /* 0x013e220000000800 */
[----:B------:R-:W0:Y:S01]  /*4a40*/  LDCU UR4, c[0x0][0x3c4] ;  /* 0x00007880ff0477ac */ /* 0x000e220008000800 */
[----:B------:R-:W-:-:S05]  /*4a50*/  VIADD R22, R23, 0x600 ;  /* 0x0000060017167836 */ /* 0x000fca0000000000 */
[----:B------:R-:W-:-:S13]  /*4a60*/  ISETP.GE.AND P0, PT, R22, R35, PT ;  /* 0x000000231600720c */ /* 0x000fda0003f06270 */
[----:B------:R-:W-:Y:S01]  /*4a70*/  @!P0 LDS R9, [R5+0x9014] ;  /* 0x0090140005098984 */ /* 0x000fe20000000800 */
[----:B------:R-:W1:Y:S03]  /*4a80*/  @!P0 LDC.64 R6, c[0x0][0x3a0] ;  /* 0x0000e800ff068b82 */ /* 0x000e660000000a00 */
[----:B------:R-:W-:Y:S01]  /*4a90*/  @!P0 LDS R13, [R5+0x9000] ;  /* 0x00900000050d8984 */ /* 0x000fe20000000800 */
[----:B0-----:R-:W-:-:S04]  /*4aa0*/  SHF.R.U32.HI R3, RZ, UR4, R8 ;  /* 0x00000004ff037c19 */ /* 0x001fc80008011608 */
[----:B------:R-:W-:-:S04]  /*4ab0*/  LOP3.LUT R3, R3, R54, RZ, 0x30, !PT ;  /* 0x0000003603037212 */ /* 0x000fc800078e30ff */
[----:B------:R-:W-:Y:S02]  /*4ac0*/  SEL R0, R3, RZ, !P4 ;  /* 0x000000ff03007207 */ /* 0x000fe40006000000 */
[----:B------:R-:W-:Y:S03]  /*4ad0*/  @!P0 LDS.64 R2, [R5+0x9008] ;  /* 0x0090080005028984 */ /* 0x000fe60000000a00 */
[----:B------:R-:W-:-:S05]  /*4ae0*/  IMAD R0, R0, 0x4, R53 ;  /* 0x0000000400007824 */ /* 0x000fca00078e0235 */
[----:B------:R-:W0:Y:S02]  /*4af0*/  LDS R11, [R0+0xb400] ;  /* 0x00b40000000b7984 */ /* 0x000e240000000800 */
[----:B0-----:R-:W-:-:S04]  /*4b00*/  IMAD.IADD R11, R22, 0x1, R11 ;  /* 0x00000001160b7824 */ /* 0x001fc800078e020b */
[----:B-1----:R-:W-:-:S05]  /*4b10*/  @!P0 IMAD.WIDE.U32 R6, R11, 0x18, R6 ;  /* 0x000000180b068825 */ /* 0x002fca00078e0006 */
[----:B------:R-:W-:Y:S04]  /*4b20*/  @!P0 STG.E.64 desc[UR6][R6.64+0x8], R2 ;  /* 0x0000080206008986 */ /* 0x000fe8000c101b06 */
[----:B------:R-:W-:Y:S04]  /*4b30*/  @!P0 STG.E.64 desc[UR6][R6.64+0x10], R8 ;  /* 0x0000100806008986 */ /* 0x000fe8000c101b06 */
[----:B------:R-:W-:Y:S01]  /*4b40*/  @!P0 STG.E desc[UR6][R6.64], R13 ;  /* 0x0000000d06008986 */ /* 0x000fe2000c101906 */
[----:B------:R-:W-:Y:S01]  /*4b50*/  NOP ;  /* 0x0000000000007918 */ /* 0x000fe20000000000 */
[----:B------:R-:W-:Y:S05]  /*4b60*/  EXIT ;  /* 0x000000000000794d */ /* 0x000fea0003800000 */
.L_x_902:
[----:B------:R-:W-:Y:S02]  /*4b70*/  IMAD.MOV.U32 R74, RZ, RZ, R67 ;  /* 0x000000ffff4a7224 */ /* 0x000fe400078e0043 */
[----:B------:R-:W-:Y:S02]  /*4b80*/  IMAD.MOV.U32 R75, RZ, RZ, 0x1 ;  /* 0x00000001ff4b7424 */ /* 0x000fe400078e00ff */
[----:B------:R-:W-:Y:S02]  /*4b90*/  IMAD.MOV.U32 R76, RZ, RZ, RZ ;  /* 0x000000ffff4c7224 */ /* 0x000fe400078e00ff */
[----:B------:R-:W-:-:S07]  /*4ba0*/  IMAD.MOV.U32 R73, RZ, RZ, -0x1 ;  /* 0xffffffffff497424 */ /* 0x000fce00078e00ff */
[----:B-----5:R-:W-:Y:S05]  /*4bb0*/  WARPSYNC.COLLECTIVE R73, `(.L_x_932) ;  /* 0x0000000049087348 */ /* 0x020fea0003c00000 */
[----:B------:R0:W1:Y:S02]  /*4bc0*/  SHFL.UP P0, R72, R74, R75, R76 ;  /* 0x0400004b4a487389 */ /* 0x000064000000004c */
[----:B01---5:R-:W-:Y:S05]  /*4bd0*/  ENDCOLLECTIVE ;  /* 0x000000000000791b */ /* 0x023fea0003800000 */
.L_x_932:
[----:B------:R-:W-:Y:S02]  /*4be0*/  IMAD.MOV.U32 R75, RZ, RZ, 0x2 ;  /* 0x00000002ff4b7424 */ /* 0x000fe400078e00ff */
[----:B------:R-:W-:-:S04]  /*4bf0*/  IMAD.MOV.U32 R68, RZ, RZ, R72 ;  /* 0x000000ffff447224 */ /* 0x000fc800078e0048 */
[----:B------:R-:W-:-:S04]  /*4c00*/  @P0 IMAD.IADD R68, R67, 0x1, R68 ;  /* 0x0000000143440824 */ /* 0x000fc800078e0244 */
[----:B------:R-:W-:-:S07]  /*4c10*/  IMAD.MOV.U32 R74, RZ, RZ, R68 ;  /* 0x000000ffff4a7224 */ /* 0x000fce00078e0044 */
[----:B------:R-:W-:Y:S05]  /*4c20*/  WARPSYNC.COLLECTIVE R73, `(.L_x_933) ;  /* 0x0000000049087348 */ /* 0x000fea0003c00000 */
[----:B------:R0:W1:Y:S02]  /*4c30*/  SHFL.UP P0, R72, R74, R75, R76 ;  /* 0x0400004b4a487389 */ /* 0x000064000000004c */
[----:B01----:R-:W-:Y:S05]  /*4c40*/  ENDCOLLECTIVE ;  /* 0x000000000000791b */ /* 0x003fea0003800000 */
.L_x_933:
[----:B------:R-:W-:Y:S02]  /*4c50*/  IMAD.MOV.U32 R75, RZ, RZ, 0x4 ;  /* 0x00000004ff4b7424 */ /* 0x000fe400078e00ff */
[----:B------:R-:W-:-:S04]  /*4c60*/  IMAD.MOV.U32 R69, RZ, RZ, R72 ;  /* 0x000000ffff457224 */ /* 0x000fc800078e0048 */
[----:B------:R-:W-:-:S04]  /*4c70*/  @P0 IMAD.IADD R69, R68, 0x1, R69 ;  /* 0x0000000144450824 */ /* 0x000fc800078e0245 */
[----:B------:R-:W-:-:S07]  /*4c80*/  IMAD.MOV.U32 R74, RZ, RZ, R69 ;  /* 0x000000ffff4a7224 */ /* 0x000fce00078e0045 */
[----:B------:R-:W-:Y:S05]  /*4c90*/  WARPSYNC.COLLECTIVE R73, `(.L_x_934) ;  /* 0x0000000049087348 */ /* 0x000fea0003c00000 */
[----:B------:R0:W1:Y:S02]  /*4ca0*/  SHFL.UP P0, R72, R74, R75, R76 ;  /* 0x0400004b4a487389 */ /* 0x000064000000004c */
[----:B01----:R-:W-:Y:S05]  /*4cb0*/  ENDCOLLECTIVE ;  /* 0x000000000000791b */ /* 0x003fea0003800000 */
.L_x_934:
[----:B------:R-:W-:Y:S02]  /*4cc0*/  IMAD.MOV.U32 R75, RZ, RZ, 0x8 ;  /* 0x00000008ff4b7424 */ /* 0x000fe400078e00ff */
[----:B------:R-:W-:-:S04]  /*4cd0*/  IMAD.MOV.U32 R70, RZ, RZ, R72 ;  /* 0x000000ffff467224 */ /* 0x000fc800078e0048 */
[----:B------:R-:W-:-:S04]  /*4ce0*/  @P0 IMAD.IADD R70, R69, 0x1, R70 ;  /* 0x0000000145460824 */ /* 0x000fc800078e0246 */
[----:B------:R-:W-:-:S07]  /*4cf0*/  IMAD.MOV.U32 R74, RZ, RZ, R70 ;  /* 0x000000ffff4a7224 */ /* 0x000fce00078e0046 */
[----:B------:R-:W-:Y:S05]  /*4d00*/  WARPSYNC.COLLECTIVE R73, `(.L_x_935) ;  /* 0x0000000049087348 */ /* 0x000fea0003c00000 */
[----:B------:R0:W1:Y:S02]  /*4d10*/  SHFL.UP P0, R72, R74, R75, R76 ;  /* 0x0400004b4a487389 */ /* 0x000064000000004c */
[----:B01----:R-:W-:Y:S05]  /*4d20*/  ENDCOLLECTIVE ;  /* 0x000000000000791b */ /* 0x003fea0003800000 */
.L_x_935:
[----:B------:R-:W-:Y:S02]  /*4d30*/  IMAD.MOV.U32 R75, RZ, RZ, 0x10 ;  /* 0x00000010ff4b7424 */ /* 0x000fe400078e00ff */
[----:B------:R-:W-:-:S04]  /*4d40*/  IMAD.MOV.U32 R71, RZ, RZ, R72 ;  /* 0x000000ffff477224 */ /* 0x000fc800078e0048 */
[----:B------:R-:W-:-:S04]  /*4d50*/  @P0 IMAD.IADD R71, R70, 0x1, R71 ;  /* 0x0000000146470824 */ /* 0x000fc800078e0247 */
[----:B------:R-:W-:-:S07]  /*4d60*/  IMAD.MOV.U32 R74, RZ, RZ, R71 ;  /* 0x000000ffff4a7224 */ /* 0x000fce00078e0047 */
[----:B------:R-:W-:Y:S05]  /*4d70*/  WARPSYNC.COLLECTIVE R73, `(.L_x_936) ;  /* 0x0000000049087348 */ /* 0x000fea0003c00000 */
[----:B------:R0:W1:Y:S02]  /*4d80*/  SHFL.UP P0, R72, R74, R75, R76 ;  /* 0x0400004b4a487389 */ /* 0x000064000000004c */
[----:B01----:R-:W-:Y:S05]  /*4d90*/  ENDCOLLECTIVE ;  /* 0x000000000000791b */ /* 0x003fea0003800000 */
.L_x_936:
[----:B------:R-:W-:Y:S05]  /*4da0*/  BRA `(.L_x_937) ;  /* 0xffffffd800447947 */ /* 0x000fea000383ffff */
.L_x_938:
        /* <DEDUP_REMOVED lines=13> */
.L_x_1402:


//--------------------- .text._ZN3cub18CUB_300001_SM_10006detail10radix_sort33DeviceRadixSortExclusiveSumKernelINS1_5radix10policy_hubI19preprocess_vertex_tNS0_8NullTypeEjE10Policy1000EjEEvPT0_ --------------------------
	.section	.text._ZN3cub18CUB_300001_SM_10006detail10radix_sort33DeviceRadixSortExclusiveSumKernelINS1_5radix10policy_hubI19preprocess_vertex_tNS0_8NullTypeEjE10Policy1000EjEEvPT0_,"ax",@progbits
	.align	128
        .global         _ZN3cub18CUB_300001_SM_10006detail10radix_sort33DeviceRadixSortExclusiveSumKernelINS1_5radix10policy_hubI19preprocess_vertex_tNS0_8NullTypeEjE10Policy1000EjEEvPT0_
        .type           _ZN3cub18CUB_300001_SM_10006detail10radix_sort33DeviceRadixSortExclusiveSumKernelINS1_5radix10policy_hubI19preprocess_vertex_tNS0_8NullTypeEjE10Policy1000EjEEvPT0_,@function
        .size           _ZN3cub18CUB_300001_SM_10006detail10radix_sort33DeviceRadixSortExclusiveSumKernelINS1_5radix10policy_hubI19preprocess_vertex_tNS0_8NullTypeEjE10Policy1000EjEEvPT0_,(.L_x_1403 - _ZN3cub18CUB_300001_SM_10006detail10radix_sort33DeviceRadixSortExclusiveSumKernelINS1_5radix10policy_hubI19preprocess_vertex_tNS0_8NullTypeEjE10Policy1000EjEEvPT0_)
        .other          _ZN3cub18CUB_300001_SM_10006detail10radix_sort33DeviceRadixSortExclusiveSumKernelINS1_5radix10policy_hubI19preprocess_vertex_tNS0_8NullTypeEjE10Policy1000EjEEvPT0_,@"STO_CUDA_ENTRY STV_DEFAULT"
_ZN3cub18CUB_300001_SM_10006detail10radix_sort33DeviceRadixSortExclusiveSumKernelINS1_5radix10policy_hubI19preprocess_vertex_tNS0_8NullTypeEjE10Policy1000EjEEvPT0_:
.text._ZN3cub18CUB_300001_SM_10006detail10radix_sort33DeviceRadixSortExclusiveSumKernelINS1_5radix10policy_hubI19preprocess_vertex_tNS0_8NullTypeEjE10Policy1000EjEEvPT0_:
[----:B------:R-:W-:Y:S01]  /*0000*/  LDC R1, c[0x0][0x37c] ;  /* 0x0000df00ff017b82 */ /* 0x000fe20000000800 */
[----:B------:R-:W0:Y:S07]  /*0010*/  S2R R4, SR_TID.X ;  /* 0x0000000000047919 */ /* 0x000e2e0000002100 */
[----:B------:R-:W1:Y:S01]  /*0020*/  LDC.64 R2, c[0x0][0x380] ;  /* 0x0000e000ff027b82 */ /* 0x000e620000000a00 */
[----:B------:R-:W2:Y:S01]  /*0030*/  LDCU.64 UR4, c[0x0][0x358] ;  /* 0x00006b00ff0477ac */ /* 0x000ea20008000a00 */
[----:B------:R-:W3:Y:S01]  /*0040*/  S2R R5, SR_CTAID.X ;  /* 0x0000000000057919 */ /* 0x000ee20000002500 */
[----:B0-----:R-:W-:Y:S01]  /*0050*/  ISETP.GT.U32.AND P1, PT, R4, 0xff, PT ;  /* 0x000000ff0400780c */ /* 0x001fe20003f24070 */
[----:B---3--:R-:W-:-:S04]  /*0060*/  IMAD R5, R5, 0x100, R4 ;  /* 0x0000010005057824 */ /* 0x008fc800078e0204 */
[----:B-1----:R-:W-:-:S08]  /*0070*/  IMAD.WIDE R2, R5, 0x4, R2 ;  /* 0x0000000405027825 */ /* 0x002fd000078e0202 */
[----:B--2---:R-:W2:Y:S01]  /*0080*/  @!P1 LDG.E R7, desc[UR4][R2.64] ;  /* 0x0000000402079981 */ /* 0x004ea2000c1e1900 */
[----:B------:R-:W-:Y:S02]  /*0090*/  MOV R0, 0x400 ;  /* 0x0000040000007802 */ /* 0x000fe40000000f00 */
[C---:B------:R-:W-:Y:S01]  /*00a0*/  ISETP.GT.U32.AND P0, PT, R4.reuse, 0x1f, PT ;  /* 0x0000001f0400780c */ /* 0x040fe20003f04070 */
[----:B------:R-:W0:Y:S02]  /*00b0*/  S2R R5, SR_CgaCtaId ;  /* 0x0000000000057919 */ /* 0x000e240000008800 */
[----:B0-----:R-:W-:Y:S02]  /*00c0*/  LEA R5, R5, R0, 0x18 ;  /* 0x0000000005057211 */ /* 0x001fe400078ec0ff */
[----:B------:R-:W-:-:S05]  /*00d0*/  LEA.HI R0, R4, R4, RZ, 0x1d ;  /* 0x0000000404007211 */ /* 0x000fca00078fe8ff */
[----:B------:R-:W-:-:S05]  /*00e0*/  IMAD R0, R0, 0x4, R5 ;  /* 0x0000000400007824 */ /* 0x000fca00078e0205 */
[----:B--2---:R0:W-:Y:S01]  /*00f0*/  STS [R0+0x10], R7 ;  /* 0x0000100700007388 */ /* 0x0041e20000000800 */
        /* <DEDUP_REMOVED lines=8> */
[----:B0-----:R-:W0:Y:S04]  /*0180*/  LDS R7, [R4+0x20] ;  /* 0x0000200004077984 */ /* 0x001e280000000800 */
[----:B------:R-:W-:Y:S04]  /*0190*/  LDS R6, [R4+0x24] ;  /* 0x0000240004067984 */ /* 0x000fe80000000800 */
[----:B------:R-:W2:Y:S04]  /*01a0*/  LDS R5, [R4+0x28] ;  /* 0x0000280004057984 */ /* 0x000ea80000000800 */
[----:B------:R-:W3:Y:S01]  /*01b0*/  LDS R12, [R4+0x2c] ;  /* 0x00002c00040c7984 */ /* 0x000ee20000000800 */
[----:B-1----:R-:W-:-:S04]  /*01c0*/  IADD3 R13, PT, PT, R11, R10, R9 ;  /* 0x0000000a0b0d7210 */ /* 0x002fc80007ffe009 */
[----:B0-----:R-:W-:-:S04]  /*01d0*/  IADD3 R13, PT, PT, R7, R13, R8 ;  /* 0x0000000d070d7210 */ /* 0x001fc80007ffe008 */
[----:B--2---:R-:W-:-:S04]  /*01e0*/  IADD3 R13, PT, PT, R5, R13, R6 ;  /* 0x0000000d050d7210 */ /* 0x004fc80007ffe006 */
[----:B---3--:R-:W-:Y:S01]  /*01f0*/  IADD3 R12, PT, PT, R12, R13, RZ ;  /* 0x0000000d0c0c7210 */ /* 0x008fe20007ffe0ff */
[----:B------:R-:W-:Y:S06]  /*0200*/  BRA.DIV UR6, `(.L_x_940) ;  /* 0x0000000206807947 */ /* 0x000fec000b800000 */
[----:B------:R-:W0:Y:S02]  /*0210*/  SHFL.UP P0, R13, R12, 0x1, RZ ;  /* 0x042000000c0d7989 */ /* 0x000e2400000000ff */
[----:B0-----:R-:W-:-:S05]  /*0220*/  @P0 IMAD.IADD R13, R12, 0x1, R13 ;  /* 0x000000010c0d0824 */ /* 0x001fca00078e020d */
[----:B------:R-:W0:Y:S02]  /*0230*/  SHFL.UP P0, R14, R13, 0x2, RZ ;  /* 0x044000000d0e7989 */ /* 0x000e2400000000ff */
[----:B0-----:R-:W-:-:S05]  /*0240*/  @P0 IMAD.IADD R14, R13, 0x1, R14 ;  /* 0x000000010d0e0824 */ /* 0x001fca00078e020e */
[----:B------:R-:W0:Y:S02]  /*0250*/  SHFL.UP P0, R15, R14, 0x4, RZ ;  /* 0x048000000e0f7989 */ /* 0x000e2400000000ff */
[----:B0-----:R-:W-:-:S05]  /*0260*/  @P0 IADD3 R15, PT, PT, R14, R15, RZ ;  /* 0x0000000f0e0f0210 */ /* 0x001fca0007ffe0ff */
[----:B------:R-:W0:Y:S02]  /*0270*/  SHFL.UP P0, R16, R15, 0x8, RZ ;  /* 0x050000000f107989 */ /* 0x000e2400000000ff */
[----:B0-----:R-:W-:-:S05]  /*0280*/  @P0 IMAD.IADD R16, R15, 0x1, R16 ;  /* 0x000000010f100824 */ /* 0x001fca00078e0210 */
[----:B------:R0:W1:Y:S02]  /*0290*/  SHFL.UP P0, R17, R16, 0x10, RZ ;  /* 0x0600000010117989 */ /* 0x00006400000000ff */
.L_x_946:
[----:B-1----:R-:W-:-:S05]  /*02a0*/  @P0 IMAD.IADD R17, R16, 0x1, R17 ;  /* 0x0000000110110824 */ /* 0x002fca00078e0211 */
[----:B------:R-:W-:-:S05]  /*02b0*/  IADD3 R12, PT, PT, -R12, R17, RZ ;  /* 0x000000110c0c7210 */ /* 0x000fca0007ffe1ff */
[----:B------:R-:W-:Y:S01]  /*02c0*/  IMAD.IADD R9, R9, 0x1, R12 ;  /* 0x0000000109097824 */ /* 0x000fe200078e020c */
[----:B------:R1:W-:Y:S03]  /*02d0*/  STS [R4+0x10], R12 ;  /* 0x0000100c04007388 */ /* 0x0003e60000000800 */
[----:B------:R-:W-:Y:S01]  /*02e0*/  IMAD.IADD R10, R10, 0x1, R9 ;  /* 0x000000010a0a7824 */ /* 0x000fe200078e0209 */
[----:B------:R1:W-:Y:S04]  /*02f0*/  STS [R4+0x14], R9 ;  /* 0x0000140904007388 */ /* 0x0003e80000000800 */
[----:B------:R-:W-:Y:S01]  /*0300*/  IADD3 R11, PT, PT, R11, R10, RZ ;  /* 0x0000000a0b0b7210 */ /* 0x000fe20007ffe0ff */
[----:B------:R1:W-:Y:S04]  /*0310*/  STS [R4+0x18], R10 ;  /* 0x0000180a04007388 */ /* 0x0003e80000000800 */
        /* <DEDUP_REMOVED lines=8> */
[----:B------:R1:W-:Y:S02]  /*03a0*/  STS [R4+0x2c], R5 ;  /* 0x00002c0504007388 */ /* 0x0003e40000000800 */
.L_x_939:
[----:B------:R-:W-:Y:S05]  /*03b0*/  WARPSYNC.ALL ;  /* 0x0000000000007948 */ /* 0x000fea0003800000 */
[----:B------:R-:W-:Y:S06]  /*03c0*/  BAR.SYNC.DEFER_BLOCKING 0x0 ;  /* 0x0000000000007b1d */ /* 0x000fec0000010000 */
[----:B------:R-:W-:Y:S05]  /*03d0*/  @P1 EXIT ;  /* 0x000000000000194d */ /* 0x000fea0003800000 */
[----:B-1----:R-:W1:Y:S04]  /*03e0*/  LDS R5, [R0+0x10] ;  /* 0x0000100000057984 */ /* 0x002e680000000800 */
[----:B-1----:R-:W-:Y:S01]  /*03f0*/  STG.E desc[UR4][R2.64], R5 ;  /* 0x0000000502007986 */ /* 0x002fe2000c101904 */
[----:B------:R-:W-:Y:S05]  /*0400*/  EXIT ;  /* 0x000000000000794d */ /* 0x000fea0003800000 */
.L_x_940:
[----:B------:R-:W-:Y:S02]  /*0410*/  HFMA2 R20, -RZ, RZ, 0, 5.9604644775390625e-08 ;  /* 0x00000001ff147431 */ /* 0x000fe400000001ff */
[----:B------:R-:W-:Y:S01]  /*0420*/  IMAD.MOV.U32 R19, RZ, RZ, R12 ;  /* 0x000000ffff137224 */ /* 0x000fe200078e000c */
[----:B------:R-:W-:Y:S01]  /*0430*/  MOV R18, 0xffffffff ;  /* 0xffffffff00127802 */ /* 0x000fe20000000f00 */
[----:B------:R-:W-:-:S07]  /*0440*/  IMAD.MOV.U32 R21, RZ, RZ, RZ ;  /* 0x000000ffff157224 */ /* 0x000fce00078e00ff */
[----:B------:R-:W-:Y:S05]  /*0450*/  WARPSYNC.COLLECTIVE R18, `(.L_x_941) ;  /* 0x0000000012087348 */ /* 0x000fea0003c00000 */
[----:B------:R0:W1:Y:S02]  /*0460*/  SHFL.UP P0, R17, R19, R20, R21 ;  /* 0x0400001413117389 */ /* 0x0000640000000015 */
[----:B01----:R-:W-:Y:S05]  /*0470*/  ENDCOLLECTIVE ;  /* 0x000000000000791b */ /* 0x003fea0003800000 */
.L_x_941:
[----:B------:R-:W-:Y:S02]  /*0480*/  HFMA2 R20, -RZ, RZ, 0, 1.1920928955078125e-07 ;  /* 0x00000002ff147431 */ /* 0x000fe400000001ff */
[----:B------:R-:W-:-:S05]  /*0490*/  IMAD.MOV.U32 R13, RZ, RZ, R17 ;  /* 0x000000ffff0d7224 */ /* 0x000fca00078e0011 */
[----:B------:R-:W-:-:S05]  /*04a0*/  @P0 IADD3 R13, PT, PT, R12, R13, RZ ;  /* 0x0000000d0c0d0210 */ /* 0x000fca0007ffe0ff */
[----:B------:R-:W-:-:S07]  /*04b0*/  IMAD.MOV.U32 R19, RZ, RZ, R13 ;  /* 0x000000ffff137224 */ /* 0x000fce00078e000d */
[----:B------:R-:W-:Y:S05]  /*04c0*/  WARPSYNC.COLLECTIVE R18, `(.L_x_942) ;  /* 0x0000000012087348 */ /* 0x000fea0003c00000 */
[----:B------:R0:W1:Y:S02]  /*04d0*/  SHFL.UP P0, R17, R19, R20, R21 ;  /* 0x0400001413117389 */ /* 0x0000640000000015 */
[----:B01----:R-:W-:Y:S05]  /*04e0*/  ENDCOLLECTIVE ;  /* 0x000000000000791b */ /* 0x003fea0003800000 */
.L_x_942:
[----:B------:R-:W-:Y:S01]  /*04f0*/  MOV R20, 0x4 ;  /* 0x0000000400147802 */ /* 0x000fe20000000f00 */
[----:B------:R-:W-:-:S05]  /*0500*/  IMAD.MOV.U32 R14, RZ, RZ, R17 ;  /* 0x000000ffff0e7224 */ /* 0x000fca00078e0011 */
[----:B------:R-:W-:-:S05]  /*0510*/  @P0 IADD3 R14, PT, PT, R13, R14, RZ ;  /* 0x0000000e0d0e0210 */ /* 0x000fca0007ffe0ff */
[----:B------:R-:W-:-:S07]  /*0520*/  IMAD.MOV.U32 R19, RZ, RZ, R14 ;  /* 0x000000ffff137224 */ /* 0x000fce00078e000e */
[----:B------:R-:W-:Y:S05]  /*0530*/  WARPSYNC.COLLECTIVE R18, `(.L_x_943) ;  /* 0x0000000012087348 */ /* 0x000fea0003c00000 */
[----:B------:R0:W1:Y:S02]  /*0540*/  SHFL.UP P0, R17, R19, R20, R21 ;  /* 0x0400001413117389 */ /* 0x0000640000000015 */
[----:B01----:R-:W-:Y:S05]  /*0550*/  ENDCOLLECTIVE ;  /* 0x000000000000791b */ /* 0x003fea0003800000 */
.L_x_943:
[----:B------:R-:W-:Y:S02]  /*0560*/  HFMA2 R20, -RZ, RZ, 0, 4.76837158203125e-07 ;  /* 0x00000008ff147431 */ /* 0x000fe400000001ff */
[----:B------:R-:W-:-:S05]  /*0570*/  IMAD.MOV.U32 R15, RZ, RZ, R17 ;  /* 0x000000ffff0f7224 */ /* 0x000fca00078e0011 */
[----:B------:R-:W-:-:S05]  /*0580*/  @P0 IADD3 R15, PT, PT, R14, R15, RZ ;  /* 0x0000000f0e0f0210 */ /* 0x000fca0007ffe0ff */
[----:B------:R-:W-:-:S07]  /*0590*/  IMAD.MOV.U32 R19, RZ, RZ, R15 ;  /* 0x000000ffff137224 */ /* 0x000fce00078e000f */
[----:B------:R-:W-:Y:S05]  /*05a0*/  WARPSYNC.COLLECTIVE R18, `(.L_x_944) ;  /* 0x0000000012087348 */ /* 0x000fea0003c00000 */
[----:B------:R0:W1:Y:S02]  /*05b0*/  SHFL.UP P0, R17, R19, R20, R21 ;  /* 0x0400001413117389 */ /* 0x0000640000000015 */
[----:B01----:R-:W-:Y:S05]  /*05c0*/  ENDCOLLECTIVE ;  /* 0x000000000000791b */ /* 0x003fea0003800000 */
.L_x_944:
[----:B------:R-:W-:Y:S01]  /*05d0*/  MOV R20, 0x10 ;  /* 0x0000001000147802 */ /* 0x000fe20000000f00 */
[----:B------:R-:W-:-:S05]  /*05e0*/  IMAD.MOV.U32 R16, RZ, RZ, R17 ;  /* 0x000000ffff107224 */ /* 0x000fca00078e0011 */
[----:B------:R-:W-:-:S05]  /*05f0*/  @P0 IADD3 R16, PT, PT, R15, R16, RZ ;  /* 0x000000100f100210 */ /* 0x000fca0007ffe0ff */
[----:B------:R-:W-:-:S07]  /*0600*/  IMAD.MOV.U32 R19, RZ, RZ, R16 ;  /* 0x000000ffff137224 */ /* 0x000fce00078e0010 */
[----:B------:R-:W-:Y:S05]  /*0610*/  WARPSYNC.COLLECTIVE R18, `(.L_x_945) ;  /* 0x0000000012087348 */ /* 0x000fea0003c00000 */
[----:B------:R0:W1:Y:S02]  /*0620*/  SHFL.UP P0, R17, R19, R20, R21 ;  /* 0x0400001413117389 */ /* 0x0000640000000015 */
[----:B01----:R-:W-:Y:S05]  /*0630*/  ENDCOLLECTIVE ;  /* 0x000000000000791b */ /* 0x003fea0003800000 */
.L_x_945:
[----:B------:R-:W-:Y:S05]  /*0640*/  BRA `(.L_x_946) ;  /* 0xfffffffc00147947 */ /* 0x000fea000383ffff */
.L_x_947:
        /* <DEDUP_REMOVED lines=11> */
.L_x_1403:


//--------------------- .text._ZN3cub18CUB_300001_SM_10006detail10radix_sort30DeviceRadixSortHistogramKernelINS1_5radix10policy_hubI19preprocess_vertex_tNS0_8NullTypeEjE10Policy1000ELNS0_9SortOrderE0ES6_j30preprocess_vertex_decomposer_tEEvPT2_PKT1_SC_iiT3_ --------------------------
	.section	.text._ZN3cub18CUB_300001_SM_10006detail10radix_sort30DeviceRadixSortHistogramKernelINS1_5radix10policy_hubI19preprocess_vertex_tNS0_8NullTypeEjE10Policy1000ELNS0_9SortOrderE0ES6_j30preprocess_vertex_decomposer_tEEvPT2_PKT1_SC_iiT3_,"ax",@progbits
	.align	128
        .global         _ZN3cub18CUB_300001_SM_10006detail10radix_sort30DeviceRadixSortHistogramKernelINS1_5radix10policy_hubI19preprocess_vertex_tNS0_8NullTypeEjE10Policy1000ELNS0_9SortOrderE0ES6_j30preprocess_vertex_decomposer_tEEvPT2_PKT1_SC_iiT3_
        .type           _ZN3cub18CUB_300001_SM_10006detail10radix_sort30DeviceRadixSortHistogramKernelINS1_5radix10policy_hubI19preprocess_vertex_tNS0_8NullTypeEjE10Policy1000ELNS0_9SortOrderE0ES6_j30preprocess_vertex_decomposer_tEEvPT2_PKT1_SC_iiT3_,@function
        .size           _ZN3cub18CUB_300001_SM_10006detail10radix_sort30DeviceRadixSortHistogramKernelINS1_5radix10policy_hubI19preprocess_vertex_tNS0_8NullTypeEjE10Policy1000ELNS0_9SortOrderE0ES6_j30preprocess_vertex_decomposer_tEEvPT2_PKT1_SC_iiT3_,(.L_x_1404 - _ZN3cub18CUB_300001_SM_10006detail10radix_sort30DeviceRadixSortHistogramKernelINS1_5radix10policy_hubI19preprocess_vertex_tNS0_8NullTypeEjE10Policy1000ELNS0_9SortOrderE0ES6_j30preprocess_vertex_decomposer_tEEvPT2_PKT1_SC_iiT3_)
        .other          _ZN3cub18CUB_300001_SM_10006detail10radix_sort30DeviceRadixSortHistogramKernelINS1_5radix10policy_hubI19preprocess_vertex_tNS0_8NullTypeEjE10Policy1000ELNS0_9SortOrderE0ES6_j30preprocess_vertex_decomposer_tEEvPT2_PKT1_SC_iiT3_,@"STO_CUDA_ENTRY STV_DEFAULT"
_ZN3cub18CUB_300001_SM_10006detail10radix_sort30DeviceRadixSortHistogramKernelINS1_5radix10policy_hubI19preprocess_vertex_tNS0_8NullTypeEjE10Policy1000ELNS0_9SortOrderE0ES6_j30preprocess_vertex_decomposer_tEEvPT2_PKT1_SC_iiT3_:
.text._ZN3cub18CUB_300001_SM_10006detail10radix_sort30DeviceRadixSortHistogramKernelINS1_5radix10policy_hubI19preprocess_vertex_tNS0_8NullTypeEjE10Policy1000ELNS0_9SortOrderE0ES6_j30preprocess_vertex_decomposer_tEEvPT2_PKT1_SC_iiT3_:
[----:B------:R-:W-:Y:S01]  /*0000*/  LDC R1, c[0x0][0x37c] ;  /* 0x0000df00ff017b82 */ /* 0x000fe20000000800 */
[----:B------:R-:W0:Y:S02]  /*0010*/  LDCU UR8, c[0x0][0x390] ;  /* 0x00007200ff0877ac */ /* 0x000e240008000800 */
[----:B0-----:R-:W-:-:S13]  /*0020*/  ISETP.NE.AND P0, PT, RZ, UR8, PT ;  /* 0x00000008ff007c0c */ /* 0x001fda000bf05270 */
[----:B------:R-:W-:Y:S05]  /*0030*/  @!P0 EXIT ;  /* 0x000000000000894d */ /* 0x000fea0003800000 */
[----:B------:R-:W0:Y:S01]  /*0040*/  LDC R0, c[0x0][0x398] ;  /* 0x0000e600ff007b82 */ /* 0x000e220000000800 */
[----:B------:R-:W1:Y:S01]  /*0050*/  S2R R9, SR_TID.X ;  /* 0x0000000000097919 */ /* 0x000e620000002100 */
[----:B------:R-:W-:Y:S01]  /*0060*/  UMOV UR4, 0x400 ;  /* 0x0000040000047882 */ /* 0x000fe20000000000 */
[----:B------:R-:W-:Y:S01]  /*0070*/  UIADD3 UR5, UPT, UPT, UR8, -0x1, URZ ;  /* 0xffffffff08057890 */ /* 0x000fe2000fffe0ff */
[----:B------:R-:W2:Y:S04]  /*0080*/  LDCU.64 UR12, c[0x0][0x358] ;  /* 0x00006b00ff0c77ac */ /* 0x000ea80008000a00 */
[----:B------:R-:W0:Y:S01]  /*0090*/  LDC R3, c[0x0][0x394] ;  /* 0x0000e500ff037b82 */ /* 0x000e220000000800 */
[----:B------:R-:W-:Y:S01]  /*00a0*/  ULEA.HI UR5, UR5, 0x1, URZ, 0x2 ;  /* 0x0000000105057891 */ /* 0x000fe2000f8f10ff */
[----:B------:R-:W3:Y:S03]  /*00b0*/  LDCU UR14, c[0x0][0x370] ;  /* 0x00006e00ff0e77ac */ /* 0x000ee60008000800 */
[----:B------:R-:W-:-:S03]  /*00c0*/  UISETP.LT.U32.AND UP0, UPT, UR5, UR8, UPT ;  /* 0x000000080500728c */ /* 0x000fc6000bf01070 */
[----:B------:R-:W4:Y:S08]  /*00d0*/  S2UR UR7, SR_CgaCtaId ;  /* 0x00000000000779c3 */ /* 0x000f300000008800 */
[----:B------:R-:W5:Y:S01]  /*00e0*/  S2UR UR6, SR_CTAID.X ;  /* 0x00000000000679c3 */ /* 0x000f620000002500 */
[----:B0-----:R-:W-:Y:S01]  /*00f0*/  IADD3 R0, PT, PT, R0, 0x7, -R3 ;  /* 0x0000000700007810 */ /* 0x001fe20007ffe803 */
[----:B-1----:R-:W-:-:S02]  /*0100*/  VIADD R35, R9, 0x100 ;  /* 0x0000010009237836 */ /* 0x002fc40000000000 */
[C---:B------:R-:W-:Y:S01]  /*0110*/  VIADD R34, R9.reuse, 0x180 ;  /* 0x0000018009227836 */ /* 0x040fe20000000000 */
[----:B------:R-:W-:Y:S01]  /*0120*/  SHF.R.S32.HI R3, RZ, 0x1f, R0 ;  /* 0x0000001fff037819 */ /* 0x000fe20000011400 */
[C---:B------:R-:W-:Y:S01]  /*0130*/  VIADD R33, R9.reuse, 0x200 ;  /* 0x0000020009217836 */ /* 0x040fe20000000000 */
[----:B------:R-:W-:Y:S01]  /*0140*/  ISETP.GE.AND P0, PT, R0, 0x8, PT ;  /* 0x000000080000780c */ /* 0x000fe20003f06270 */
[----:B------:R-:W-:Y:S01]  /*0150*/  VIADD R32, R9, 0x280 ;  /* 0x0000028009207836 */ /* 0x000fe20000000000 */
[----:B------:R-:W-:Y:S01]  /*0160*/  LEA.HI R3, R3, R0, RZ, 0x3 ;  /* 0x0000000003037211 */ /* 0x000fe200078f18ff */
[----:B----4-:R-:W-:Y:S01]  /*0170*/  ULEA UR4, UR7, UR4, 0x18 ;  /* 0x0000000407047291 */ /* 0x010fe2000f8ec0ff */
[C---:B------:R-:W-:Y:S01]  /*0180*/  ISETP.GT.U32.OR P0, PT, R9.reuse, 0xff, !P0 ;  /* 0x000000ff0900780c */ /* 0x040fe20004704470 */
[C---:B------:R-:W-:Y:S01]  /*0190*/  VIADD R31, R9.reuse, 0x300 ;  /* 0x00000300091f7836 */ /* 0x040fe20000000000 */
[----:B------:R-:W-:Y:S01]  /*01a0*/  SHF.R.S32.HI R3, RZ, 0x3, R3 ;  /* 0x00000003ff037819 */ /* 0x000fe20000011403 */
[C---:B------:R-:W-:Y:S01]  /*01b0*/  VIADD R30, R9.reuse, 0x500 ;  /* 0x00000500091e7836 */ /* 0x040fe20000000000 */
[----:B------:R-:W-:Y:S01]  /*01c0*/  P2R R21, PR, RZ, 0x1 ;  /* 0x00000001ff157803 */ /* 0x000fe20000000000 */
[C---:B------:R-:W-:Y:S01]  /*01d0*/  VIADD R29, R9.reuse, 0x780 ;  /* 0x00000780091d7836 */ /* 0x040fe20000000000 */
[----:B------:R-:W-:Y:S01]  /*01e0*/  LEA R8, R9, UR4, 0x2 ;  /* 0x0000000409087c11 */ /* 0x000fe2000f8e10ff */
[C---:B------:R-:W-:Y:S01]  /*01f0*/  VIADD R28, R3.reuse, 0xffffffff ;  /* 0xffffffff031c7836 */ /* 0x040fe20000000000 */
[C---:B------:R-:W-:Y:S01]  /*0200*/  LOP3.LUT R27, R3.reuse, 0xf, RZ, 0xc0, !PT ;  /* 0x0000000f031b7812 */ /* 0x040fe200078ec0ff */
[----:B-----5:R-:W-:Y:S01]  /*0210*/  USHF.L.U32 UR6, UR6, 0xb, URZ ;  /* 0x0000000b06067899 */ /* 0x020fe200080006ff */
[C---:B------:R-:W-:Y:S01]  /*0220*/  LOP3.LUT R26, R3.reuse, 0x7, RZ, 0xc0, !PT ;  /* 0x00000007031a7812 */ /* 0x040fe200078ec0ff */
[----:B------:R-:W-:Y:S01]  /*0230*/  VIADD R7, R8, 0x2000 ;  /* 0x0000200008077836 */ /* 0x000fe20000000000 */
[----:B------:R-:W-:Y:S01]  /*0240*/  LOP3.LUT R25, R3, 0x3, RZ, 0xc0, !PT ;  /* 0x0000000303197812 */ /* 0x000fe200078ec0ff */
[----:B------:R-:W-:Y:S01]  /*0250*/  VIADD R24, R27, 0xffffffff ;  /* 0xffffffff1b187836 */ /* 0x000fe20000000000 */
[C---:B------:R-:W-:Y:S01]  /*0260*/  LOP3.LUT R6, R3.reuse, 0xffffff0, RZ, 0xc0, !PT ;  /* 0x0ffffff003067812 */ /* 0x040fe200078ec0ff */
[----:B------:R-:W-:Y:S01]  /*0270*/  VIADD R23, R26, 0xffffffff ;  /* 0xffffffff1a177836 */ /* 0x000fe20000000000 */
[----:B------:R-:W-:Y:S01]  /*0280*/  LOP3.LUT R5, R3, 0xffffff8, RZ, 0xc0, !PT ;  /* 0x0ffffff803057812 */ /* 0x000fe200078ec0ff */
[----:B------:R-:W-:Y:S01]  /*0290*/  VIADD R22, R25, 0xffffffff ;  /* 0xffffffff19167836 */ /* 0x000fe20000000000 */
[----:B------:R-:W-:Y:S01]  /*02a0*/  LOP3.LUT R4, R3, 0x1, RZ, 0xc0, !PT ;  /* 0x0000000103047812 */ /* 0x000fe200078ec0ff */
[----:B------:R-:W-:Y:S01]  /*02b0*/  IMAD.MOV R0, RZ, RZ, -R6 ;  /* 0x000000ffff007224 */ /* 0x000fe200078e0a06 */
[----:B------:R-:W-:Y:S01]  /*02c0*/  USEL UR7, UR5, UR8, UP0 ;  /* 0x0000000805077287 */ /* 0x000fe20008000000 */
[----:B--23--:R-:W-:-:S11]  /*02d0*/  UMOV UR4, URZ ;  /* 0x000000ff00047c82 */ /* 0x00cfd60008000000 */
.L_x_1034:
[----:B------:R-:W-:Y:S01]  /*02e0*/  ISETP.NE.AND P0, PT, R21, RZ, PT ;  /* 0x000000ff1500720c */ /* 0x000fe20003f05270 */
[----:B------:R-:W-:-:S12]  /*02f0*/  BSSY.RECONVERGENT B0, `(.L_x_948) ;  /* 0x0000075000007945 */ /* 0x000fd80003800200 */
[----:B012345:R-:W-:Y:S05]  /*0300*/  @P0 BRA `(.L_x_949) ;  /* 0x0000000400cc0947 */ /* 0x03ffea0003800000 */
[----:B------:R-:W-:Y:S01]  /*0310*/  ISETP.GE.U32.AND P0, PT, R28, 0xf, PT ;  /* 0x0000000f1c00780c */ /* 0x000fe20003f06070 */
[----:B------:R-:W-:-:S12]  /*0320*/  IMAD.MOV.U32 R3, RZ, RZ, RZ ;  /* 0x000000ffff037224 */ /* 0x000fd800078e00ff */
[----:B------:R-:W-:Y:S05]  /*0330*/  @!P0 BRA `(.L_x_950) ;  /* 0x00000000005c8947 */ /* 0x000fea0003800000 */
[----:B------:R-:W-:Y:S02]  /*0340*/  IMAD.MOV.U32 R2, RZ, RZ, R7 ;  /* 0x000000ffff027224 */ /* 0x000fe400078e0007 */
[----:B------:R-:W-:-:S07]  /*0350*/  IMAD.MOV.U32 R3, RZ, RZ, R0 ;  /* 0x000000ffff037224 */ /* 0x000fce00078e0000 */
.L_x_951:
[----:B------:R-:W-:Y:S01]  /*0360*/  VIADD R3, R3, 0x10 ;  /* 0x0000001003037836 */ /* 0x000fe20000000000 */
[----:B------:R-:W-:Y:S04]  /*0370*/  STS [R2+-0x2000], RZ ;  /* 0xffe000ff02007388 */ /* 0x000fe80000000800 */
        /* <DEDUP_REMOVED lines=18> */
[----:B------:R-:W-:-:S07]  /*04a0*/  IMAD.MOV.U32 R3, RZ, RZ, R6 ;  /* 0x000000ffff037224 */ /* 0x000fce00078e0006 */
.L_x_950:
[----:B------:R-:W-:-:S13]  /*04b0*/  ISETP.NE.AND P1, PT, R27, RZ, PT ;  /* 0x000000ff1b00720c */ /* 0x000fda0003f25270 */
[----:B------:R-:W-:Y:S05]  /*04c0*/  @!P1 BRA `(.L_x_952) ;  /* 0x0000000000789947 */ /* 0x000fea0003800000 */
[----:B------:R-:W-:Y:S02]  /*04d0*/  ISETP.GE.U32.AND P2, PT, R24, 0x7, PT ;  /* 0x000000071800780c */ /* 0x000fe40003f46070 */
[----:B------:R-:W-:-:S11]  /*04e0*/  ISETP.NE.AND P3, PT, R26, RZ, PT ;  /* 0x000000ff1a00720c */ /* 0x000fd60003f65270 */
[----:B------:R-:W-:Y:S05]  /*04f0*/  @!P2 BRA `(.L_x_953) ;  /* 0x000000000028a947 */ /* 0x000fea0003800000 */
        /* <DEDUP_REMOVED lines=10> */
.L_x_953:
[----:B------:R-:W-:Y:S05]  /*05a0*/  @!P3 BRA `(.L_x_952) ;  /* 0x000000000040b947 */ /* 0x000fea0003800000 */
[----:B------:R-:W-:Y:S02]  /*05b0*/  ISETP.GE.U32.AND P2, PT, R23, 0x3, PT ;  /* 0x000000031700780c */ /* 0x000fe40003f46070 */
[----:B------:R-:W-:-:S11]  /*05c0*/  ISETP.NE.AND P3, PT, R25, RZ, PT ;  /* 0x000000ff1900720c */ /* 0x000fd60003f65270 */
[C---:B0-----:R-:W-:Y:S02]  /*05d0*/  @P2 IMAD R2, R3.reuse, 0x400, R8 ;  /* 0x0000040003022824 */ /* 0x041fe400078e0208 */
[----:B------:R-:W-:-:S03]  /*05e0*/  @P2 VIADD R3, R3, 0x4 ;  /* 0x0000000403032836 */ /* 0x000fc60000000000 */
[----:B------:R1:W-:Y:S04]  /*05f0*/  @P2 STS [R2], RZ ;  /* 0x000000ff02002388 */ /* 0x0003e80000000800 */
[----:B------:R1:W-:Y:S04]  /*0600*/  @P2 STS [R2+0x400], RZ ;  /* 0x000400ff02002388 */ /* 0x0003e80000000800 */
[----:B------:R1:W-:Y:S04]  /*0610*/  @P2 STS [R2+0x800], RZ ;  /* 0x000800ff02002388 */ /* 0x0003e80000000800 */
[----:B------:R1:W-:Y:S01]  /*0620*/  @P2 STS [R2+0xc00], RZ ;  /* 0x000c00ff02002388 */ /* 0x0003e20000000800 */
[----:B------:R-:W-:Y:S05]  /*0630*/  @!P3 BRA `(.L_x_952) ;  /* 0x00000000001cb947 */ /* 0x000fea0003800000 */
[----:B-1----:R-:W-:Y:S01]  /*0640*/  IMAD R2, R3, 0x400, R8 ;  /* 0x0000040003027824 */ /* 0x002fe200078e0208 */
[----:B------:R-:W-:-:S04]  /*0650*/  ISETP.NE.AND P2, PT, R25, 0x1, PT ;  /* 0x000000011900780c */ /* 0x000fc80003f45270 */
[----:B------:R2:W-:Y:S09]  /*0660*/  STS [R2], RZ ;  /* 0x000000ff02007388 */ /* 0x0005f20000000800 */
[----:B--2---:R-:W-:Y:S05]  /*0670*/  @!P2 BRA `(.L_x_952) ;  /* 0x00000000000ca947 */ /* 0x004fea0003800000 */
[----:B------:R-:W-:Y:S01]  /*0680*/  ISETP.NE.AND P2, PT, R25, 0x2, PT ;  /* 0x000000021900780c */ /* 0x000fe20003f45270 */
[----:B------:R2:W-:-:S12]  /*0690*/  STS [R2+0x400], RZ ;  /* 0x000400ff02007388 */ /* 0x0005d80000000800 */
[----:B------:R2:W-:Y:S02]  /*06a0*/  @P2 STS [R2+0x800], RZ ;  /* 0x000800ff02002388 */ /* 0x0005e40000000800 */
.L_x_952:
[----:B------:R-:W-:-:S13]  /*06b0*/  ISETP.GT.U32.AND P2, PT, R9, 0x7f, PT ;  /* 0x0000007f0900780c */ /* 0x000fda0003f44070 */
[----:B------:R-:W-:Y:S05]  /*06c0*/  @P2 BRA `(.L_x_949) ;  /* 0x0000000000dc2947 */ /* 0x000fea0003800000 */
[----:B------:R-:W-:Y:S01]  /*06d0*/  IMAD.MOV.U32 R3, RZ, RZ, RZ ;  /* 0x000000ffff037224 */ /* 0x000fe200078e00ff */
[----:B------:R-:W-:Y:S06]  /*06e0*/  @!P0 BRA `(.L_x_954) ;  /* 0x0000000000588947 */ /* 0x000fec0003800000 */
[----:B------:R-:W-:-:S07]  /*06f0*/  IMAD.MOV.U32 R3, RZ, RZ, RZ ;  /* 0x000000ffff037224 */ /* 0x000fce00078e00ff */
.L_x_955:
[C---:B0123--:R-:W-:Y:S02]  /*0700*/  IMAD R2, R3.reuse, 0x400, R8 ;  /* 0x0000040003027824 */ /* 0x04ffe400078e0208 */
[----:B------:R-:W-:-:S03]  /*0710*/  VIADD R3, R3, 0x10 ;  /* 0x0000001003037836 */ /* 0x000fc60000000000 */
[----:B------:R3:W-:Y:S02]  /*0720*/  STS [R2+0x200], RZ ;  /* 0x000200ff02007388 */ /* 0x0007e40000000800 */
[----:B------:R-:W-:Y:S02]  /*0730*/  ISETP.NE.AND P0, PT, R3, R6, PT ;  /* 0x000000060300720c */ /* 0x000fe40003f05270 */
        /* <DEDUP_REMOVED lines=15> */
[----:B------:R-:W-:Y:S05]  /*0830*/  @P0 BRA `(.L_x_955) ;  /* 0xfffffffc00b00947 */ /* 0x000fea000383ffff */
[----:B------:R-:W-:-:S07]  /*0840*/  IMAD.MOV.U32 R3, RZ, RZ, R6 ;  /* 0x000000ffff037224 */ /* 0x000fce00078e0006 */
.L_x_954:
[----:B------:R-:W-:Y:S05]  /*0850*/  @!P1 BRA `(.L_x_949) ;  /* 0x0000000000789947 */ /* 0x000fea0003800000 */
[----:B------:R-:W-:Y:S02]  /*0860*/  ISETP.GE.U32.AND P0, PT, R24, 0x7, PT ;  /* 0x000000071800780c */ /* 0x000fe40003f06070 */
[----:B------:R-:W-:-:S11]  /*0870*/  ISETP.NE.AND P1, PT, R26, RZ, PT ;  /* 0x000000ff1a00720c */ /* 0x000fd60003f25270 */
[----:B------:R-:W-:Y:S05]  /*0880*/  @!P0 BRA `(.L_x_956) ;  /* 0x0000000000288947 */ /* 0x000fea0003800000 */
[C---:B0123--:R-:W-:Y:S02]  /*0890*/  IMAD R2, R3.reuse, 0x400, R8 ;  /* 0x0000040003027824 */ /* 0x04ffe400078e0208 */
[----:B------:R-:W-:-:S03]  /*08a0*/  VIADD R3, R3, 0x8 ;  /* 0x0000000803037836 */ /* 0x000fc60000000000 */
[----:B------:R4:W-:Y:S04]  /*08b0*/  STS [R2+0x200], RZ ;  /* 0x000200ff02007388 */ /* 0x0009e80000000800 */
[----:B------:R4:W-:Y:S04]  /*08c0*/  STS [R2+0x600], RZ ;  /* 0x000600ff02007388 */ /* 0x0009e80000000800 */
[----:B------:R4:W-:Y:S04]  /*08d0*/  STS [R2+0xa00], RZ ;  /* 0x000a00ff02007388 */ /* 0x0009e80000000800 */
[----:B------:R4:W-:Y:S04]  /*08e0*/  STS [R2+0xe00], RZ ;  /* 0x000e00ff02007388 */ /* 0x0009e80000000800 */
[----:B------:R4:W-:Y:S04]  /*08f0*/  STS [R2+0x1200], RZ ;  /* 0x001200ff02007388 */ /* 0x0009e80000000800 */
[----:B------:R4:W-:Y:S04]  /*0900*/  STS [R2+0x1600], RZ ;  /* 0x001600ff02007388 */ /* 0x0009e80000000800 */
[----:B------:R4:W-:Y:S04]  /*0910*/  STS [R2+0x1a00], RZ ;  /* 0x001a00ff02007388 */ /* 0x0009e80000000800 */
[----:B------:R4:W-:Y:S02]  /*0920*/  STS [R2+0x1e00], RZ ;  /* 0x001e00ff02007388 */ /* 0x0009e40000000800 */
.L_x_956:
[----:B------:R-:W-:Y:S05]  /*0930*/  @!P1 BRA `(.L_x_949) ;  /* 0x0000000000409947 */ /* 0x000fea0003800000 */
[----:B------:R-:W-:Y:S02]  /*0940*/  ISETP.GE.U32.AND P0, PT, R23, 0x3, PT ;  /* 0x000000031700780c */ /* 0x000fe40003f06070 */
[----:B------:R-:W-:-:S11]  /*0950*/  ISETP.NE.AND P1, PT, R25, RZ, PT ;  /* 0x000000ff1900720c */ /* 0x000fd60003f25270 */
[C---:B01234-:R-:W-:Y:S02]  /*0960*/  @P0 IMAD R2, R3.reuse, 0x400, R8 ;  /* 0x0000040003020824 */ /* 0x05ffe400078e0208 */
[----:B------:R-:W-:-:S03]  /*0970*/  @P0 VIADD R3, R3, 0x4 ;  /* 0x0000000403030836 */ /* 0x000fc60000000000 */
[----:B------:R0:W-:Y:S04]  /*0980*/  @P0 STS [R2+0x200], RZ ;  /* 0x000200ff02000388 */ /* 0x0001e80000000800 */
[----:B------:R0:W-:Y:S04]  /*0990*/  @P0 STS [R2+0x600], RZ ;  /* 0x000600ff02000388 */ /* 0x0001e80000000800 */
[----:B------:R0:W-:Y:S04]  /*09a0*/  @P0 STS [R2+0xa00], RZ ;  /* 0x000a00ff02000388 */ /* 0x0001e80000000800 */
[----:B------:R0:W-:Y:S01]  /*09b0*/  @P0 STS [R2+0xe00], RZ ;  /* 0x000e00ff02000388 */ /* 0x0001e20000000800 */
[----:B------:R-:W-:Y:S05]  /*09c0*/  @!P1 BRA `(.L_x_949) ;  /* 0x00000000001c9947 */ /* 0x000fea0003800000 */
[----:B0-----:R-:W-:Y:S01]  /*09d0*/  IMAD R2, R3, 0x400, R8 ;  /* 0x0000040003027824 */ /* 0x001fe200078e0208 */
[----:B------:R-:W-:-:S04]  /*09e0*/  ISETP.NE.AND P0, PT, R25, 0x1, PT ;  /* 0x000000011900780c */ /* 0x000fc80003f05270 */
[----:B------:R0:W-:Y:S09]  /*09f0*/  STS [R2+0x200], RZ ;  /* 0x000200ff02007388 */ /* 0x0001f20000000800 */
[----:B0-----:R-:W-:Y:S05]  /*0a00*/  @!P0 BRA `(.L_x_949) ;  /* 0x00000000000c8947 */ /* 0x001fea0003800000 */
[----:B------:R-:W-:Y:S01]  /*0a10*/  ISETP.NE.AND P0, PT, R25, 0x2, PT ;  /* 0x000000021900780c */ /* 0x000fe20003f05270 */
[----:B------:R0:W-:-:S12]  /*0a20*/  STS [R2+0x600], RZ ;  /* 0x000600ff02007388 */ /* 0x0001d80000000800 */
[----:B------:R0:W-:Y:S02]  /*0a30*/  @P0 STS [R2+0xa00], RZ ;  /* 0x000a00ff02000388 */ /* 0x0001e40000000800 */
.L_x_949:
[----:B------:R-:W-:Y:S05]  /*0a40*/  BSYNC.RECONVERGENT B0 ;  /* 0x0000000000007941 */ /* 0x000fea0003800200 */
.L_x_948:
[----:B------:R-:W-:Y:S06]  /*0a50*/  BAR.SYNC.DEFER_BLOCKING 0x0 ;  /* 0x0000000000007b1d */ /* 0x000fec0000010000 */
[----:B------:R-:W5:Y:S02]  /*0a60*/  LDCU UR5, c[0x0][0x390] ;  /* 0x00007200ff0577ac */ /* 0x000f640008000800 */
[----:B-----5:R-:W-:-:S04]  /*0a70*/  UIMAD UR5, UR4, -0x40000000, UR5 ;  /* 0xc0000000040578a4 */ /* 0x020fc8000f8e0205 */
[----:B------:R-:W-:-:S04]  /*0a80*/  UISETP.LT.U32.AND UP0, UPT, UR5, 0x40000000, UPT ;  /* 0x400000000500788c */ /* 0x000fc8000bf01070 */
[----:B------:R-:W-:-:S04]  /*0a90*/  USEL UR9, UR5, 0x40000000, UP0 ;  /* 0x4000000005097887 */ /* 0x000fc80008000000 */
[----:B------:R-:W-:Y:S01]  /*0aa0*/  UISETP.GE.U32.AND UP0, UPT, UR6, UR9, UPT ;  /* 0x000000090600728c */ /* 0x000fe2000bf06070 */
[----:B------:R-:W-:Y:S08]  /*0ab0*/  BAR.SYNC.DEFER_BLOCKING 0x0 ;  /* 0x0000000000007b1d */ /* 0x000ff00000010000 */
[----:B------:R-:W-:Y:S05]  /*0ac0*/  BRA.U UP0, `(.L_x_957) ;  /* 0x0000000d004c7547 */ /* 0x000fea000b800000 */
[----:B------:R-:W-:-:S05]  /*0ad0*/  UMOV UR8, UR6 ;  /* 0x0000000600087c82 */ /* 0x000fca0008000000 */
.L_x_965:
[----:B-----5:R-:W5:Y:S01]  /*0ae0*/  LDCU UR5, c[0x0][0x390] ;  /* 0x00007200ff0577ac */ /* 0x020f620008000800 */
[----:B------:R-:W-:Y:S02]  /*0af0*/  ULEA UR10, UR4, UR8, 0x1e ;  /* 0x00000008040a7291 */ /* 0x000fe4000f8ef0ff */
[----:B------:R-:W-:-:S04]  /*0b00*/  ULEA UR8, UR14, UR8, 0xb ;  /* 0x000000080e087291 */ /* 0x000fc8000f8e58ff */
[----:B------:R-:W-:Y:S02]  /*0b10*/  UISETP.GE.U32.AND UP0, UPT, UR8, UR9, UPT ;  /* 0x000000090800728c */ /* 0x000fe4000bf06070 */
[----:B-----5:R-:W-:-:S04]  /*0b20*/  UIADD3 UR5, UPT, UPT, -UR10, UR5, URZ ;  /* 0x000000050a057290 */ /* 0x020fc8000fffe1ff */
[----:B------:R-:W-:-:S09]  /*0b30*/  UISETP.GE.U32.AND UP1, UPT, UR5, 0x800, UPT ;  /* 0x000008000500788c */ /* 0x000fd2000bf26070 */
[----:B01----:R-:W-:Y:S05]  /*0b40*/  BRA.U !UP1, `(.L_x_958) ;  /* 0x0000000109507547 */ /* 0x003fea000b800000 */
[----:B01234-:R-:W0:Y:S01]  /*0b50*/  LDC.64 R2, c[0x0][0x388] ;  /* 0x0000e200ff027b82 */ /* 0x01fe220000000a00 */
[----:B------:R-:W-:-:S04]  /*0b60*/  VIADD R11, R9, UR10 ;  /* 0x0000000a090b7c36 */ /* 0x000fc80008000000 */
[----:B0-----:R-:W-:-:S05]  /*0b70*/  IMAD.WIDE.U32 R2, R11, 0x18, R2 ;  /* 0x000000180b027825 */ /* 0x001fca00078e0002 */
[----:B------:R0:W5:Y:S04]  /*0b80*/  LDG.E R43, desc[UR12][R2.64+0x10] ;  /* 0x0000100c022b7981 */ /* 0x000168000c1e1900 */
        /* <DEDUP_REMOVED lines=14> */
[----:B------:R0:W5:Y:S01]  /*0c70*/  LDG.E R39, desc[UR12][R2.64+0xb410] ;  /* 0x00b4100c02277981 */ /* 0x000162000c1e1900 */
[----:B------:R-:W-:Y:S05]  /*0c80*/  BRA `(.L_x_959) ;  /* 0x0000000000ec7947 */ /* 0x000fea0003800000 */
.L_x_958:
[----:B01234-:R-:W0:Y:S01]  /*0c90*/  LDC.64 R2, c[0x0][0x388] ;  /* 0x0000e200ff027b82 */ /* 0x01fe220000000a00 */
[C---:B------:R-:W-:Y:S01]  /*0ca0*/  ISETP.GE.AND P1, PT, R9.reuse, UR5, PT ;  /* 0x0000000509007c0c */ /* 0x040fe2000bf26270 */
[----:B------:R-:W-:Y:S01]  /*0cb0*/  VIADD R10, R9, 0x80 ;  /* 0x00000080090a7836 */ /* 0x000fe20000000000 */
[----:B------:R-:W-:Y:S01]  /*0cc0*/  ISETP.GE.AND P3, PT, R35, UR5, PT ;  /* 0x0000000523007c0c */ /* 0x000fe2000bf66270 */
[C---:B------:R-:W-:Y:S01]  /*0cd0*/  VIADD R11, R9.reuse, UR10 ;  /* 0x0000000a090b7c36 */ /* 0x040fe20008000000 */
[----:B------:R-:W-:Y:S01]  /*0ce0*/  ISETP.GE.AND P4, PT, R34, UR5, PT ;  /* 0x0000000522007c0c */ /* 0x000fe2000bf86270 */
[----:B------:R-:W-:Y:S01]  /*0cf0*/  IMAD.MOV.U32 R43, RZ, RZ, -0x1 ;  /* 0xffffffffff2b7424 */ /* 0x000fe200078e00ff */
[----:B------:R-:W-:Y:S01]  /*0d00*/  ISETP.GE.AND P2, PT, R10, UR5, PT ;  /* 0x000000050a007c0c */ /* 0x000fe2000bf46270 */
[----:B------:R-:W-:Y:S01]  /*0d10*/  VIADD R10, R9, 0x380 ;  /* 0x00000380090a7836 */ /* 0x000fe20000000000 */
[----:B------:R-:W-:Y:S01]  /*0d20*/  ISETP.GE.AND P5, PT, R33, UR5, PT ;  /* 0x0000000521007c0c */ /* 0x000fe2000bfa6270 */
[----:B------:R-:W-:Y:S01]  /*0d30*/  IMAD.MOV.U32 R12, RZ, RZ, -0x1 ;  /* 0xffffffffff0c7424 */ /* 0x000fe200078e00ff */
[C---:B------:R-:W-:Y:S01]  /*0d40*/  LOP3.LUT R13, R9.reuse, 0x400, RZ, 0xfc, !PT ;  /* 0x00000400090d7812 */ /* 0x040fe200078efcff */
[----:B------:R-:W-:Y:S01]  /*0d50*/  VIADD R14, R9, 0x480 ;  /* 0x00000480090e7836 */ /* 0x000fe20000000000 */
[----:B------:R-:W-:Y:S01]  /*0d60*/  ISETP.GE.AND P0, PT, R10, UR5, PT ;  /* 0x000000050a007c0c */ /* 0x000fe2000bf06270 */
[----:B------:R-:W-:-:S02]  /*0d70*/  IMAD.MOV.U32 R10, RZ, RZ, -0x1 ;  /* 0xffffffffff0a7424 */ /* 0x000fc400078e00ff */
[----:B0-----:R-:W-:-:S04]  /*0d80*/  IMAD.WIDE.U32 R2, R11, 0x18, R2 ;  /* 0x000000180b027825 */ /* 0x001fc800078e0002 */
[----:B------:R-:W-:Y:S01]  /*0d90*/  IMAD.MOV.U32 R11, RZ, RZ, -0x1 ;  /* 0xffffffffff0b7424 */ /* 0x000fe200078e00ff */
[----:B------:R1:W5:Y:S01]  /*0da0*/  @!P1 LDG.E R43, desc[UR12][R2.64+0x10] ;  /* 0x0000100c022b9981 */ /* 0x000362000c1e1900 */
[----:B------:R-:W-:-:S03]  /*0db0*/  ISETP.GE.AND P1, PT, R32, UR5, PT ;  /* 0x0000000520007c0c */ /* 0x000fc6000bf26270 */
[----:B------:R1:W5:Y:S01]  /*0dc0*/  @!P4 LDG.E R12, desc[UR12][R2.64+0x2410] ;  /* 0x0024100c020cc981 */ /* 0x000362000c1e1900 */
[----:B------:R-:W-:Y:S01]  /*0dd0*/  ISETP.GE.AND P4, PT, R14, UR5, PT ;  /* 0x000000050e007c0c */ /* 0x000fe2000bf86270 */
[----:B------:R-:W-:Y:S02]  /*0de0*/  IMAD.MOV.U32 R14, RZ, RZ, -0x1 ;  /* 0xffffffffff0e7424 */ /* 0x000fe400078e00ff */
[----:B------:R1:W5:Y:S01]  /*0df0*/  @!P3 LDG.E R11, desc[UR12][R2.64+0x1810] ;  /* 0x0018100c020bb981 */ /* 0x000362000c1e1900 */
[----:B------:R-:W-:Y:S01]  /*0e00*/  ISETP.GE.AND P3, PT, R13, UR5, PT ;  /* 0x000000050d007c0c */ /* 0x000fe2000bf66270 */
[----:B------:R-:W-:Y:S02]  /*0e10*/  IMAD.MOV.U32 R13, RZ, RZ, -0x1 ;  /* 0xffffffffff0d7424 */ /* 0x000fe400078e00ff */
[----:B------:R1:W5:Y:S01]  /*0e20*/  @!P2 LDG.E R10, desc[UR12][R2.64+0xc10] ;  /* 0x000c100c020aa981 */ /* 0x000362000c1e1900 */
[----:B------:R-:W-:Y:S01]  /*0e30*/  ISETP.GE.AND P2, PT, R31, UR5, PT ;  /* 0x000000051f007c0c */ /* 0x000fe2000bf46270 */
[----:B------:R-:W-:-:S02]  /*0e40*/  VIADD R16, R9, 0x580 ;  /* 0x0000058009107836 */ /* 0x000fc40000000000 */
[----:B------:R-:W-:Y:S01]  /*0e50*/  VIADD R17, R9, 0x600 ;  /* 0x0000060009117836 */ /* 0x000fe20000000000 */
[----:B------:R1:W5:Y:S01]  /*0e60*/  @!P5 LDG.E R13, desc[UR12][R2.64+0x3010] ;  /* 0x0030100c020dd981 */ /* 0x000362000c1e1900 */
[----:B------:R-:W-:Y:S01]  /*0e70*/  IMAD.MOV.U32 R15, RZ, RZ, -0x1 ;  /* 0xffffffffff0f7424 */ /* 0x000fe200078e00ff */
[----:B------:R-:W-:Y:S02]  /*0e80*/  ISETP.GE.AND P5, PT, R16, UR5, PT ;  /* 0x0000000510007c0c */ /* 0x000fe4000bfa6270 */
[----:B------:R1:W5:Y:S01]  /*0e90*/  @!P1 LDG.E R14, desc[UR12][R2.64+0x3c10] ;  /* 0x003c100c020e9981 */ /* 0x000362000c1e1900 */
[----:B------:R-:W-:Y:S01]  /*0ea0*/  ISETP.GE.AND P1, PT, R17, UR5, PT ;  /* 0x0000000511007c0c */ /* 0x000fe2000bf26270 */
[----:B------:R-:W-:Y:S02]  /*0eb0*/  IMAD.MOV.U32 R16, RZ, RZ, -0x1 ;  /* 0xffffffffff107424 */ /* 0x000fe400078e00ff */
[----:B------:R-:W-:Y:S01]  /*0ec0*/  IMAD.MOV.U32 R17, RZ, RZ, -0x1 ;  /* 0xffffffffff117424 */ /* 0x000fe200078e00ff */
[----:B------:R1:W5:Y:S01]  /*0ed0*/  @!P2 LDG.E R15, desc[UR12][R2.64+0x4810] ;  /* 0x0048100c020fa981 */ /* 0x000362000c1e1900 */
[----:B------:R-:W-:-:S02]  /*0ee0*/  IMAD.MOV.U32 R18, RZ, RZ, -0x1 ;  /* 0xffffffffff127424 */ /* 0x000fc400078e00ff */
[C---:B------:R-:W-:Y:S01]  /*0ef0*/  VIADD R19, R9.reuse, 0x680 ;  /* 0x0000068009137836 */ /* 0x040fe20000000000 */
[----:B------:R1:W5:Y:S01]  /*0f00*/  @!P0 LDG.E R16, desc[UR12][R2.64+0x5410] ;  /* 0x0054100c02108981 */ /* 0x000362000c1e1900 */
[----:B------:R-:W-:Y:S01]  /*0f10*/  VIADD R20, R9, 0x700 ;  /* 0x0000070009147836 */ /* 0x000fe20000000000 */
[----:B------:R-:W-:Y:S02]  /*0f20*/  ISETP.GE.AND P2, PT, R30, UR5, PT ;  /* 0x000000051e007c0c */ /* 0x000fe4000bf46270 */
[----:B------:R1:W5:Y:S01]  /*0f30*/  @!P3 LDG.E R17, desc[UR12][R2.64+0x6010] ;  /* 0x0060100c0211b981 */ /* 0x000362000c1e1900 */
[----:B------:R-:W-:Y:S02]  /*0f40*/  ISETP.GE.AND P0, PT, R19, UR5, PT ;  /* 0x0000000513007c0c */ /* 0x000fe4000bf06270 */
[----:B------:R-:W-:Y:S01]  /*0f50*/  ISETP.GE.AND P3, PT, R20, UR5, PT ;  /* 0x0000000514007c0c */ /* 0x000fe2000bf66270 */
[----:B------:R1:W5:Y:S01]  /*0f60*/  @!P4 LDG.E R18, desc[UR12][R2.64+0x6c10] ;  /* 0x006c100c0212c981 */ /* 0x000362000c1e1900 */
[----:B------:R-:W-:Y:S01]  /*0f70*/  ISETP.GE.AND P4, PT, R29, UR5, PT ;  /* 0x000000051d007c0c */ /* 0x000fe2000bf86270 */
[----:B------:R-:W-:-:S02]  /*0f80*/  IMAD.MOV.U32 R19, RZ, RZ, -0x1 ;  /* 0xffffffffff137424 */ /* 0x000fc400078e00ff */
[----:B------:R-:W-:Y:S02]  /*0f90*/  IMAD.MOV.U32 R20, RZ, RZ, -0x1 ;  /* 0xffffffffff147424 */ /* 0x000fe400078e00ff */
[----:B------:R-:W-:Y:S02]  /*0fa0*/  IMAD.MOV.U32 R36, RZ, RZ, -0x1 ;  /* 0xffffffffff247424 */ /* 0x000fe400078e00ff */
[----:B------:R-:W-:Y:S01]  /*0fb0*/  IMAD.MOV.U32 R37, RZ, RZ, -0x1 ;  /* 0xffffffffff257424 */ /* 0x000fe200078e00ff */
[----:B------:R1:W5:Y:S01]  /*0fc0*/  @!P2 LDG.E R19, desc[UR12][R2.64+0x7810] ;  /* 0x0078100c0213a981 */ /* 0x000362000c1e1900 */
[----:B------:R-:W-:Y:S02]  /*0fd0*/  IMAD.MOV.U32 R38, RZ, RZ, -0x1 ;  /* 0xffffffffff267424 */ /* 0x000fe400078e00ff */
[----:B------:R-:W-:Y:S01]  /*0fe0*/  IMAD.MOV.U32 R39, RZ, RZ, -0x1 ;  /* 0xffffffffff277424 */ /* 0x000fe200078e00ff */
[----:B------:R1:W5:Y:S04]  /*0ff0*/  @!P5 LDG.E R20, desc[UR12][R2.64+0x8410] ;  /* 0x0084100c0214d981 */ /* 0x000368000c1e1900 */
[----:B------:R1:W5:Y:S04]  /*1000*/  @!P1 LDG.E R36, desc[UR12][R2.64+0x9010] ;  /* 0x0090100c02249981 */ /* 0x000368000c1e1900 */
[----:B------:R1:W5:Y:S04]  /*1010*/  @!P0 LDG.E R37, desc[UR12][R2.64+0x9c10] ;  /* 0x009c100c02258981 */ /* 0x000368000c1e1900 */
[----:B------:R1:W5:Y:S04]  /*1020*/  @!P3 LDG.E R38, desc[UR12][R2.64+0xa810] ;  /* 0x00a8100c0226b981 */ /* 0x000368000c1e1900 */
[----:B------:R1:W5:Y:S02]  /*1030*/  @!P4 LDG.E R39, desc[UR12][R2.64+0xb410] ;  /* 0x00b4100c0227c981 */ /* 0x000364000c1e1900 */
.L_x_959:
[----:B------:R-:W2:Y:S01]  /*1040*/  LDCU UR5, c[0x0][0x398] ;  /* 0x00007300ff0577ac */ /* 0x000ea20008000800 */
[----:B------:R-:W2:Y:S02]  /*1050*/  LDCU UR10, c[0x0][0x394] ;  /* 0x00007280ff0a77ac */ /* 0x000ea40008000800 */
[----:B--2---:R-:W-:-:S09]  /*1060*/  UISETP.GT.AND UP1, UPT, UR5, UR10, UPT ;  /* 0x0000000a0500728c */ /* 0x004fd2000bf24270 */
[----:B------:R-:W-:Y:S05]  /*1070*/  BRA.U !UP1, `(.L_x_960) ;  /* 0x0000000509dc7547 */ /* 0x000fea000b800000 */
[----:B------:R-:W2:Y:S01]  /*1080*/  S2UR UR10, SR_CgaCtaId ;  /* 0x00000000000a79c3 */ /* 0x000ea20000008800 */
[----:B------:R-:W-:Y:S01]  /*1090*/  UMOV UR5, 0x400 ;  /* 0x0000040000057882 */ /* 0x000fe20000000000 */
[----:B------:R-:W3:Y:S06]  /*10a0*/  LDCU UR11, c[0x0][0x394] ;  /* 0x00007280ff0b77ac */ /* 0x000eec0008000800 */
[----:B------:R-:W4:Y:S01]  /*10b0*/  LDC R44, c[0x0][0x398] ;  /* 0x0000e600ff2c7b82 */ /* 0x000f220000000800 */
[----:B--2---:R-:W-:-:S03]  /*10c0*/  ULEA UR10, UR10, UR5, 0x18 ;  /* 0x000000050a0a7291 */ /* 0x004fc6000f8ec0ff */
[----:B---3--:R-:W-:-:S09]  /*10d0*/  UMOV UR5, URZ ;  /* 0x000000ff00057c82 */ /* 0x008fd20008000000 */
.L_x_964:
[----:B------:R-:W-:Y:S02]  /*10e0*/  UISETP.GE.U32.AND UP1, UPT, UR11, 0x20, UPT ;  /* 0x000000200b00788c */ /* 0x000fe4000bf26070 */
[----:B01--4-:R-:W-:Y:S01]  /*10f0*/  VIADD R2, R44, -UR11 ;  /* 0x8000000b2c027c36 */ /* 0x013fe20008000000 */
[----:B------:R-:W-:-:S06]  /*1100*/  ULEA UR15, UR5, UR10, 0xa ;  /* 0x0000000a050f7291 */ /* 0x000fcc000f8e50ff */
[----:B------:R-:W-:Y:S06]  /*1110*/  BRA.U !UP1, `(.L_x_961) ;  /* 0x0000000109447547 */ /* 0x000fec000b800000 */
[----:B------:R-:W-:Y:S04]  /*1120*/  ATOMS.POPC.INC.32 RZ, [UR15] ;  /* 0x00000000ffff7f8c */ /* 0x000fe8000d80000f */
        /* <DEDUP_REMOVED lines=14> */
[----:B------:R-:W-:Y:S01]  /*1210*/  ATOMS.POPC.INC.32 RZ, [UR15] ;  /* 0x00000000ffff7f8c */ /* 0x000fe2000d80000f */
[----:B------:R-:W-:Y:S05]  /*1220*/  BRA `(.L_x_962) ;  /* 0x0000000400607947 */ /* 0x000fea0003800000 */
.L_x_961:
[----:B------:R-:W-:-:S13]  /*1230*/  ISETP.NE.AND P0, PT, R2, RZ, PT ;  /* 0x000000ff0200720c */ /* 0x000fda0003f05270 */
[----:B------:R-:W-:Y:S05]  /*1240*/  @P0 BRA `(.L_x_963) ;  /* 0x0000000000440947 */ /* 0x000fea0003800000 */
        /* <DEDUP_REMOVED lines=17> */
.L_x_963:
[----:B------:R-:W-:Y:S01]  /*1360*/  IMAD R3, RZ, RZ, -UR11 ;  /* 0x8000000bff037e24 */ /* 0x000fe2000f8e02ff */
[----:B------:R-:W-:Y:S01]  /*1370*/  VIMNMX R2, PT, PT, R2, 0x8, PT ;  /* 0x0000000802027848 */ /* 0x000fe20003fe0100 */
[----:B------:R-:W-:Y:S01]  /*1380*/  IMAD.MOV.U32 R41, RZ, RZ, -0x1 ;  /* 0xffffffffff297424 */ /* 0x000fe200078e00ff */
[----:B-----5:R-:W-:Y:S02]  /*1390*/  SHF.R.U32.HI R45, RZ, UR11, R11 ;  /* 0x0000000bff2d7c19 */ /* 0x020fe4000801160b */
[----:B------:R-:W-:Y:S02]  /*13a0*/  VIADDMNMX.U32 R2, R3, 0x20, R2, PT ;  /* 0x0000002003027846 */ /* 0x000fe40003800002 */
[----:B------:R-:W-:Y:S02]  /*13b0*/  SHF.R.U32.HI R3, RZ, UR11, R43 ;  /* 0x0000000bff037c19 */ /* 0x000fe4000801162b */
[----:B------:R-:W-:Y:S02]  /*13c0*/  SHF.L.U32 R2, R41, R2, RZ ;  /* 0x0000000229027219 */ /* 0x000fe400000006ff */
[----:B------:R-:W-:-:S02]  /*13d0*/  SHF.R.U32.HI R41, RZ, UR11, R10 ;  /* 0x0000000bff297c19 */ /* 0x000fc4000801160a */
[-C--:B------:R-:W-:Y:S02]  /*13e0*/  LOP3.LUT R3, R3, R2.reuse, RZ, 0x30, !PT ;  /* 0x0000000203037212 */ /* 0x080fe400078e30ff */
[-C--:B------:R-:W-:Y:S02]  /*13f0*/  LOP3.LUT R41, R41, R2.reuse, RZ, 0x30, !PT ;  /* 0x0000000229297212 */ /* 0x080fe400078e30ff */
[----:B------:R-:W-:Y:S02]  /*1400*/  LOP3.LUT R45, R45, R2, RZ, 0x30, !PT ;  /* 0x000000022d2d7212 */ /* 0x000fe400078e30ff */
[----:B------:R-:W-:Y:S02]  /*1410*/  SHF.R.U32.HI R47, RZ, UR11, R12 ;  /* 0x0000000bff2f7c19 */ /* 0x000fe4000801160c */
[----:B------:R-:W-:Y:S02]  /*1420*/  LEA R3, R3, UR15, 0x2 ;  /* 0x0000000f03037c11 */ /* 0x000fe4000f8e10ff */
[----:B------:R-:W-:-:S02]  /*1430*/  SHF.R.U32.HI R49, RZ, UR11, R13 ;  /* 0x0000000bff317c19 */ /* 0x000fc4000801160d */
[----:B------:R-:W-:Y:S01]  /*1440*/  SHF.R.U32.HI R40, RZ, UR11, R16 ;  /* 0x0000000bff287c19 */ /* 0x000fe20008011610 */
[----:B------:R-:W-:Y:S01]  /*1450*/  ATOMS.POPC.INC.32 RZ, [R3+URZ] ;  /* 0x0000000003ff7f8c */ /* 0x000fe2000d8000ff */
[----:B------:R-:W-:Y:S02]  /*1460*/  LEA R41, R41, UR15, 0x2 ;  /* 0x0000000f29297c11 */ /* 0x000fe4000f8e10ff */
[----:B------:R-:W-:Y:S02]  /*1470*/  SHF.R.U32.HI R51, RZ, UR11, R14 ;  /* 0x0000000bff337c19 */ /* 0x000fe4000801160e */
[----:B------:R-:W-:Y:S01]  /*1480*/  LEA R45, R45, UR15, 0x2 ;  /* 0x0000000f2d2d7c11 */ /* 0x000fe2000f8e10ff */
[----:B------:R0:W-:Y:S01]  /*1490*/  ATOMS.POPC.INC.32 RZ, [R41+URZ] ;  /* 0x0000000029ff7f8c */ /* 0x0001e2000d8000ff */
[----:B------:R-:W-:Y:S02]  /*14a0*/  SHF.R.U32.HI R53, RZ, UR11, R15 ;  /* 0x0000000bff357c19 */ /* 0x000fe4000801160f */
[-C--:B------:R-:W-:Y:S01]  /*14b0*/  LOP3.LUT R47, R47, R2.reuse, RZ, 0x30, !PT ;  /* 0x000000022f2f7212 */ /* 0x080fe200078e30ff */
[----:B------:R1:W-:Y:S01]  /*14c0*/  ATOMS.POPC.INC.32 RZ, [R45+URZ] ;  /* 0x000000002dff7f8c */ /* 0x0003e2000d8000ff */
[----:B------:R-:W-:-:S02]  /*14d0*/  LOP3.LUT R49, R49, R2, RZ, 0x30, !PT ;  /* 0x0000000231317212 */ /* 0x000fc400078e30ff */
[-C--:B------:R-:W-:Y:S02]  /*14e0*/  LOP3.LUT R40, R40, R2.reuse, RZ, 0x30, !PT ;  /* 0x0000000228287212 */ /* 0x080fe400078e30ff */
[-C--:B------:R-:W-:Y:S02]  /*14f0*/  LOP3.LUT R51, R51, R2.reuse, RZ, 0x30, !PT ;  /* 0x0000000233337212 */ /* 0x080fe400078e30ff */
[----:B------:R-:W-:Y:S02]  /*1500*/  LOP3.LUT R53, R53, R2, RZ, 0x30, !PT ;  /* 0x0000000235357212 */ /* 0x000fe400078e30ff */
[----:B------:R-:W-:Y:S02]  /*1510*/  LEA R47, R47, UR15, 0x2 ;  /* 0x0000000f2f2f7c11 */ /* 0x000fe4000f8e10ff */
[----:B------:R-:W-:Y:S02]  /*1520*/  LEA R49, R49, UR15, 0x2 ;  /* 0x0000000f31317c11 */ /* 0x000fe4000f8e10ff */
[----:B0-----:R-:W-:Y:S01]  /*1530*/  LEA R41, R40, UR15, 0x2 ;  /* 0x0000000f28297c11 */ /* 0x001fe2000f8e10ff */
[----:B------:R0:W-:Y:S01]  /*1540*/  ATOMS.POPC.INC.32 RZ, [R47+URZ] ;  /* 0x000000002fff7f8c */ /* 0x0001e2000d8000ff */
[----:B-1----:R-:W-:-:S02]  /*1550*/  SHF.R.U32.HI R45, RZ, UR11, R17 ;  /* 0x0000000bff2d7c19 */ /* 0x002fc40008011611 */
[----:B------:R-:W-:Y:S01]  /*1560*/  LEA R51, R51, UR15, 0x2 ;  /* 0x0000000f33337c11 */ /* 0x000fe2000f8e10ff */
[----:B------:R1:W-:Y:S01]  /*1570*/  ATOMS.POPC.INC.32 RZ, [R49+URZ] ;  /* 0x0000000031ff7f8c */ /* 0x0003e2000d8000ff */
[----:B------:R-:W-:Y:S02]  /*1580*/  SHF.R.U32.HI R40, RZ, UR11, R18 ;  /* 0x0000000bff287c19 */ /* 0x000fe40008011612 */
[----:B------:R-:W-:Y:S01]  /*1590*/  LEA R53, R53, UR15, 0x2 ;  /* 0x0000000f35357c11 */ /* 0x000fe2000f8e10ff */
[----:B------:R-:W-:Y:S01]  /*15a0*/  ATOMS.POPC.INC.32 RZ, [R51+URZ] ;  /* 0x0000000033ff7f8c */ /* 0x000fe2000d8000ff */
[----:B------:R-:W-:Y:S02]  /*15b0*/  SHF.R.U32.HI R42, RZ, UR11, R19 ;  /* 0x0000000bff2a7c19 */ /* 0x000fe40008011613 */
[----:B------:R-:W-:Y:S01]  /*15c0*/  SHF.R.U32.HI R48, RZ, UR11, R20 ;  /* 0x0000000bff307c19 */ /* 0x000fe20008011614 */
[----:B------:R-:W-:Y:S01]  /*15d0*/  ATOMS.POPC.INC.32 RZ, [R53+URZ] ;  /* 0x0000000035ff7f8c */ /* 0x000fe2000d8000ff */
[----:B------:R-:W-:-:S02]  /*15e0*/  SHF.R.U32.HI R50, RZ, UR11, R36 ;  /* 0x0000000bff327c19 */ /* 0x000fc40008011624 */
[-C--:B------:R-:W-:Y:S01]  /*15f0*/  LOP3.LUT R45, R45, R2.reuse, RZ, 0x30, !PT ;  /* 0x000000022d2d7212 */ /* 0x080fe200078e30ff */
[----:B------:R2:W-:Y:S01]  /*1600*/  ATOMS.POPC.INC.32 RZ, [R41+URZ] ;  /* 0x0000000029ff7f8c */ /* 0x0005e2000d8000ff */
[----:B------:R-:W-:Y:S02]  /*1610*/  SHF.R.U32.HI R52, RZ, UR11, R37 ;  /* 0x0000000bff347c19 */ /* 0x000fe40008011625 */
[-C--:B------:R-:W-:Y:S02]  /*1620*/  LOP3.LUT R46, R40, R2.reuse, RZ, 0x30, !PT ;  /* 0x00000002282e7212 */ /* 0x080fe400078e30ff */
[----:B------:R-:W-:Y:S02]  /*1630*/  SHF.R.U32.HI R3, RZ, UR11, R38 ;  /* 0x0000000bff037c19 */ /* 0x000fe40008011626 */
[-C--:B0-----:R-:W-:Y:S02]  /*1640*/  LOP3.LUT R47, R42, R2.reuse, RZ, 0x30, !PT ;  /* 0x000000022a2f7212 */ /* 0x081fe400078e30ff */
[----:B------:R-:W-:-:S02]  /*1650*/  LOP3.LUT R42, R48, R2, RZ, 0x30, !PT ;  /* 0x00000002302a7212 */ /* 0x000fc400078e30ff */
[----:B-1----:R-:W-:Y:S02]  /*1660*/  SHF.R.U32.HI R49, RZ, UR11, R39 ;  /* 0x0000000bff317c19 */ /* 0x002fe40008011627 */
[-C--:B------:R-:W-:Y:S02]  /*1670*/  LOP3.LUT R40, R50, R2.reuse, RZ, 0x30, !PT ;  /* 0x0000000232287212 */ /* 0x080fe400078e30ff */
[----:B------:R-:W-:Y:S02]  /*1680*/  LEA R45, R45, UR15, 0x2 ;  /* 0x0000000f2d2d7c11 */ /* 0x000fe4000f8e10ff */
[----:B--2---:R-:W-:Y:S02]  /*1690*/  LOP3.LUT R41, R52, R2, RZ, 0x30, !PT ;  /* 0x0000000234297212 */ /* 0x004fe400078e30ff */
[----:B------:R-:W-:Y:S01]  /*16a0*/  LEA R46, R46, UR15, 0x2 ;  /* 0x0000000f2e2e7c11 */ /* 0x000fe2000f8e10ff */
[----:B------:R0:W-:Y:S01]  /*16b0*/  ATOMS.POPC.INC.32 RZ, [R45+URZ] ;  /* 0x000000002dff7f8c */ /* 0x0001e2000d8000ff */
[----:B------:R-:W-:-:S02]  /*16c0*/  LEA R47, R47, UR15, 0x2 ;  /* 0x0000000f2f2f7c11 */ /* 0x000fc4000f8e10ff */
[-C--:B------:R-:W-:Y:S01]  /*16d0*/  LOP3.LUT R3, R3, R2.reuse, RZ, 0x30, !PT ;  /* 0x0000000203037212 */ /* 0x080fe200078e30ff */
[----:B------:R0:W-:Y:S01]  /*16e0*/  ATOMS.POPC.INC.32 RZ, [R46+URZ] ;  /* 0x000000002eff7f8c */ /* 0x0001e2000d8000ff */
[----:B------:R-:W-:Y:S02]  /*16f0*/  LOP3.LUT R49, R49, R2, RZ, 0x30, !PT ;  /* 0x0000000231317212 */ /* 0x000fe400078e30ff */
[----:B------:R-:W-:Y:S01]  /*1700*/  LEA R42, R42, UR15, 0x2 ;  /* 0x0000000f2a2a7c11 */ /* 0x000fe2000f8e10ff */
[----:B------:R0:W-:Y:S01]  /*1710*/  ATOMS.POPC.INC.32 RZ, [R47+URZ] ;  /* 0x000000002fff7f8c */ /* 0x0001e2000d8000ff */
[----:B------:R-:W-:Y:S02]  /*1720*/  LEA R40, R40, UR15, 0x2 ;  /* 0x0000000f28287c11 */ /* 0x000fe4000f8e10ff */
[----:B------:R-:W-:Y:S01]  /*1730*/  LEA R41, R41, UR15, 0x2 ;  /* 0x0000000f29297c11 */ /* 0x000fe2000f8e10ff */
[----:B------:R0:W-:Y:S01]  /*1740*/  ATOMS.POPC.INC.32 RZ, [R42+URZ] ;  /* 0x000000002aff7f8c */ /* 0x0001e2000d8000ff */
[----:B------:R-:W-:-:S02]  /*1750*/  LEA R3, R3, UR15, 0x2 ;  /* 0x0000000f03037c11 */ /* 0x000fc4000f8e10ff */
[----:B------:R-:W-:Y:S01]  /*1760*/  LEA R49, R49, UR15, 0x2 ;  /* 0x0000000f31317c11 */ /* 0x000fe2000f8e10ff */
[----:B------:R0:W-:Y:S04]  /*1770*/  ATOMS.POPC.INC.32 RZ, [R40+URZ] ;  /* 0x0000000028ff7f8c */ /* 0x0001e8000d8000ff */
[----:B------:R0:W-:Y:S04]  /*1780*/  ATOMS.POPC.INC.32 RZ, [R41+URZ] ;  /* 0x0000000029ff7f8c */ /* 0x0001e8000d8000ff */
[----:B------:R0:W-:Y:S04]  /*1790*/  ATOMS.POPC.INC.32 RZ, [R3+URZ] ;  /* 0x0000000003ff7f8c */ /* 0x0001e8000d8000ff */
[----:B------:R0:W-:Y:S02]  /*17a0*/  ATOMS.POPC.INC.32 RZ, [R49+URZ] ;  /* 0x0000000031ff7f8c */ /* 0x0001e4000d8000ff */
.L_x_962:
[----:B------:R-:W-:Y:S02]  /*17b0*/  UIADD3 UR11, UPT, UPT, UR11, 0x8, URZ ;  /* 0x000000080b0b7890 */ /* 0x000fe4000fffe0ff */
[----:B------:R-:W-:-:S04]  /*17c0*/  UIADD3 UR5, UPT, UPT, UR5, 0x1, URZ ;  /* 0x0000000105057890 */ /* 0x000fc8000fffe0ff */
[----:B------:R-:W-:-:S13]  /*17d0*/  ISETP.LE.AND P0, PT, R44, UR11, PT ;  /* 0x0000000b2c007c0c */ /* 0x000fda000bf03270 */
[----:B------:R-:W-:Y:S05]  /*17e0*/  @!P0 BRA `(.L_x_964) ;  /* 0xfffffff8003c8947 */ /* 0x000fea000383ffff */
.L_x_960:
[----:B------:R-:W-:Y:S05]  /*17f0*/  BRA.U !UP0, `(.L_x_965) ;  /* 0xfffffff108b87547 */ /* 0x000fea000b83ffff */
.L_x_957:
[----:B------:R-:W-:Y:S01]  /*1800*/  BAR.SYNC.DEFER_BLOCKING 0x0 ;  /* 0x0000000000007b1d */ /* 0x000fe20000010000 */
[----:B------:R-:W-:-:S05]  /*1810*/  ISETP.NE.AND P0, PT, R21, RZ, PT ;  /* 0x000000ff1500720c */ /* 0x000fca0003f05270 */
[----:B------:R-:W-:Y:S08]  /*1820*/  BSSY.RECONVERGENT B0, `(.L_x_966) ;  /* 0x0000133000007945 */ /* 0x000ff00003800200 */
[----:B------:R-:W-:Y:S05]  /*1830*/  @P0 BRA `(.L_x_967) ;  /* 0x0000001000c40947 */ /* 0x000fea0003800000 */
[----:B------:R-:W-:Y:S01]  /*1840*/  ISETP.GE.U32.AND P0, PT, R28, 0x7, PT ;  /* 0x000000071c00780c */ /* 0x000fe20003f06070 */
[----:B01234-:R-:W-:-:S12]  /*1850*/  IMAD.MOV.U32 R2, RZ, RZ, RZ ;  /* 0x000000ffff027224 */ /* 0x01ffd800078e00ff */
[----:B------:R-:W-:Y:S05]  /*1860*/  @!P0 BRA `(.L_x_968) ;  /* 0x0000000400388947 */ /* 0x000fea0003800000 */
[----:B------:R-:W0:Y:S01]  /*1870*/  LDC.64 R2, c[0x0][0x380] ;  /* 0x0000e000ff027b82 */ /* 0x000e220000000a00 */
[----:B-----5:R-:W-:-:S07]  /*1880*/  IMAD.MOV.U32 R12, RZ, RZ, RZ ;  /* 0x000000ffff0c7224 */ /* 0x020fce00078e00ff */
.L_x_985:
[----:B01234-:R-:W-:Y:S01]  /*1890*/  IMAD R10, R12, 0x400, R8 ;  /* 0x000004000c0a7824 */ /* 0x01ffe200078e0208 */
[----:B------:R-:W-:Y:S04]  /*18a0*/  BSSY.RECONVERGENT B1, `(.L_x_969) ;  /* 0x000000e000017945 */ /* 0x000fe80003800200 */
[----:B------:R-:W1:Y:S04]  /*18b0*/  LDS R19, [R10] ;  /* 0x000000000a137984 */ /* 0x000e680000000800 */
[----:B------:R2:W3:Y:S04]  /*18c0*/  LDS R37, [R10+0x400] ;  /* 0x000400000a257984 */ /* 0x0004e80000000800 */
[----:B------:R2:W4:Y:S04]  /*18d0*/  LDS R39, [R10+0x800] ;  /* 0x000800000a277984 */ /* 0x0005280000000800 */
[----:B------:R2:W0:Y:S04]  /*18e0*/  LDS R41, [R10+0xc00] ;  /* 0x000c00000a297984 */ /* 0x0004280000000800 */
[----:B------:R2:W0:Y:S04]  /*18f0*/  LDS R43, [R10+0x1000] ;  /* 0x001000000a2b7984 */ /* 0x0004280000000800 */
[----:B------:R2:W0:Y:S04]  /*1900*/  LDS R17, [R10+0x1400] ;  /* 0x001400000a117984 */ /* 0x0004280000000800 */
[----:B------:R2:W0:Y:S04]  /*1910*/  LDS R15, [R10+0x1800] ;  /* 0x001800000a0f7984 */ /* 0x0004280000000800 */
[----:B------:R2:W0:Y:S01]  /*1920*/  LDS R13, [R10+0x1c00] ;  /* 0x001c00000a0d7984 */ /* 0x0004220000000800 */
[----:B-1----:R-:W-:-:S13]  /*1930*/  ISETP.NE.AND P0, PT, R19, RZ, PT ;  /* 0x000000ff1300720c */ /* 0x002fda0003f05270 */
[----:B--234-:R-:W-:Y:S05]  /*1940*/  @!P0 BRA `(.L_x_970) ;  /* 0x00000000000c8947 */ /* 0x01cfea0003800000 */
[----:B------:R-:W-:-:S04]  /*1950*/  IMAD R11, R12, 0x100, R9 ;  /* 0x000001000c0b7824 */ /* 0x000fc800078e0209 */
[----:B0-----:R-:W-:-:S05]  /*1960*/  IMAD.WIDE.U32 R10, R11, 0x4, R2 ;  /* 0x000000040b0a7825 */ /* 0x001fca00078e0002 */
[----:B------:R1:W-:Y:S02]  /*1970*/  REDG.E.ADD.STRONG.GPU desc[UR12][R10.64], R19 ;  /* 0x000000130a00798e */ /* 0x0003e4000c12e10c */
.L_x_970:
[----:B------:R-:W-:Y:S05]  /*1980*/  BSYNC.RECONVERGENT B1 ;  /* 0x0000000000017941 */ /* 0x000fea0003800200 */
.L_x_969:
[----:B------:R-:W-:Y:S01]  /*1990*/  ISETP.NE.AND P6, PT, R37, RZ, PT ;  /* 0x000000ff2500720c */ /* 0x000fe20003fc5270 */
[----:B------:R-:W-:Y:S01]  /*19a0*/  BSSY.RECONVERGENT B1, `(.L_x_971) ;  /* 0x000000c000017945 */ /* 0x000fe20003800200 */
[----:B------:R-:W-:Y:S02]  /*19b0*/  ISETP.NE.AND P0, PT, R39, RZ, PT ;  /* 0x000000ff2700720c */ /* 0x000fe40003f05270 */
[----:B0-----:R-:W-:Y:S02]  /*19c0*/  ISETP.NE.AND P1, PT, R41, RZ, PT ;  /* 0x000000ff2900720c */ /* 0x001fe40003f25270 */
[----:B------:R-:W-:Y:S02]  /*19d0*/  ISETP.NE.AND P2, PT, R43, RZ, PT ;  /* 0x000000ff2b00720c */ /* 0x000fe40003f45270 */
[----:B------:R-:W-:Y:S02]  /*19e0*/  ISETP.NE.AND P3, PT, R17, RZ, PT ;  /* 0x000000ff1100720c */ /* 0x000fe40003f65270 */
[----:B------:R-:W-:-:S02]  /*19f0*/  ISETP.NE.AND P4, PT, R15, RZ, PT ;  /* 0x000000ff0f00720c */ /* 0x000fc40003f85270 */
[----:B------:R-:W-:Y:S01]  /*1a00*/  ISETP.NE.AND P5, PT, R13, RZ, PT ;  /* 0x000000ff0d00720c */ /* 0x000fe20003fa5270 */
[----:B------:R-:W-:-:S12]  /*1a10*/  @!P6 BRA `(.L_x_972) ;  /* 0x000000000010e947 */ /* 0x000fd80003800000 */
[----:B-1----:R-:W-:-:S04]  /*1a20*/  IMAD R11, R12, 0x100, R9 ;  /* 0x000001000c0b7824 */ /* 0x002fc800078e0209 */
[----:B------:R-:W-:-:S04]  /*1a30*/  VIADD R11, R11, 0x100 ;  /* 0x000001000b0b7836 */ /* 0x000fc80000000000 */
[----:B------:R-:W-:-:S05]  /*1a40*/  IMAD.WIDE.U32 R10, R11, 0x4, R2 ;  /* 0x000000040b0a7825 */ /* 0x000fca00078e0002 */
[----:B------:R0:W-:Y:S02]  /*1a50*/  REDG.E.ADD.STRONG.GPU desc[UR12][R10.64], R37 ;  /* 0x000000250a00798e */ /* 0x0001e4000c12e10c */
.L_x_972:
[----:B------:R-:W-:Y:S05]  /*1a60*/  BSYNC.RECONVERGENT B1 ;  /* 0x0000000000017941 */ /* 0x000fea0003800200 */
.L_x_971:
[----:B------:R-:W-:Y:S04]  /*1a70*/  BSSY.RECONVERGENT B1, `(.L_x_973) ;  /* 0x0000006000017945 */ /* 0x000fe80003800200 */
[----:B------:R-:W-:Y:S05]  /*1a80*/  @!P0 BRA `(.L_x_974) ;  /* 0x0000000000108947 */ /* 0x000fea0003800000 */
[----:B01----:R-:W-:-:S04]  /*1a90*/  IMAD R11, R12, 0x100, R9 ;  /* 0x000001000c0b7824 */ /* 0x003fc800078e0209 */
[----:B------:R-:W-:-:S04]  /*1aa0*/  VIADD R11, R11, 0x200 ;  /* 0x000002000b0b7836 */ /* 0x000fc80000000000 */
[----:B------:R-:W-:-:S05]  /*1ab0*/  IMAD.WIDE.U32 R10, R11, 0x4, R2 ;  /* 0x000000040b0a7825 */ /* 0x000fca00078e0002 */
[----:B------:R2:W-:Y:S02]  /*1ac0*/  REDG.E.ADD.STRONG.GPU desc[UR12][R10.64], R39 ;  /* 0x000000270a00798e */ /* 0x0005e4000c12e10c */
.L_x_974:
[----:B------:R-:W-:Y:S05]  /*1ad0*/  BSYNC.RECONVERGENT B1 ;  /* 0x0000000000017941 */ /* 0x000fea0003800200 */
.L_x_973:
[----:B------:R-:W-:Y:S04]  /*1ae0*/  BSSY.RECONVERGENT B1, `(.L_x_975) ;  /* 0x0000006000017945 */ /* 0x000fe80003800200 */
[----:B------:R-:W-:Y:S05]  /*1af0*/  @!P1 BRA `(.L_x_976) ;  /* 0x0000000000109947 */ /* 0x000fea0003800000 */
[----:B012---:R-:W-:-:S04]  /*1b00*/  IMAD R11, R12, 0x100, R9 ;  /* 0x000001000c0b7824 */ /* 0x007fc800078e0209 */
[----:B------:R-:W-:-:S04]  /*1b10*/  VIADD R11, R11, 0x300 ;  /* 0x000003000b0b7836 */ /* 0x000fc80000000000 */
[----:B------:R-:W-:-:S05]  /*1b20*/  IMAD.WIDE.U32 R10, R11, 0x4, R2 ;  /* 0x000000040b0a7825 */ /* 0x000fca00078e0002 */
[----:B------:R3:W-:Y:S02]  /*1b30*/  REDG.E.ADD.STRONG.GPU desc[UR12][R10.64], R41 ;  /* 0x000000290a00798e */ /* 0x0007e4000c12e10c */
.L_x_976:
[----:B------:R-:W-:Y:S05]  /*1b40*/  BSYNC.RECONVERGENT B1 ;  /* 0x0000000000017941 */ /* 0x000fea0003800200 */
.L_x_975:
[----:B------:R-:W-:Y:S04]  /*1b50*/  BSSY.RECONVERGENT B1, `(.L_x_977) ;  /* 0x0000006000017945 */ /* 0x000fe80003800200 */
[----:B------:R-:W-:Y:S05]  /*1b60*/  @!P2 BRA `(.L_x_978) ;  /* 0x000000000010a947 */ /* 0x000fea0003800000 */
[----:B0123--:R-:W-:-:S04]  /*1b70*/  IMAD R11, R12, 0x100, R9 ;  /* 0x000001000c0b7824 */ /* 0x00ffc800078e0209 */
[----:B------:R-:W-:-:S04]  /*1b80*/  VIADD R11, R11, 0x400 ;  /* 0x000004000b0b7836 */ /* 0x000fc80000000000 */
[----:B------:R-:W-:-:S05]  /*1b90*/  IMAD.WIDE.U32 R10, R11, 0x4, R2 ;  /* 0x000000040b0a7825 */ /* 0x000fca00078e0002 */
[----:B------:R4:W-:Y:S02]  /*1ba0*/  REDG.E.ADD.STRONG.GPU desc[UR12][R10.64], R43 ;  /* 0x0000002b0a00798e */ /* 0x0009e4000c12e10c */
.L_x_978:
[----:B------:R-:W-:Y:S05]  /*1bb0*/  BSYNC.RECONVERGENT B1 ;  /* 0x0000000000017941 */ /* 0x000fea0003800200 */
.L_x_977:
[----:B------:R-:W-:Y:S04]  /*1bc0*/  BSSY.RECONVERGENT B1, `(.L_x_979) ;  /* 0x0000006000017945 */ /* 0x000fe80003800200 */
[----:B------:R-:W-:Y:S05]  /*1bd0*/  @!P3 BRA `(.L_x_980) ;  /* 0x000000000010b947 */ /* 0x000fea0003800000 */
[----:B01234-:R-:W-:-:S04]  /*1be0*/  IMAD R11, R12, 0x100, R9 ;  /* 0x000001000c0b7824 */ /* 0x01ffc800078e0209 */
[----:B------:R-:W-:-:S04]  /*1bf0*/  VIADD R11, R11, 0x500 ;  /* 0x000005000b0b7836 */ /* 0x000fc80000000000 */
[----:B------:R-:W-:-:S05]  /*1c00*/  IMAD.WIDE.U32 R10, R11, 0x4, R2 ;  /* 0x000000040b0a7825 */ /* 0x000fca00078e0002 */
[----:B------:R0:W-:Y:S02]  /*1c10*/  REDG.E.ADD.STRONG.GPU desc[UR12][R10.64], R17 ;  /* 0x000000110a00798e */ /* 0x0001e4000c12e10c */
.L_x_980:
[----:B------:R-:W-:Y:S05]  /*1c20*/  BSYNC.RECONVERGENT B1 ;  /* 0x0000000000017941 */ /* 0x000fea0003800200 */
.L_x_979:
[----:B------:R-:W-:Y:S04]  /*1c30*/  BSSY.RECONVERGENT B1, `(.L_x_981) ;  /* 0x0000006000017945 */ /* 0x000fe80003800200 */
[----:B------:R-:W-:Y:S05]  /*1c40*/  @!P4 BRA `(.L_x_982) ;  /* 0x000000000010c947 */ /* 0x000fea0003800000 */
[----:B01234-:R-:W-:-:S04]  /*1c50*/  IMAD R11, R12, 0x100, R9 ;  /* 0x000001000c0b7824 */ /* 0x01ffc800078e0209 */
[----:B------:R-:W-:-:S04]  /*1c60*/  VIADD R11, R11, 0x600 ;  /* 0x000006000b0b7836 */ /* 0x000fc80000000000 */
[----:B------:R-:W-:-:S05]  /*1c70*/  IMAD.WIDE.U32 R10, R11, 0x4, R2 ;  /* 0x000000040b0a7825 */ /* 0x000fca00078e0002 */
[----:B------:R0:W-:Y:S02]  /*1c80*/  REDG.E.ADD.STRONG.GPU desc[UR12][R10.64], R15 ;  /* 0x0000000f0a00798e */ /* 0x0001e4000c12e10c */
.L_x_982:
[----:B------:R-:W-:Y:S05]  /*1c90*/  BSYNC.RECONVERGENT B1 ;  /* 0x0000000000017941 */ /* 0x000fea0003800200 */
.L_x_981:
[----:B------:R-:W-:Y:S04]  /*1ca0*/  BSSY.RECONVERGENT B1, `(.L_x_983) ;  /* 0x0000006000017945 */ /* 0x000fe80003800200 */
[----:B------:R-:W-:Y:S05]  /*1cb0*/  @!P5 BRA `(.L_x_984) ;  /* 0x000000000010d947 */ /* 0x000fea0003800000 */
[----:B01234-:R-:W-:-:S04]  /*1cc0*/  IMAD R11, R12, 0x100, R9 ;  /* 0x000001000c0b7824 */ /* 0x01ffc800078e0209 */
[----:B------:R-:W-:-:S04]  /*1cd0*/  VIADD R11, R11, 0x700 ;  /* 0x000007000b0b7836 */ /* 0x000fc80000000000 */
[----:B------:R-:W-:-:S05]  /*1ce0*/  IMAD.WIDE.U32 R10, R11, 0x4, R2 ;  /* 0x000000040b0a7825 */ /* 0x000fca00078e0002 */
[----:B------:R0:W-:Y:S02]  /*1cf0*/  REDG.E.ADD.STRONG.GPU desc[UR12][R10.64], R13 ;  /* 0x0000000d0a00798e */ /* 0x0001e4000c12e10c */
.L_x_984:
[----:B------:R-:W-:Y:S05]  /*1d00*/  BSYNC.RECONVERGENT B1 ;  /* 0x0000000000017941 */ /* 0x000fea0003800200 */
.L_x_983:
[----:B------:R-:W-:-:S05]  /*1d10*/  VIADD R12, R12, 0x8 ;  /* 0x000000080c0c7836 */ /* 0x000fca0000000000 */
[----:B------:R-:W-:-:S13]  /*1d20*/  ISETP.NE.AND P0, PT, R12, R5, PT ;  /* 0x000000050c00720c */ /* 0x000fda0003f05270 */
[----:B------:R-:W-:Y:S05]  /*1d30*/  @P0 BRA `(.L_x_985) ;  /* 0xfffffff800d40947 */ /* 0x000fea000383ffff */
[----:B------:R-:W-:-:S07]  /*1d40*/  IMAD.MOV.U32 R2, RZ, RZ, R5 ;  /* 0x000000ffff027224 */ /* 0x000fce00078e0005 */
.L_x_968:
[----:B------:R-:W-:-:S13]  /*1d50*/  ISETP.NE.AND P0, PT, R26, RZ, PT ;  /* 0x000000ff1a00720c */ /* 0x000fda0003f05270 */
[----:B------:R-:W-:Y:S05]  /*1d60*/  @!P0 BRA `(.L_x_986) ;  /* 0x0000000400408947 */ /* 0x000fea0003800000 */
[----:B------:R-:W-:-:S13]  /*1d70*/  ISETP.GE.U32.AND P0, PT, R23, 0x3, PT ;  /* 0x000000031700780c */ /* 0x000fda0003f06070 */
[----:B------:R-:W-:Y:S05]  /*1d80*/  @!P0 BRA `(.L_x_987) ;  /* 0x0000000000a48947 */ /* 0x000fea0003800000 */
[----:B------:R-:W-:Y:S01]  /*1d90*/  IMAD R3, R2, 0x400, R8 ;  /* 0x0000040002037824 */ /* 0x000fe200078e0208 */
[----:B------:R-:W-:Y:S04]  /*1da0*/  BSSY.RECONVERGENT B1, `(.L_x_988) ;  /* 0x000000e000017945 */ /* 0x000fe80003800200 */
[----:B0----5:R-:W0:Y:S04]  /*1db0*/  LDS R13, [R3] ;  /* 0x00000000030d7984 */ /* 0x021e280000000800 */
[----:B------:R-:W2:Y:S04]  /*1dc0*/  LDS R15, [R3+0x400] ;  /* 0x00040000030f7984 */ /* 0x000ea80000000800 */
[----:B------:R-:W3:Y:S04]  /*1dd0*/  LDS R17, [R3+0x800] ;  /* 0x0008000003117984 */ /* 0x000ee80000000800 */
[----:B-1----:R-:W1:Y:S01]  /*1de0*/  LDS R19, [R3+0xc00] ;  /* 0x000c000003137984 */ /* 0x002e620000000800 */
[----:B0-----:R-:W-:-:S02]  /*1df0*/  ISETP.NE.AND P0, PT, R13, RZ, PT ;  /* 0x000000ff0d00720c */ /* 0x001fc40003f05270 */
[----:B--2---:R-:W-:Y:S02]  /*1e00*/  ISETP.NE.AND P1, PT, R15, RZ, PT ;  /* 0x000000ff0f00720c */ /* 0x004fe40003f25270 */
[----:B---3--:R-:W-:Y:S02]  /*1e10*/  ISETP.NE.AND P2, PT, R17, RZ, PT ;  /* 0x000000ff1100720c */ /* 0x008fe40003f45270 */
[----:B-1----:R-:W-:-:S07]  /*1e20*/  ISETP.NE.AND P3, PT, R19, RZ, PT ;  /* 0x000000ff1300720c */ /* 0x002fce0003f65270 */
[----:B------:R-:W-:Y:S06]  /*1e30*/  @!P0 BRA `(.L_x_989) ;  /* 0x0000000000108947 */ /* 0x000fec0003800000 */
[----:B----4-:R-:W0:Y:S01]  /*1e40*/  LDC.64 R10, c[0x0][0x380] ;  /* 0x0000e000ff0a7b82 */ /* 0x010e220000000a00 */
[----:B------:R-:W-:-:S04]  /*1e50*/  IMAD R3, R2, 0x100, R9 ;  /* 0x0000010002037824 */ /* 0x000fc800078e0209 */
[----:B0-----:R-:W-:-:S05]  /*1e60*/  IMAD.WIDE.U32 R10, R3, 0x4, R10 ;  /* 0x00000004030a7825 */ /* 0x001fca00078e000a */
[----:B------:R0:W-:Y:S02]  /*1e70*/  REDG.E.ADD.STRONG.GPU desc[UR12][R10.64], R13 ;  /* 0x0000000d0a00798e */ /* 0x0001e4000c12e10c */
.L_x_989:
[----:B------:R-:W-:Y:S05]  /*1e80*/  BSYNC.RECONVERGENT B1 ;  /* 0x0000000000017941 */ /* 0x000fea0003800200 */
.L_x_988:
[----:B------:R-:W-:Y:S04]  /*1e90*/  BSSY.RECONVERGENT B1, `(.L_x_990) ;  /* 0x0000007000017945 */ /* 0x000fe80003800200 */
[----:B------:R-:W-:Y:S05]  /*1ea0*/  @!P1 BRA `(.L_x_991) ;  /* 0x0000000000149947 */ /* 0x000fea0003800000 */
[----:B0---4-:R-:W0:Y:S01]  /*1eb0*/  LDC.64 R10, c[0x0][0x380] ;  /* 0x0000e000ff0a7b82 */ /* 0x011e220000000a00 */
[----:B------:R-:W-:-:S04]  /*1ec0*/  IMAD R3, R2, 0x100, R9 ;  /* 0x0000010002037824 */ /* 0x000fc800078e0209 */
[----:B------:R-:W-:-:S04]  /*1ed0*/  VIADD R3, R3, 0x100 ;  /* 0x0000010003037836 */ /* 0x000fc80000000000 */
[----:B0-----:R-:W-:-:S05]  /*1ee0*/  IMAD.WIDE.U32 R10, R3, 0x4, R10 ;  /* 0x00000004030a7825 */ /* 0x001fca00078e000a */
[----:B------:R1:W-:Y:S02]  /*1ef0*/  REDG.E.ADD.STRONG.GPU desc[UR12][R10.64], R15 ;  /* 0x0000000f0a00798e */ /* 0x0003e4000c12e10c */
.L_x_991:
[----:B------:R-:W-:Y:S05]  /*1f00*/  BSYNC.RECONVERGENT B1 ;  /* 0x0000000000017941 */ /* 0x000fea0003800200 */
.L_x_990:
[----:B------:R-:W-:Y:S04]  /*1f10*/  BSSY.RECONVERGENT B1, `(.L_x_992) ;  /* 0x0000007000017945 */ /* 0x000fe80003800200 */
[----:B------:R-:W-:Y:S05]  /*1f20*/  @!P2 BRA `(.L_x_993) ;  /* 0x000000000014a947 */ /* 0x000fea0003800000 */
[----:B01--4-:R-:W0:Y:S01]  /*1f30*/  LDC.64 R10, c[0x0][0x380] ;  /* 0x0000e000ff0a7b82 */ /* 0x013e220000000a00 */
[----:B------:R-:W-:-:S04]  /*1f40*/  IMAD R3, R2, 0x100, R9 ;  /* 0x0000010002037824 */ /* 0x000fc800078e0209 */
[----:B------:R-:W-:-:S04]  /*1f50*/  VIADD R3, R3, 0x200 ;  /* 0x0000020003037836 */ /* 0x000fc80000000000 */
[----:B0-----:R-:W-:-:S05]  /*1f60*/  IMAD.WIDE.U32 R10, R3, 0x4, R10 ;  /* 0x00000004030a7825 */ /* 0x001fca00078e000a */
[----:B------:R2:W-:Y:S02]  /*1f70*/  REDG.E.ADD.STRONG.GPU desc[UR12][R10.64], R17 ;  /* 0x000000110a00798e */ /* 0x0005e4000c12e10c */
.L_x_993:
[----:B------:R-:W-:Y:S05]  /*1f80*/  BSYNC.RECONVERGENT B1 ;  /* 0x0000000000017941 */ /* 0x000fea0003800200 */
.L_x_992:
[----:B------:R-:W-:Y:S04]  /*1f90*/  BSSY.RECONVERGENT B1, `(.L_x_994) ;  /* 0x0000007000017945 */ /* 0x000fe80003800200 */
[----:B------:R-:W-:Y:S05]  /*1fa0*/  @!P3 BRA `(.L_x_995) ;  /* 0x000000000014b947 */ /* 0x000fea0003800000 */
[----:B012-4-:R-:W0:Y:S01]  /*1fb0*/  LDC.64 R10, c[0x0][0x380] ;  /* 0x0000e000ff0a7b82 */ /* 0x017e220000000a00 */
[----:B------:R-:W-:-:S04]  /*1fc0*/  IMAD R3, R2, 0x100, R9 ;  /* 0x0000010002037824 */ /* 0x000fc800078e0209 */
[----:B------:R-:W-:-:S04]  /*1fd0*/  VIADD R3, R3, 0x300 ;  /* 0x0000030003037836 */ /* 0x000fc80000000000 */
[----:B0-----:R-:W-:-:S05]  /*1fe0*/  IMAD.WIDE.U32 R10, R3, 0x4, R10 ;  /* 0x00000004030a7825 */ /* 0x001fca00078e000a */
[----:B------:R3:W-:Y:S02]  /*1ff0*/  REDG.E.ADD.STRONG.GPU desc[UR12][R10.64], R19 ;  /* 0x000000130a00798e */ /* 0x0007e4000c12e10c */
.L_x_995:
[----:B------:R-:W-:Y:S05]  /*2000*/  BSYNC.RECONVERGENT B1 ;  /* 0x0000000000017941 */ /* 0x000fea0003800200 */
.L_x_994:
[----:B------:R-:W-:-:S07]  /*2010*/  VIADD R2, R2, 0x4 ;  /* 0x0000000402027836 */ /* 0x000fce0000000000 */
.L_x_987:
[----:B------:R-:W-:Y:S01]  /*2020*/  ISETP.NE.AND P0, PT, R25, RZ, PT ;  /* 0x000000ff1900720c */ /* 0x000fe20003f05270 */
[----:B------:R-:W-:-:S12]  /*2030*/  BSSY.RECONVERGENT B1, `(.L_x_986) ;  /* 0x0000023000017945 */ /* 0x000fd80003800200 */
[----:B------:R-:W-:Y:S05]  /*2040*/  @!P0 BRA `(.L_x_996) ;  /* 0x0000000000848947 */ /* 0x000fea0003800000 */
[----:B------:R-:W-:-:S13]  /*2050*/  ISETP.NE.AND P0, PT, R22, RZ, PT ;  /* 0x000000ff1600720c */ /* 0x000fda0003f05270 */
[----:B------:R-:W-:Y:S05]  /*2060*/  @!P0 BRA `(.L_x_997) ;  /* 0x0000000000548947 */ /* 0x000fea0003800000 */
[----:B012345:R-:W-:Y:S01]  /*2070*/  IMAD R10, R2, 0x400, R8 ;  /* 0x00000400020a7824 */ /* 0x03ffe200078e0208 */
[----:B------:R-:W-:Y:S04]  /*2080*/  BSSY.RECONVERGENT B2, `(.L_x_998) ;  /* 0x000000a000027945 */ /* 0x000fe80003800200 */
[----:B------:R-:W0:Y:S04]  /*2090*/  LDS R3, [R10] ;  /* 0x000000000a037984 */ /* 0x000e280000000800 */
[----:B------:R-:W1:Y:S01]  /*20a0*/  LDS R13, [R10+0x400] ;  /* 0x000400000a0d7984 */ /* 0x000e620000000800 */
[----:B0-----:R-:W-:-:S02]  /*20b0*/  ISETP.NE.AND P0, PT, R3, RZ, PT ;  /* 0x000000ff0300720c */ /* 0x001fc40003f05270 */
[----:B-1----:R-:W-:-:S11]  /*20c0*/  ISETP.NE.AND P1, PT, R13, RZ, PT ;  /* 0x000000ff0d00720c */ /* 0x002fd60003f25270 */
[----:B------:R-:W-:Y:S05]  /*20d0*/  @!P0 BRA `(.L_x_999) ;  /* 0x0000000000108947 */ /* 0x000fea0003800000 */
[----:B------:R-:W0:Y:S01]  /*20e0*/  LDC.64 R10, c[0x0][0x380] ;  /* 0x0000e000ff0a7b82 */ /* 0x000e220000000a00 */
[----:B------:R-:W-:-:S04]  /*20f0*/  IMAD R15, R2, 0x100, R9 ;  /* 0x00000100020f7824 */ /* 0x000fc800078e0209 */
[----:B0-----:R-:W-:-:S05]  /*2100*/  IMAD.WIDE.U32 R10, R15, 0x4, R10 ;  /* 0x000000040f0a7825 */ /* 0x001fca00078e000a */
[----:B------:R0:W-:Y:S02]  /*2110*/  REDG.E.ADD.STRONG.GPU desc[UR12][R10.64], R3 ;  /* 0x000000030a00798e */ /* 0x0001e4000c12e10c */
.L_x_999:
[----:B------:R-:W-:Y:S05]  /*2120*/  BSYNC.RECONVERGENT B2 ;  /* 0x0000000000027941 */ /* 0x000fea0003800200 */
.L_x_998:
[----:B------:R-:W-:Y:S04]  /*2130*/  BSSY.RECONVERGENT B2, `(.L_x_1000) ;  /* 0x0000007000027945 */ /* 0x000fe80003800200 */
[----:B------:R-:W-:Y:S05]  /*2140*/  @!P1 BRA `(.L_x_1001) ;  /* 0x0000000000149947 */ /* 0x000fea0003800000 */
[----:B0-----:R-:W0:Y:S01]  /*2150*/  LDC.64 R10, c[0x0][0x380] ;  /* 0x0000e000ff0a7b82 */ /* 0x001e220000000a00 */
[----:B------:R-:W-:-:S04]  /*2160*/  IMAD R3, R2, 0x100, R9 ;  /* 0x0000010002037824 */ /* 0x000fc800078e0209 */
[----:B------:R-:W-:-:S04]  /*2170*/  VIADD R3, R3, 0x100 ;  /* 0x0000010003037836 */ /* 0x000fc80000000000 */
[----:B0-----:R-:W-:-:S05]  /*2180*/  IMAD.WIDE.U32 R10, R3, 0x4, R10 ;  /* 0x00000004030a7825 */ /* 0x001fca00078e000a */
[----:B------:R1:W-:Y:S02]  /*2190*/  REDG.E.ADD.STRONG.GPU desc[UR12][R10.64], R13 ;  /* 0x0000000d0a00798e */ /* 0x0003e4000c12e10c */
.L_x_1001:
[----:B------:R-:W-:Y:S05]  /*21a0*/  BSYNC.RECONVERGENT B2 ;  /* 0x0000000000027941 */ /* 0x000fea0003800200 */
.L_x_1000:
[----:B------:R-:W-:-:S07]  /*21b0*/  VIADD R2, R2, 0x2 ;  /* 0x0000000202027836 */ /* 0x000fce0000000000 */
.L_x_997:
[----:B------:R-:W-:-:S13]  /*21c0*/  ISETP.NE.AND P0, PT, R4, RZ, PT ;  /* 0x000000ff0400720c */ /* 0x000fda0003f05270 */
[----:B------:R-:W-:Y:S05]  /*21d0*/  @!P0 BRA `(.L_x_996) ;  /* 0x0000000000208947 */ /* 0x000fea0003800000 */
[----:B0-----:R-:W-:-:S05]  /*21e0*/  IMAD R3, R2, 0x400, R8 ;  /* 0x0000040002037824 */ /* 0x001fca00078e0208 */
[----:B-1---5:R-:W0:Y:S02]  /*21f0*/  LDS R13, [R3] ;  /* 0x00000000030d7984 */ /* 0x022e240000000800 */
[----:B0-----:R-:W-:-:S13]  /*2200*/  ISETP.NE.AND P0, PT, R13, RZ, PT ;  /* 0x000000ff0d00720c */ /* 0x001fda0003f05270 */
[----:B------:R-:W-:Y:S05]  /*2210*/  @!P0 BRA `(.L_x_996) ;  /* 0x0000000000108947 */ /* 0x000fea0003800000 */
[----:B--234-:R-:W0:Y:S01]  /*2220*/  LDC.64 R10, c[0x0][0x380] ;  /* 0x0000e000ff0a7b82 */ /* 0x01ce220000000a00 */
[----:B------:R-:W-:-:S04]  /*2230*/  IMAD R3, R2, 0x100, R9 ;  /* 0x0000010002037824 */ /* 0x000fc800078e0209 */
[----:B0-----:R-:W-:-:S05]  /*2240*/  IMAD.WIDE.U32 R2, R3, 0x4, R10 ;  /* 0x0000000403027825 */ /* 0x001fca00078e000a */
[----:B------:R0:W-:Y:S02]  /*2250*/  REDG.E.ADD.STRONG.GPU desc[UR12][R2.64], R13 ;  /* 0x0000000d0200798e */ /* 0x0001e4000c12e10c */
.L_x_996:
[----:B------:R-:W-:Y:S05]  /*2260*/  BSYNC.RECONVERGENT B1 ;  /* 0x0000000000017941 */ /* 0x000fea0003800200 */
.L_x_986:
[----:B------:R-:W-:-:S13]  /*2270*/  ISETP.GT.U32.AND P0, PT, R9, 0x7f, PT ;  /* 0x0000007f0900780c */ /* 0x000fda0003f04070 */
[----:B------:R-:W-:Y:S05]  /*2280*/  @P0 BRA `(.L_x_967) ;  /* 0x0000000800300947 */ /* 0x000fea0003800000 */
[----:B------:R-:W-:Y:S01]  /*2290*/  ISETP.GE.U32.AND P0, PT, R28, 0x7, PT ;  /* 0x000000071c00780c */ /* 0x000fe20003f06070 */
[----:B0-----:R-:W-:-:S12]  /*22a0*/  IMAD.MOV.U32 R2, RZ, RZ, RZ ;  /* 0x000000ffff027224 */ /* 0x001fd800078e00ff */
[----:B------:R-:W-:Y:S05]  /*22b0*/  @!P0 BRA `(.L_x_1002) ;  /* 0x0000000000e48947 */ /* 0x000fea0003800000 */
[----:B------:R-:W0:Y:S01]  /*22c0*/  LDC.64 R2, c[0x0][0x380] ;  /* 0x0000e000ff027b82 */ /* 0x000e220000000a00 */
[----:B-----5:R-:W-:-:S07]  /*22d0*/  IMAD.MOV.U32 R12, RZ, RZ, RZ ;  /* 0x000000ffff0c7224 */ /* 0x020fce00078e00ff */
.L_x_1019:
[C---:B-1----:R-:W-:Y:S01]  /*22e0*/  IMAD R13, R12.reuse, 0x400, R8 ;  /* 0x000004000c0d7824 */ /* 0x042fe200078e0208 */
[----:B------:R-:W-:Y:S01]  /*22f0*/  BSSY.RECONVERGENT B1, `(.L_x_1003) ;  /* 0x0000010000017945 */ /* 0x000fe20003800200 */
[C---:B0-234-:R-:W-:Y:S02]  /*2300*/  IMAD R11, R12.reuse, 0x100, R9 ;  /* 0x000001000c0b7824 */ /* 0x05dfe400078e0209 */
[----:B------:R-:W-:Y:S01]  /*2310*/  VIADD R12, R12, 0x8 ;  /* 0x000000080c0c7836 */ /* 0x000fe20000000000 */
[----:B------:R-:W1:Y:S01]  /*2320*/  LDS R15, [R13+0x200] ;  /* 0x000200000d0f7984 */ /* 0x000e620000000800 */
[----:B0-----:R-:W-:-:S03]  /*2330*/  IMAD.WIDE.U32 R10, R11, 0x4, R2 ;  /* 0x000000040b0a7825 */ /* 0x001fc600078e0002 */
[----:B------:R-:W0:Y:S04]  /*2340*/  LDS R17, [R13+0x600] ;  /* 0x000600000d117984 */ /* 0x000e280000000800 */
[----:B------:R2:W3:Y:S04]  /*2350*/  LDS R19, [R13+0xa00] ;  /* 0x000a00000d137984 */ /* 0x0004e80000000800 */
[----:B------:R2:W4:Y:S04]  /*2360*/  LDS R37, [R13+0xe00] ;  /* 0x000e00000d257984 */ /* 0x0005280000000800 */
[----:B------:R2:W2:Y:S04]  /*2370*/  LDS R39, [R13+0x1200] ;  /* 0x001200000d277984 */ /* 0x0004a80000000800 */
[----:B------:R0:W2:Y:S04]  /*2380*/  LDS R41, [R13+0x1600] ;  /* 0x001600000d297984 */ /* 0x0000a80000000800 */
[----:B------:R0:W2:Y:S04]  /*2390*/  LDS R43, [R13+0x1a00] ;  /* 0x001a00000d2b7984 */ /* 0x0000a80000000800 */
[----:B------:R0:W2:Y:S01]  /*23a0*/  LDS R45, [R13+0x1e00] ;  /* 0x001e00000d2d7984 */ /* 0x0000a20000000800 */
[----:B-1----:R-:W-:-:S02]  /*23b0*/  ISETP.NE.AND P0, PT, R15, RZ, PT ;  /* 0x000000ff0f00720c */ /* 0x002fc40003f05270 */
[----:B0-----:R-:W-:-:S11]  /*23c0*/  ISETP.NE.AND P1, PT, R17, RZ, PT ;  /* 0x000000ff1100720c */ /* 0x001fd60003f25270 */
[----:B---34-:R-:W-:Y:S05]  /*23d0*/  @!P0 BRA `(.L_x_1004) ;  /* 0x0000000000048947 */ /* 0x018fea0003800000 */
[----:B------:R0:W-:Y:S02]  /*23e0*/  REDG.E.ADD.STRONG.GPU desc[UR12][R10.64+0x200], R15 ;  /* 0x0002000f0a00798e */ /* 0x0001e4000c12e10c */
.L_x_1004:
[----:B------:R-:W-:Y:S05]  /*23f0*/  BSYNC.RECONVERGENT B1 ;  /* 0x0000000000017941 */ /* 0x000fea0003800200 */
.L_x_1003:
[----:B------:R-:W-:Y:S04]  /*2400*/  BSSY.RECONVERGENT B1, `(.L_x_1005) ;  /* 0x0000003000017945 */ /* 0x000fe80003800200 */
[----:B------:R-:W-:Y:S05]  /*2410*/  @!P1 BRA `(.L_x_1006) ;  /* 0x0000000000049947 */ /* 0x000fea0003800000 */
[----:B------:R1:W-:Y:S02]  /*2420*/  REDG.E.ADD.STRONG.GPU desc[UR12][R10.64+0x600], R17 ;  /* 0x000600110a00798e */ /* 0x0003e4000c12e10c */
.L_x_1006:
[----:B------:R-:W-:Y:S05]  /*2430*/  BSYNC.RECONVERGENT B1 ;  /* 0x0000000000017941 */ /* 0x000fea0003800200 */
.L_x_1005:
[----:B------:R-:W-:Y:S01]  /*2440*/  ISETP.NE.AND P6, PT, R19, RZ, PT ;  /* 0x000000ff1300720c */ /* 0x000fe20003fc5270 */
[----:B------:R-:W-:Y:S01]  /*2450*/  BSSY.RECONVERGENT B1, `(.L_x_1007) ;  /* 0x0000009000017945 */ /* 0x000fe20003800200 */
[----:B------:R-:W-:Y:S02]  /*2460*/  ISETP.NE.AND P0, PT, R12, R5, PT ;  /* 0x000000050c00720c */ /* 0x000fe40003f05270 */
[----:B------:R-:W-:Y:S02]  /*2470*/  ISETP.NE.AND P1, PT, R37, RZ, PT ;  /* 0x000000ff2500720c */ /* 0x000fe40003f25270 */
[----:B--2---:R-:W-:Y:S02]  /*2480*/  ISETP.NE.AND P2, PT, R39, RZ, PT ;  /* 0x000000ff2700720c */ /* 0x004fe40003f45270 */
[----:B------:R-:W-:Y:S02]  /*2490*/  ISETP.NE.AND P3, PT, R41, RZ, PT ;  /* 0x000000ff2900720c */ /* 0x000fe40003f65270 */
[----:B------:R-:W-:-:S02]  /*24a0*/  ISETP.NE.AND P4, PT, R43, RZ, PT ;  /* 0x000000ff2b00720c */ /* 0x000fc40003f85270 */
[----:B------:R-:W-:Y:S01]  /*24b0*/  ISETP.NE.AND P5, PT, R45, RZ, PT ;  /* 0x000000ff2d00720c */ /* 0x000fe20003fa5270 */
[----:B------:R-:W-:-:S12]  /*24c0*/  @!P6 BRA `(.L_x_1008) ;  /* 0x000000000004e947 */ /* 0x000fd80003800000 */
[----:B------:R2:W-:Y:S02]  /*24d0*/  REDG.E.ADD.STRONG.GPU desc[UR12][R10.64+0xa00], R19 ;  /* 0x000a00130a00798e */ /* 0x0005e4000c12e10c */
.L_x_1008:
[----:B------:R-:W-:Y:S05]  /*24e0*/  BSYNC.RECONVERGENT B1 ;  /* 0x0000000000017941 */ /* 0x000fea0003800200 */
.L_x_1007:
[----:B------:R-:W-:Y:S04]  /*24f0*/  BSSY.RECONVERGENT B1, `(.L_x_1009) ;  /* 0x0000003000017945 */ /* 0x000fe80003800200 */
[----:B------:R-:W-:Y:S05]  /*2500*/  @!P1 BRA `(.L_x_1010) ;  /* 0x0000000000049947 */ /* 0x000fea0003800000 */
[----:B------:R3:W-:Y:S02]  /*2510*/  REDG.E.ADD.STRONG.GPU desc[UR12][R10.64+0xe00], R37 ;  /* 0x000e00250a00798e */ /* 0x0007e4000c12e10c */
.L_x_1010:
[----:B------:R-:W-:Y:S05]  /*2520*/  BSYNC.RECONVERGENT B1 ;  /* 0x0000000000017941 */ /* 0x000fea0003800200 */
.L_x_1009:
[----:B------:R-:W-:Y:S04]  /*2530*/  BSSY.RECONVERGENT B1, `(.L_x_1011) ;  /* 0x0000003000017945 */ /* 0x000fe80003800200 */
[----:B------:R-:W-:Y:S05]  /*2540*/  @!P2 BRA `(.L_x_1012) ;  /* 0x000000000004a947 */ /* 0x000fea0003800000 */
[----:B------:R4:W-:Y:S02]  /*2550*/  REDG.E.ADD.STRONG.GPU desc[UR12][R10.64+0x1200], R39 ;  /* 0x001200270a00798e */ /* 0x0009e4000c12e10c */
.L_x_1012:
[----:B------:R-:W-:Y:S05]  /*2560*/  BSYNC.RECONVERGENT B1 ;  /* 0x0000000000017941 */ /* 0x000fea0003800200 */
.L_x_1011:
[----:B------:R-:W-:Y:S04]  /*2570*/  BSSY.RECONVERGENT B1, `(.L_x_1013) ;  /* 0x0000003000017945 */ /* 0x000fe80003800200 */
[----:B------:R-:W-:Y:S05]  /*2580*/  @!P3 BRA `(.L_x_1014) ;  /* 0x000000000004b947 */ /* 0x000fea0003800000 */
[----:B------:R0:W-:Y:S02]  /*2590*/  REDG.E.ADD.STRONG.GPU desc[UR12][R10.64+0x1600], R41 ;  /* 0x001600290a00798e */ /* 0x0001e4000c12e10c */
.L_x_1014:
[----:B------:R-:W-:Y:S05]  /*25a0*/  BSYNC.RECONVERGENT B1 ;  /* 0x0000000000017941 */ /* 0x000fea0003800200 */
.L_x_1013:
[----:B------:R-:W-:Y:S04]  /*25b0*/  BSSY.RECONVERGENT B1, `(.L_x_1015) ;  /* 0x0000003000017945 */ /* 0x000fe80003800200 */
[----:B------:R-:W-:Y:S05]  /*25c0*/  @!P4 BRA `(.L_x_1016) ;  /* 0x000000000004c947 */ /* 0x000fea0003800000 */
[----:B------:R0:W-:Y:S02]  /*25d0*/  REDG.E.ADD.STRONG.GPU desc[UR12][R10.64+0x1a00], R43 ;  /* 0x001a002b0a00798e */ /* 0x0001e4000c12e10c */
.L_x_1016:
[----:B------:R-:W-:Y:S05]  /*25e0*/  BSYNC.RECONVERGENT B1 ;  /* 0x0000000000017941 */ /* 0x000fea0003800200 */
.L_x_1015:
[----:B------:R-:W-:Y:S04]  /*25f0*/  BSSY.RECONVERGENT B1, `(.L_x_1017) ;  /* 0x0000003000017945 */ /* 0x000fe80003800200 */
[----:B------:R-:W-:Y:S05]  /*2600*/  @!P5 BRA `(.L_x_1018) ;  /* 0x000000000004d947 */ /* 0x000fea0003800000 */
[----:B------:R0:W-:Y:S02]  /*2610*/  REDG.E.ADD.STRONG.GPU desc[UR12][R10.64+0x1e00], R45 ;  /* 0x001e002d0a00798e */ /* 0x0001e4000c12e10c */
.L_x_1018:
[----:B------:R-:W-:Y:S05]  /*2620*/  BSYNC.RECONVERGENT B1 ;  /* 0x0000000000017941 */ /* 0x000fea0003800200 */
.L_x_1017:
[----:B------:R-:W-:Y:S05]  /*2630*/  @P0 BRA `(.L_x_1019) ;  /* 0xfffffffc00280947 */ /* 0x000fea000383ffff */
[----:B------:R-:W-:-:S07]  /*2640*/  IMAD.MOV.U32 R2, RZ, RZ, R5 ;  /* 0x000000ffff027224 */ /* 0x000fce00078e0005 */
.L_x_1002:
[----:B------:R-:W-:-:S13]  /*2650*/  ISETP.NE.AND P0, PT, R26, RZ, PT ;  /* 0x000000ff1a00720c */ /* 0x000fda0003f05270 */
[----:B------:R-:W-:Y:S05]  /*2660*/  @!P0 BRA `(.L_x_967) ;  /* 0x0000000400388947 */ /* 0x000fea0003800000 */
[----:B------:R-:W-:-:S13]  /*2670*/  ISETP.GE.U32.AND P0, PT, R23, 0x3, PT ;  /* 0x000000031700780c */ /* 0x000fda0003f06070 */
[----:B------:R-:W-:Y:S05]  /*2680*/  @!P0 BRA `(.L_x_1020) ;  /* 0x0000000000a48947 */ /* 0x000fea0003800000 */
[----:B------:R-:W-:Y:S01]  /*2690*/  IMAD R3, R2, 0x400, R8 ;  /* 0x0000040002037824 */ /* 0x000fe200078e0208 */
[----:B------:R-:W-:Y:S04]  /*26a0*/  BSSY.RECONVERGENT B1, `(.L_x_1021) ;  /* 0x000000e000017945 */ /* 0x000fe80003800200 */
[----:B-1---5:R-:W1:Y:S04]  /*26b0*/  LDS R13, [R3+0x200] ;  /* 0x00020000030d7984 */ /* 0x022e680000000800 */
[----:B0-----:R-:W0:Y:S04]  /*26c0*/  LDS R15, [R3+0x600] ;  /* 0x00060000030f7984 */ /* 0x001e280000000800 */
[----:B--2---:R-:W2:Y:S04]  /*26d0*/  LDS R17, [R3+0xa00] ;  /* 0x000a000003117984 */ /* 0x004ea80000000800 */
[----:B---3--:R-:W3:Y:S01]  /*26e0*/  LDS R19, [R3+0xe00] ;  /* 0x000e000003137984 */ /* 0x008ee20000000800 */
[----:B-1----:R-:W-:-:S02]  /*26f0*/  ISETP.NE.AND P0, PT, R13, RZ, PT ;  /* 0x000000ff0d00720c */ /* 0x002fc40003f05270 */
[----:B0-----:R-:W-:Y:S02]  /*2700*/  ISETP.NE.AND P1, PT, R15, RZ, PT ;  /* 0x000000ff0f00720c */ /* 0x001fe40003f25270 */
[----:B--2---:R-:W-:Y:S02]  /*2710*/  ISETP.NE.AND P2, PT, R17, RZ, PT ;  /* 0x000000ff1100720c */ /* 0x004fe40003f45270 */
[----:B---3--:R-:W-:-:S07]  /*2720*/  ISETP.NE.AND P3, PT, R19, RZ, PT ;  /* 0x000000ff1300720c */ /* 0x008fce0003f65270 */
[----:B------:R-:W-:Y:S06]  /*2730*/  @!P0 BRA `(.L_x_1022) ;  /* 0x0000000000108947 */ /* 0x000fec0003800000 */
[----:B----4-:R-:W0:Y:S01]  /*2740*/  LDC.64 R10, c[0x0][0x380] ;  /* 0x0000e000ff0a7b82 */ /* 0x010e220000000a00 */
[----:B------:R-:W-:-:S04]  /*2750*/  IMAD R3, R2, 0x100, R9 ;  /* 0x0000010002037824 */ /* 0x000fc800078e0209 */
[----:B0-----:R-:W-:-:S05]  /*2760*/  IMAD.WIDE.U32 R10, R3, 0x4, R10 ;  /* 0x00000004030a7825 */ /* 0x001fca00078e000a */
[----:B------:R0:W-:Y:S02]  /*2770*/  REDG.E.ADD.STRONG.GPU desc[UR12][R10.64+0x200], R13 ;  /* 0x0002000d0a00798e */ /* 0x0001e4000c12e10c */
.L_x_1022:
[----:B------:R-:W-:Y:S05]  /*2780*/  BSYNC.RECONVERGENT B1 ;  /* 0x0000000000017941 */ /* 0x000fea0003800200 */
.L_x_1021:
[----:B------:R-:W-:Y:S04]  /*2790*/  BSSY.RECONVERGENT B1, `(.L_x_1023) ;  /* 0x0000007000017945 */ /* 0x000fe80003800200 */
[----:B------:R-:W-:Y:S05]  /*27a0*/  @!P1 BRA `(.L_x_1024) ;  /* 0x0000000000149947 */ /* 0x000fea0003800000 */
[----:B0---4-:R-:W0:Y:S01]  /*27b0*/  LDC.64 R10, c[0x0][0x380] ;  /* 0x0000e000ff0a7b82 */ /* 0x011e220000000a00 */
[----:B------:R-:W-:-:S04]  /*27c0*/  IMAD R3, R2, 0x100, R9 ;  /* 0x0000010002037824 */ /* 0x000fc800078e0209 */
[----:B------:R-:W-:-:S04]  /*27d0*/  VIADD R3, R3, 0x100 ;  /* 0x0000010003037836 */ /* 0x000fc80000000000 */
[----:B0-----:R-:W-:-:S05]  /*27e0*/  IMAD.WIDE.U32 R10, R3, 0x4, R10 ;  /* 0x00000004030a7825 */ /* 0x001fca00078e000a */
[----:B------:R1:W-:Y:S02]  /*27f0*/  REDG.E.ADD.STRONG.GPU desc[UR12][R10.64+0x200], R15 ;  /* 0x0002000f0a00798e */ /* 0x0003e4000c12e10c */
.L_x_1024:
[----:B------:R-:W-:Y:S05]  /*2800*/  BSYNC.RECONVERGENT B1 ;  /* 0x0000000000017941 */ /* 0x000fea0003800200 */
.L_x_1023:
[----:B------:R-:W-:Y:S04]  /*2810*/  BSSY.RECONVERGENT B1, `(.L_x_1025) ;  /* 0x0000007000017945 */ /* 0x000fe80003800200 */
[----:B------:R-:W-:Y:S05]  /*2820*/  @!P2 BRA `(.L_x_1026) ;  /* 0x000000000014a947 */ /* 0x000fea0003800000 */
[----:B01--4-:R-:W0:Y:S01]  /*2830*/  LDC.64 R10, c[0x0][0x380] ;  /* 0x0000e000ff0a7b82 */ /* 0x013e220000000a00 */
[----:B------:R-:W-:-:S04]  /*2840*/  IMAD R3, R2, 0x100, R9 ;  /* 0x0000010002037824 */ /* 0x000fc800078e0209 */
[----:B------:R-:W-:-:S04]  /*2850*/  VIADD R3, R3, 0x200 ;  /* 0x0000020003037836 */ /* 0x000fc80000000000 */
[----:B0-----:R-:W-:-:S05]  /*2860*/  IMAD.WIDE.U32 R10, R3, 0x4, R10 ;  /* 0x00000004030a7825 */ /* 0x001fca00078e000a */
[----:B------:R2:W-:Y:S02]  /*2870*/  REDG.E.ADD.STRONG.GPU desc[UR12][R10.64+0x200], R17 ;  /* 0x000200110a00798e */ /* 0x0005e4000c12e10c */
.L_x_1026:
[----:B------:R-:W-:Y:S05]  /*2880*/  BSYNC.RECONVERGENT B1 ;  /* 0x0000000000017941 */ /* 0x000fea0003800200 */
.L_x_1025:
[----:B------:R-:W-:Y:S04]  /*2890*/  BSSY.RECONVERGENT B1, `(.L_x_1027) ;  /* 0x0000007000017945 */ /* 0x000fe80003800200 */
[----:B------:R-:W-:Y:S05]  /*28a0*/  @!P3 BRA `(.L_x_1028) ;  /* 0x000000000014b947 */ /* 0x000fea0003800000 */
[----:B012-4-:R-:W0:Y:S01]  /*28b0*/  LDC.64 R10, c[0x0][0x380] ;  /* 0x0000e000ff0a7b82 */ /* 0x017e220000000a00 */
[----:B------:R-:W-:-:S04]  /*28c0*/  IMAD R3, R2, 0x100, R9 ;  /* 0x0000010002037824 */ /* 0x000fc800078e0209 */
[----:B------:R-:W-:-:S04]  /*28d0*/  VIADD R3, R3, 0x300 ;  /* 0x0000030003037836 */ /* 0x000fc80000000000 */
[----:B0-----:R-:W-:-:S05]  /*28e0*/  IMAD.WIDE.U32 R10, R3, 0x4, R10 ;  /* 0x00000004030a7825 */ /* 0x001fca00078e000a */
[----:B------:R3:W-:Y:S02]  /*28f0*/  REDG.E.ADD.STRONG.GPU desc[UR12][R10.64+0x200], R19 ;  /* 0x000200130a00798e */ /* 0x0007e4000c12e10c */
.L_x_1028:
[----:B------:R-:W-:Y:S05]  /*2900*/  BSYNC.RECONVERGENT B1 ;  /* 0x0000000000017941 */ /* 0x000fea0003800200 */
.L_x_1027:
[----:B------:R-:W-:-:S07]  /*2910*/  VIADD R2, R2, 0x4 ;  /* 0x0000000402027836 */ /* 0x000fce0000000000 */
.L_x_1020:
[----:B------:R-:W-:-:S13]  /*2920*/  ISETP.NE.AND P0, PT, R25, RZ, PT ;  /* 0x000000ff1900720c */ /* 0x000fda0003f05270 */
[----:B------:R-:W-:Y:S05]  /*2930*/  @!P0 BRA `(.L_x_967) ;  /* 0x0000000000848947 */ /* 0x000fea0003800000 */
[----:B------:R-:W-:-:S13]  /*2940*/  ISETP.NE.AND P0, PT, R22, RZ, PT ;  /* 0x000000ff1600720c */ /* 0x000fda0003f05270 */
[----:B------:R-:W-:Y:S05]  /*2950*/  @!P0 BRA `(.L_x_1029) ;  /* 0x0000000000548947 */ /* 0x000fea0003800000 */
[----:B012345:R-:W-:Y:S01]  /*2960*/  IMAD R10, R2, 0x400, R8 ;  /* 0x00000400020a7824 */ /* 0x03ffe200078e0208 */
[----:B------:R-:W-:Y:S04]  /*2970*/  BSSY.RECONVERGENT B1, `(.L_x_1030) ;  /* 0x000000a000017945 */ /* 0x000fe80003800200 */
[----:B------:R-:W0:Y:S04]  /*2980*/  LDS R3, [R10+0x200] ;  /* 0x000200000a037984 */ /* 0x000e280000000800 */
        /* <DEDUP_REMOVED lines=8> */
.L_x_1031:
[----:B------:R-:W-:Y:S05]  /*2a10*/  BSYNC.RECONVERGENT B1 ;  /* 0x0000000000017941 */ /* 0x000fea0003800200 */
.L_x_1030:
[----:B------:R-:W-:Y:S04]  /*2a20*/  BSSY.RECONVERGENT B1, `(.L_x_1032) ;  /* 0x0000007000017945 */ /* 0x000fe80003800200 */
[----:B------:R-:W-:Y:S05]  /*2a30*/  @!P1 BRA `(.L_x_1033) ;  /* 0x0000000000149947 */ /* 0x000fea0003800000 */
[----:B0-----:R-:W0:Y:S01]  /*2a40*/  LDC.64 R10, c[0x0][0x380] ;  /* 0x0000e000ff0a7b82 */ /* 0x001e220000000a00 */
[----:B------:R-:W-:-:S04]  /*2a50*/  IMAD R3, R2, 0x100, R9 ;  /* 0x0000010002037824 */ /* 0x000fc800078e0209 */
[----:B------:R-:W-:-:S04]  /*2a60*/  VIADD R3, R3, 0x100 ;  /* 0x0000010003037836 */ /* 0x000fc80000000000 */
[----:B0-----:R-:W-:-:S05]  /*2a70*/  IMAD.WIDE.U32 R10, R3, 0x4, R10 ;  /* 0x00000004030a7825 */ /* 0x001fca00078e000a */
[----:B------:R1:W-:Y:S02]  /*2a80*/  REDG.E.ADD.STRONG.GPU desc[UR12][R10.64+0x200], R13 ;  /* 0x0002000d0a00798e */ /* 0x0003e4000c12e10c */
.L_x_1033:
[----:B------:R-:W-:Y:S05]  /*2a90*/  BSYNC.RECONVERGENT B1 ;  /* 0x0000000000017941 */ /* 0x000fea0003800200 */
.L_x_1032:
[----:B------:R-:W-:-:S07]  /*2aa0*/  VIADD R2, R2, 0x2 ;  /* 0x0000000202027836 */ /* 0x000fce0000000000 */
.L_x_1029:
[----:B------:R-:W-:-:S13]  /*2ab0*/  ISETP.NE.AND P0, PT, R4, RZ, PT ;  /* 0x000000ff0400720c */ /* 0x000fda0003f05270 */
[----:B------:R-:W-:Y:S05]  /*2ac0*/  @!P0 BRA `(.L_x_967) ;  /* 0x0000000000208947 */ /* 0x000fea0003800000 */
[----:B0-----:R-:W-:-:S05]  /*2ad0*/  IMAD R3, R2, 0x400, R8 ;  /* 0x0000040002037824 */ /* 0x001fca00078e0208 */
[----:B-1---5:R-:W0:Y:S02]  /*2ae0*/  LDS R13, [R3+0x200] ;  /* 0x00020000030d7984 */ /* 0x022e240000000800 */
[----:B0-----:R-:W-:-:S13]  /*2af0*/  ISETP.NE.AND P0, PT, R13, RZ, PT ;  /* 0x000000ff0d00720c */ /* 0x001fda0003f05270 */
[----:B------:R-:W-:Y:S05]  /*2b00*/  @!P0 BRA `(.L_x_967) ;  /* 0x0000000000108947 */ /* 0x000fea0003800000 */
[----:B--234-:R-:W0:Y:S01]  /*2b10*/  LDC.64 R10, c[0x0][0x380] ;  /* 0x0000e000ff0a7b82 */ /* 0x01ce220000000a00 */
[----:B------:R-:W-:-:S04]  /*2b20*/  IMAD R3, R2, 0x100, R9 ;  /* 0x0000010002037824 */ /* 0x000fc800078e0209 */
[----:B0-----:R-:W-:-:S05]  /*2b30*/  IMAD.WIDE.U32 R2, R3, 0x4, R10 ;  /* 0x0000000403027825 */ /* 0x001fca00078e000a */
[----:B------:R0:W-:Y:S02]  /*2b40*/  REDG.E.ADD.STRONG.GPU desc[UR12][R2.64+0x200], R13 ;  /* 0x0002000d0200798e */ /* 0x0001e4000c12e10c */
.L_x_967:
[----:B------:R-:W-:Y:S05]  /*2b50*/  BSYNC.RECONVERGENT B0 ;  /* 0x0000000000007941 */ /* 0x000fea0003800200 */
.L_x_966:
[----:B------:R-:W-:Y:S01]  /*2b60*/  BAR.SYNC.DEFER_BLOCKING 0x0 ;  /* 0x0000000000007b1d */ /* 0x000fe20000010000 */
[----:B------:R-:W-:-:S04]  /*2b70*/  UIADD3 UR4, UPT, UPT, UR4, 0x1, URZ ;  /* 0x0000000104047890 */ /* 0x000fc8000fffe0ff */
[----:B------:R-:W-:-:S09]  /*2b80*/  UISETP.NE.AND UP0, UPT, UR4, UR7, UPT ;  /* 0x000000070400728c */ /* 0x000fd2000bf05270 */
[----:B------:R-:W-:Y:S05]  /*2b90*/  BRA.U UP0, `(.L_x_1034) ;  /* 0xffffffd500d07547 */ /* 0x000fea000b83ffff */
[----:B------:R-:W-:Y:S05]  /*2ba0*/  EXIT ;  /* 0x000000000000794d */ /* 0x000fea0003800000 */
.L_x_1035:
        /* <DEDUP_REMOVED lines=13> */
.L_x_1404:


//--------------------- .text._ZN3cub18CUB_300001_SM_10006detail10radix_sort31DeviceRadixSortSingleTileKernelINS1_5radix10policy_hubI19preprocess_vertex_tNS0_8NullTypeEjE10Policy1000ELNS0_9SortOrderE0ES6_S7_j30preprocess_vertex_decomposer_tEEvPKT1_PSC_PKT2_PSG_T3_iiT4_ --------------------------
	.section	.text._ZN3cub18CUB_300001_SM_10006detail10radix_sort31DeviceRadixSortSingleTileKernelINS1_5radix10policy_hubI19preprocess_vertex_tNS0_8NullTypeEjE10Policy1000ELNS0_9SortOrderE0ES6_S7_j30preprocess_vertex_decomposer_tEEvPKT1_PSC_PKT2_PSG_T3_iiT4_,"ax",@progbits
	.align	128
        .global         _ZN3cub18CUB_300001_SM_10006detail10radix_sort31DeviceRadixSortSingleTileKernelINS1_5radix10policy_hubI19preprocess_vertex_tNS0_8NullTypeEjE10Policy1000ELNS0_9SortOrderE0ES6_S7_j30preprocess_vertex_decomposer_tEEvPKT1_PSC_PKT2_PSG_T3_iiT4_
        .type           _ZN3cub18CUB_300001_SM_10006detail10radix_sort31DeviceRadixSortSingleTileKernelINS1_5radix10policy_hubI19preprocess_vertex_tNS0_8NullTypeEjE10Policy1000ELNS0_9SortOrderE0ES6_S7_j30preprocess_vertex_decomposer_tEEvPKT1_PSC_PKT2_PSG_T3_iiT4_,@function
        .size           _ZN3cub18CUB_300001_SM_10006detail10radix_sort31DeviceRadixSortSingleTileKernelINS1_5radix10policy_hubI19preprocess_vertex_tNS0_8NullTypeEjE10Policy1000ELNS0_9SortOrderE0ES6_S7_j30preprocess_vertex_decomposer_tEEvPKT1_PSC_PKT2_PSG_T3_iiT4_,(.L_x_1405 - _ZN3cub18CUB_300001_SM_10006detail10radix_sort31DeviceRadixSortSingleTileKernelINS1_5radix10policy_hubI19preprocess_vertex_tNS0_8NullTypeEjE10Policy1000ELNS0_9SortOrderE0ES6_S7_j30preprocess_vertex_decomposer_tEEvPKT1_PSC_PKT2_PSG_T3_iiT4_)
        .other          _ZN3cub18CUB_300001_SM_10006detail10radix_sort31DeviceRadixSortSingleTileKernelINS1_5radix10policy_hubI19preprocess_vertex_tNS0_8NullTypeEjE10Policy1000ELNS0_9SortOrderE0ES6_S7_j30preprocess_vertex_decomposer_tEEvPKT1_PSC_PKT2_PSG_T3_iiT4_,@"STO_CUDA_ENTRY STV_DEFAULT"
_ZN3cub18CUB_300001_SM_10006detail10radix_sort31DeviceRadixSortSingleTileKernelINS1_5radix10policy_hubI19preprocess_vertex_tNS0_8NullTypeEjE10Policy1000ELNS0_9SortOrderE0ES6_S7_j30preprocess_vertex_decomposer_tEEvPKT1_PSC_PKT2_PSG_T3_iiT4_:
.text._ZN3cub18CUB_300001_SM_10006detail10radix_sort31DeviceRadixSortSingleTileKernelINS1_5radix10policy_hubI19preprocess_vertex_tNS0_8NullTypeEjE10Policy1000ELNS0_9SortOrderE0ES6_S7_j30preprocess_vertex_decomposer_tEEvPKT1_PSC_PKT2_PSG_T3_iiT4_:
[----:B------:R-:W-:Y:S01]  /*0000*/  LDC R1, c[0x0][0x37c] ;  /* 0x0000df00ff017b82 */ /* 0x000fe20000000800 */
[----:B------:R-:W0:Y:S07]  /*0010*/  S2R R0, SR_TID.X ;  /* 0x0000000000007919 */ /* 0x000e2e0000002100 */
[----:B------:R-:W1:Y:S01]  /*0020*/  LDC.64 R4, c[0x0][0x380] ;  /* 0x0000e000ff047b82 */ /* 0x000e620000000a00 */
[----:B------:R-:W2:Y:S01]  /*0030*/  LDCU UR4, c[0x0][0x3a0] ;  /* 0x00007400ff0477ac */ /* 0x000ea20008000800 */
[----:B------:R-:W3:Y:S06]  /*0040*/  LDCU.64 UR10, c[0x0][0x358] ;  /* 0x00006b00ff0a77ac */ /* 0x000eec0008000a00 */
[----:B------:R-:W4:Y:S01]  /*0050*/  S2UR UR5, SR_CgaCtaId ;  /* 0x00000000000579c3 */ /* 0x000f220000008800 */
[----:B------:R-:W-:Y:S01]  /*0060*/  IMAD.MOV.U32 R30, RZ, RZ, RZ ;  /* 0x000000ffff1e7224 */ /* 0x000fe200078e00ff */
[----:B------:R-:W-:-:S02]  /*0070*/  CS2R R22, SRZ ;  /* 0x0000000000167805 */ /* 0x000fc4000001ff00 */
[----:B------:R-:W-:Y:S02]  /*0080*/  CS2R R12, SRZ ;  /* 0x00000000000c7805 */ /* 0x000fe4000001ff00 */
[----:B------:R-:W-:Y:S01]  /*0090*/  CS2R R14, SRZ ;  /* 0x00000000000e7805 */ /* 0x000fe2000001ff00 */
[----:B------:R-:W-:Y:S01]  /*00a0*/  IMAD.MOV.U32 R16, RZ, RZ, -0x1 ;  /* 0xffffffffff107424 */ /* 0x000fe200078e00ff */
[----:B------:R-:W4:Y:S01]  /*00b0*/  LDCU UR6, c[0x0][0x3a4] ;  /* 0x00007480ff0677ac */ /* 0x000f220008000800 */
[----:B------:R-:W-:Y:S02]  /*00c0*/  IMAD.MOV.U32 R18, RZ, RZ, -0x1 ;  /* 0xffffffffff127424 */ /* 0x000fe400078e00ff */
[----:B------:R-:W-:Y:S01]  /*00d0*/  IMAD.MOV.U32 R20, RZ, RZ, -0x1 ;  /* 0xffffffffff147424 */ /* 0x000fe200078e00ff */
[----:B------:R-:W4:Y:S01]  /*00e0*/  LDCU UR7, c[0x0][0x3a8] ;  /* 0x00007500ff0777ac */ /* 0x000f220008000800 */
[----:B------:R-:W-:Y:S02]  /*00f0*/  PRMT R34, RZ, 0x7610, R34 ;  /* 0x00007610ff227816 */ /* 0x000fe40000000022 */
[----:B------:R-:W-:Y:S01]  /*0100*/  PRMT R35, RZ, 0x7610, R35 ;  /* 0x00007610ff237816 */ /* 0x000fe20000000023 */
[----:B------:R-:W1:Y:S01]  /*0110*/  LDCU UR12, c[0x0][0x3a8] ;  /* 0x00007500ff0c77ac */ /* 0x000e620008000800 */
[----:B0-----:R-:W-:-:S04]  /*0120*/  IMAD R3, R0, 0x3, RZ ;  /* 0x0000000300037824 */ /* 0x001fc800078e02ff */
[C---:B------:R-:W-:Y:S01]  /*0130*/  VIADD R2, R3.reuse, 0x1 ;  /* 0x0000000103027836 */ /* 0x040fe20000000000 */
[C---:B--2---:R-:W-:Y:S01]  /*0140*/  ISETP.GE.AND P0, PT, R3.reuse, UR4, PT ;  /* 0x0000000403007c0c */ /* 0x044fe2000bf06270 */
[----:B-1----:R-:W-:-:S03]  /*0150*/  IMAD.WIDE.U32 R4, R3, 0x18, R4 ;  /* 0x0000001803047825 */ /* 0x002fc600078e0004 */
[----:B------:R-:W-:Y:S01]  /*0160*/  ISETP.GE.AND P1, PT, R2, UR4, PT ;  /* 0x0000000402007c0c */ /* 0x000fe2000bf26270 */
[----:B------:R-:W-:-:S05]  /*0170*/  VIADD R3, R3, 0x2 ;  /* 0x0000000203037836 */ /* 0x000fca0000000000 */
[----:B------:R-:W-:-:S03]  /*0180*/  ISETP.GE.AND P2, PT, R3, UR4, PT ;  /* 0x0000000403007c0c */ /* 0x000fc6000bf46270 */
[----:B---3--:R-:W2:Y:S04]  /*0190*/  @!P0 LDG.E R6, desc[UR10][R4.64+0x14] ;  /* 0x0000140a04068981 */ /* 0x008ea8000c1e1900 */
[----:B------:R-:W3:Y:S04]  /*01a0*/  @!P1 LDG.E R10, desc[UR10][R4.64+0x2c] ;  /* 0x00002c0a040a9981 */ /* 0x000ee8000c1e1900 */
[----:B------:R-:W5:Y:S04]  /*01b0*/  @!P0 LDG.E R30, desc[UR10][R4.64] ;  /* 0x0000000a041e8981 */ /* 0x000f68000c1e1900 */
[----:B------:R-:W2:Y:S01]  /*01c0*/  @!P2 LDG.E R11, desc[UR10][R4.64+0x44] ;  /* 0x0000440a040ba981 */ /* 0x000ea2000c1e1900 */
[----:B------:R-:W-:-:S03]  /*01d0*/  CS2R R2, SRZ ;  /* 0x0000000000027805 */ /* 0x000fc6000001ff00 */
[----:B------:R-:W5:Y:S04]  /*01e0*/  @!P0 LDG.E R16, desc[UR10][R4.64+0x10] ;  /* 0x0000100a04108981 */ /* 0x000f68000c1e1900 */
[----:B------:R-:W5:Y:S04]  /*01f0*/  @!P0 LDG.E.64 R2, desc[UR10][R4.64+0x8] ;  /* 0x0000080a04028981 */ /* 0x000f68000c1e1b00 */
[----:B------:R-:W5:Y:S04]  /*0200*/  @!P1 LDG.E R22, desc[UR10][R4.64+0x18] ;  /* 0x0000180a04169981 */ /* 0x000f68000c1e1900 */
[----:B------:R-:W5:Y:S04]  /*0210*/  @!P1 LDG.E.64 R12, desc[UR10][R4.64+0x20] ;  /* 0x0000200a040c9981 */ /* 0x000f68000c1e1b00 */
[----:B------:R-:W5:Y:S04]  /*0220*/  @!P2 LDG.E R23, desc[UR10][R4.64+0x30] ;  /* 0x0000300a0417a981 */ /* 0x000f68000c1e1900 */
[----:B------:R-:W5:Y:S04]  /*0230*/  @!P2 LDG.E.64 R14, desc[UR10][R4.64+0x38] ;  /* 0x0000380a040ea981 */ /* 0x000f68000c1e1b00 */
[----:B------:R-:W5:Y:S04]  /*0240*/  @!P1 LDG.E R18, desc[UR10][R4.64+0x28] ;  /* 0x0000280a04129981 */ /* 0x000f68000c1e1900 */
[----:B------:R3:W5:Y:S01]  /*0250*/  @!P2 LDG.E R20, desc[UR10][R4.64+0x40] ;  /* 0x0000400a0414a981 */ /* 0x000762000c1e1900 */
[----:B------:R-:W-:-:S02]  /*0260*/  UMOV UR4, 0x400 ;  /* 0x0000040000047882 */ /* 0x000fc40000000000 */
[----:B----4-:R-:W-:Y:S01]  /*0270*/  ULEA UR4, UR5, UR4, 0x18 ;  /* 0x0000000405047291 */ /* 0x010fe2000f8ec0ff */
[----:B------:R-:W-:Y:S02]  /*0280*/  PRMT R36, RZ, 0x7610, R36 ;  /* 0x00007610ff247816 */ /* 0x000fe40000000024 */
[----:B------:R-:W-:-:S03]  /*0290*/  PRMT R38, RZ, 0x7610, R38 ;  /* 0x00007610ff267816 */ /* 0x000fc60000000026 */
[C---:B------:R-:W-:Y:S01]  /*02a0*/  LEA R25, R0.reuse, UR4, 0x2 ;  /* 0x0000000400197c11 */ /* 0x040fe2000f8e10ff */
[----:B------:R-:W-:Y:S02]  /*02b0*/  UIADD3 UR8, UPT, UPT, UR6, 0x6, URZ ;  /* 0x0000000606087890 */ /* 0x000fe4000fffe0ff */
[----:B------:R-:W-:Y:S02]  /*02c0*/  UIADD3 UR9, UPT, UPT, -UR6, URZ, URZ ;  /* 0x000000ff06097290 */ /* 0x000fe4000fffe1ff */
[----:B------:R-:W-:Y:S01]  /*02d0*/  UIADD3 UR5, UPT, UPT, -UR6, UR7, URZ ;  /* 0x0000000706057290 */ /* 0x000fe2000fffe1ff */
[----:B------:R-:W-:Y:S01]  /*02e0*/  PRMT R17, RZ, 0x7610, R17 ;  /* 0x00007610ff117816 */ /* 0x000fe20000000011 */
[----:B------:R-:W-:Y:S01]  /*02f0*/  IMAD R27, R0, 0x80, R25 ;  /* 0x00000080001b7824 */ /* 0x000fe200078e0219 */
[----:B------:R-:W-:Y:S02]  /*0300*/  PRMT R19, RZ, 0x7610, R19 ;  /* 0x00007610ff137816 */ /* 0x000fe40000000013 */
[----:B------:R-:W-:-:S02]  /*0310*/  PRMT R21, RZ, 0x7610, R21 ;  /* 0x00007610ff157816 */ /* 0x000fc40000000015 */
[----:B------:R-:W-:Y:S02]  /*0320*/  PRMT R32, RZ, 0x7610, R32 ;  /* 0x00007610ff207816 */ /* 0x000fe40000000020 */
[----:B------:R-:W-:Y:S02]  /*0330*/  PRMT R37, RZ, 0x7610, R37 ;  /* 0x00007610ff257816 */ /* 0x000fe40000000025 */
[----:B------:R-:W-:Y:S02]  /*0340*/  PRMT R39, RZ, 0x7610, R39 ;  /* 0x00007610ff277816 */ /* 0x000fe40000000027 */
[----:B------:R-:W-:Y:S02]  /*0350*/  PRMT R40, RZ, 0x7610, R40 ;  /* 0x00007610ff287816 */ /* 0x000fe40000000028 */
[----:B------:R-:W-:Y:S02]  /*0360*/  PRMT R41, RZ, 0x7610, R41 ;  /* 0x00007610ff297816 */ /* 0x000fe40000000029 */
[----:B------:R-:W-:Y:S01]  /*0370*/  SHF.R.U32.HI R84, RZ, 0x5, R0 ;  /* 0x00000005ff547819 */ /* 0x000fe20000011600 */
[----:B------:R-:W-:-:S02]  /*0380*/  IMAD.U32 R26, RZ, RZ, UR8 ;  /* 0x00000008ff1a7e24 */ /* 0x000fc4000f8e00ff */
[----:B------:R-:W-:Y:S01]  /*0390*/  IMAD.U32 R28, RZ, RZ, UR9 ;  /* 0x00000009ff1c7e24 */ /* 0x000fe2000f8e00ff */
[----:B------:R-:W-:Y:S01]  /*03a0*/  LEA R24, R84, UR4, 0x2 ;  /* 0x0000000454187c11 */ /* 0x000fe2000f8e10ff */
[----:B------:R-:W-:Y:S02]  /*03b0*/  IMAD.U32 R29, RZ, RZ, UR5 ;  /* 0x00000005ff1d7e24 */ /* 0x000fe4000f8e00ff */
[----:B------:R-:W-:Y:S01]  /*03c0*/  IMAD R31, R0, -0x3c, R27 ;  /* 0xffffffc4001f7824 */ /* 0x000fe200078e021b */
[----:B------:R-:W-:Y:S01]  /*03d0*/  BAR.SYNC.DEFER_BLOCKING 0x0 ;  /* 0x0000000000007b1d */ /* 0x000fe20000010000 */
[C---:B---3--:R-:W-:Y:S02]  /*03e0*/  @!P1 PRMT R4, R10.reuse, 0x7770, RZ ;  /* 0x000077700a049816 */ /* 0x048fe400000000ff */
[----:B------:R-:W-:Y:S02]  /*03f0*/  @!P1 PRMT R5, R10, 0x7771, RZ ;  /* 0x000077710a059816 */ /* 0x000fe400000000ff */
[----:B------:R-:W-:-:S02]  /*0400*/  @!P1 PRMT R34, R4, 0x7610, R34 ;  /* 0x0000761004229816 */ /* 0x000fc40000000022 */
[----:B------:R-:W-:Y:S02]  /*0410*/  @!P1 PRMT R35, R5, 0x7610, R35 ;  /* 0x0000761005239816 */ /* 0x000fe40000000023 */
[----:B------:R-:W-:Y:S02]  /*0420*/  @!P1 PRMT R4, R10, 0x7772, RZ ;  /* 0x000077720a049816 */ /* 0x000fe400000000ff */
[----:B--2---:R-:W-:Y:S02]  /*0430*/  @!P2 PRMT R5, R11, 0x7770, RZ ;  /* 0x000077700b05a816 */ /* 0x004fe400000000ff */
[----:B------:R-:W-:Y:S02]  /*0440*/  @!P1 PRMT R36, R4, 0x7610, R36 ;  /* 0x0000761004249816 */ /* 0x000fe40000000024 */
[----:B------:R-:W-:Y:S02]  /*0450*/  @!P2 PRMT R38, R5, 0x7610, R38 ;  /* 0x000076100526a816 */ /* 0x000fe40000000026 */
[----:B------:R-:W-:-:S02]  /*0460*/  @!P0 PRMT R7, R6, 0x7770, RZ ;  /* 0x0000777006078816 */ /* 0x000fc400000000ff */
[C---:B------:R-:W-:Y:S02]  /*0470*/  @!P0 PRMT R8, R6.reuse, 0x7771, RZ ;  /* 0x0000777106088816 */ /* 0x040fe400000000ff */
[C---:B------:R-:W-:Y:S02]  /*0480*/  @!P0 PRMT R9, R6.reuse, 0x7772, RZ ;  /* 0x0000777206098816 */ /* 0x040fe400000000ff */
[C---:B------:R-:W-:Y:S02]  /*0490*/  @!P2 PRMT R4, R11.reuse, 0x7771, RZ ;  /* 0x000077710b04a816 */ /* 0x040fe400000000ff */
[----:B------:R-:W-:Y:S02]  /*04a0*/  @!P2 PRMT R5, R11, 0x7772, RZ ;  /* 0x000077720b05a816 */ /* 0x000fe400000000ff */
[----:B------:R-:W-:Y:S02]  /*04b0*/  @!P0 PRMT R6, R6, 0x7773, RZ ;  /* 0x0000777306068816 */ /* 0x000fe400000000ff */
[----:B------:R-:W-:-:S02]  /*04c0*/  @!P1 PRMT R10, R10, 0x7773, RZ ;  /* 0x000077730a0a9816 */ /* 0x000fc400000000ff */
[----:B------:R-:W-:Y:S02]  /*04d0*/  @!P2 PRMT R11, R11, 0x7773, RZ ;  /* 0x000077730b0ba816 */ /* 0x000fe400000000ff */
[----:B------:R-:W-:Y:S02]  /*04e0*/  @!P0 PRMT R17, R7, 0x7610, R17 ;  /* 0x0000761007118816 */ /* 0x000fe40000000011 */
[----:B------:R-:W-:Y:S02]  /*04f0*/  @!P0 PRMT R19, R8, 0x7610, R19 ;  /* 0x0000761008138816 */ /* 0x000fe40000000013 */
[----:B------:R-:W-:Y:S02]  /*0500*/  @!P0 PRMT R21, R9, 0x7610, R21 ;  /* 0x0000761009158816 */ /* 0x000fe40000000015 */
[----:B------:R-:W-:Y:S02]  /*0510*/  @!P0 PRMT R32, R6, 0x7610, R32 ;  /* 0x0000761006208816 */ /* 0x000fe40000000020 */
[----:B------:R-:W-:-:S02]  /*0520*/  @!P1 PRMT R37, R10, 0x7610, R37 ;  /* 0x000076100a259816 */ /* 0x000fc40000000025 */
[----:B------:R-:W-:Y:S02]  /*0530*/  @!P2 PRMT R39, R4, 0x7610, R39 ;  /* 0x000076100427a816 */ /* 0x000fe40000000027 */
[----:B------:R-:W-:Y:S02]  /*0540*/  @!P2 PRMT R40, R5, 0x7610, R40 ;  /* 0x000076100528a816 */ /* 0x000fe40000000028 */
[----:B------:R-:W-:-:S07]  /*0550*/  @!P2 PRMT R41, R11, 0x7610, R41 ;  /* 0x000076100b29a816 */ /* 0x000fce0000000029 */
.L_x_1038:
[----:B------:R-:W-:Y:S01]  /*0560*/  VIADD R9, R26, 0xfffffffa ;  /* 0xfffffffa1a097836 */ /* 0x000fe20000000000 */
[----:B0-----:R0:W-:Y:S01]  /*0570*/  STS [R25], RZ ;  /* 0x000000ff19007388 */ /* 0x0011e20000000800 */
[----:B------:R-:W-:-:S03]  /*0580*/  IMAD.MOV.U32 R4, RZ, RZ, 0x3 ;  /* 0x00000003ff047424 */ /* 0x000fc600078e00ff */
[----:B------:R-:W-:Y:S01]  /*0590*/  ISETP.GE.U32.AND P0, PT, R9, 0x20, PT ;  /* 0x000000200900780c */ /* 0x000fe20003f06070 */
[----:B------:R0:W-:Y:S04]  /*05a0*/  STS [R25+0x400], RZ ;  /* 0x000400ff19007388 */ /* 0x0001e80000000800 */
[----:B------:R0:W-:Y:S04]  /*05b0*/  STS [R25+0x800], RZ ;  /* 0x000800ff19007388 */ /* 0x0001e80000000800 */
[----:B------:R0:W-:Y:S04]  /*05c0*/  STS [R25+0xc00], RZ ;  /* 0x000c00ff19007388 */ /* 0x0001e80000000800 */
[----:B------:R0:W-:Y:S01]  /*05d0*/  @P0 STS.U16 [R25], R4 ;  /* 0x0000000419000388 */ /* 0x0001e20000000400 */
[----:B------:R-:W-:-:S02]  /*05e0*/  @P0 IMAD.MOV.U32 R44, RZ, RZ, 0x2 ;  /* 0x00000002ff2c0424 */ /* 0x000fc400078e00ff */
[----:B------:R-:W-:Y:S01]  /*05f0*/  @P0 IMAD.MOV.U32 R43, RZ, RZ, 0x1 ;  /* 0x00000001ff2b0424 */ /* 0x000fe200078e00ff */
[----:B------:R0:W-:Y:S01]  /*0600*/  STS [R25+0x1000], RZ ;  /* 0x001000ff19007388 */ /* 0x0001e20000000800 */
[----:B------:R-:W-:Y:S02]  /*0610*/  @P0 IMAD.MOV.U32 R45, RZ, RZ, RZ ;  /* 0x000000ffff2d0224 */ /* 0x000fe400078e00ff */
[--C-:B------:R-:W-:Y:S01]  /*0620*/  @P0 IMAD.MOV.U32 R48, RZ, RZ, R25.reuse ;  /* 0x000000ffff300224 */ /* 0x100fe200078e0019 */
[----:B------:R0:W-:Y:S01]  /*0630*/  STS [R25+0x1400], RZ ;  /* 0x001400ff19007388 */ /* 0x0001e20000000800 */
[--C-:B------:R-:W-:Y:S02]  /*0640*/  @P0 IMAD.MOV.U32 R47, RZ, RZ, R25.reuse ;  /* 0x000000ffff2f0224 */ /* 0x100fe400078e0019 */
[----:B------:R-:W-:Y:S01]  /*0650*/  @P0 IMAD.MOV.U32 R46, RZ, RZ, R25 ;  /* 0x000000ffff2e0224 */ /* 0x000fe200078e0019 */
        /* <DEDUP_REMOVED lines=27> */
[----:B---3--:R-:W-:Y:S05]  /*0810*/  @P0 BRA `(.L_x_1036) ;  /* 0x0000000000980947 */ /* 0x008fea0003800000 */
[C---:B------:R-:W-:Y:S01]  /*0820*/  VIMNMX R5, PT, PT, R29.reuse, 0x6, PT ;  /* 0x000000061d057848 */ /* 0x040fe20003fe0100 */
[----:B------:R-:W-:Y:S01]  /*0830*/  IMAD.MOV.U32 R6, RZ, RZ, -0x1 ;  /* 0xffffffffff067424 */ /* 0x000fe200078e00ff */
[----:B0----5:R-:W-:Y:S02]  /*0840*/  SHF.R.U32.HI R4, RZ, R9, R16 ;  /* 0x00000009ff047219 */ /* 0x021fe40000011610 */
[----:B------:R-:W-:Y:S02]  /*0850*/  VIADDMNMX.U32 R5, R28, 0x20, R5, PT ;  /* 0x000000201c057846 */ /* 0x000fe40003800005 */
[----:B------:R-:W-:Y:S02]  /*0860*/  ISETP.NE.AND P0, PT, R29, RZ, PT ;  /* 0x000000ff1d00720c */ /* 0x000fe40003f05270 */
[----:B------:R-:W-:-:S04]  /*0870*/  SHF.L.U32 R5, R6, R5, RZ ;  /* 0x0000000506057219 */ /* 0x000fc800000006ff */
[----:B------:R-:W-:-:S04]  /*0880*/  LOP3.LUT R4, R4, R5, RZ, 0x30, !PT ;  /* 0x0000000504047212 */ /* 0x000fc800078e30ff */
[----:B------:R-:W-:-:S05]  /*0890*/  SEL R4, R4, RZ, P0 ;  /* 0x000000ff04047207 */ /* 0x000fca0000000000 */
[----:B------:R-:W-:Y:S01]  /*08a0*/  IMAD.SHL.U32 R6, R4, 0x400, RZ ;  /* 0x0000040004067824 */ /* 0x000fe200078e00ff */
[----:B------:R-:W-:-:S04]  /*08b0*/  SHF.R.U32.HI R4, RZ, 0x4, R4 ;  /* 0x00000004ff047819 */ /* 0x000fc80000011604 */
[----:B------:R-:W-:Y:S02]  /*08c0*/  LOP3.LUT R6, R6, 0x7c00, RZ, 0xc0, !PT ;  /* 0x00007c0006067812 */ /* 0x000fe400078ec0ff */
[----:B------:R-:W-:-:S04]  /*08d0*/  LOP3.LUT R4, R4, 0x7fffffe, RZ, 0xc0, !PT ;  /* 0x07fffffe04047812 */ /* 0x000fc800078ec0ff */
[----:B------:R-:W-:Y:S02]  /*08e0*/  IADD3 R48, PT, PT, R4, R25, R6 ;  /* 0x0000001904307210 */ /* 0x000fe40007ffe006 */
[----:B------:R-:W-:-:S03]  /*08f0*/  SHF.R.U32.HI R4, RZ, R9, R18 ;  /* 0x00000009ff047219 */ /* 0x000fc60000011612 */
[----:B------:R-:W0:Y:S01]  /*0900*/  LDS.U16 R45, [R48] ;  /* 0x00000000302d7984 */ /* 0x000e220000000400 */
[----:B------:R-:W-:-:S04]  /*0910*/  LOP3.LUT R4, R4, R5, RZ, 0x30, !PT ;  /* 0x0000000504047212 */ /* 0x000fc800078e30ff */
[----:B------:R-:W-:-:S05]  /*0920*/  SEL R4, R4, RZ, P0 ;  /* 0x000000ff04047207 */ /* 0x000fca0000000000 */
[----:B------:R-:W-:Y:S01]  /*0930*/  IMAD.SHL.U32 R6, R4, 0x400, RZ ;  /* 0x0000040004067824 */ /* 0x000fe200078e00ff */
[----:B------:R-:W-:-:S04]  /*0940*/  SHF.R.U32.HI R4, RZ, 0x4, R4 ;  /* 0x00000004ff047819 */ /* 0x000fc80000011604 */
[----:B------:R-:W-:Y:S02]  /*0950*/  LOP3.LUT R6, R6, 0x7c00, RZ, 0xc0, !PT ;  /* 0x00007c0006067812 */ /* 0x000fe400078ec0ff */
[----:B------:R-:W-:-:S04]  /*0960*/  LOP3.LUT R4, R4, 0x7fffffe, RZ, 0xc0, !PT ;  /* 0x07fffffe04047812 */ /* 0x000fc800078ec0ff */
[----:B------:R-:W-:Y:S02]  /*0970*/  IADD3 R47, PT, PT, R4, R25, R6 ;  /* 0x00000019042f7210 */ /* 0x000fe40007ffe006 */
[----:B------:R-:W-:-:S04]  /*0980*/  SHF.R.U32.HI R4, RZ, R9, R20 ;  /* 0x00000009ff047219 */ /* 0x000fc80000011614 */
[----:B------:R-:W-:-:S04]  /*0990*/  LOP3.LUT R4, R4, R5, RZ, 0x30, !PT ;  /* 0x0000000504047212 */ /* 0x000fc800078e30ff */
[----:B------:R-:W-:-:S05]  /*09a0*/  SEL R4, R4, RZ, P0 ;  /* 0x000000ff04047207 */ /* 0x000fca0000000000 */
[----:B------:R-:W-:Y:S01]  /*09b0*/  IMAD.SHL.U32 R5, R4, 0x400, RZ ;  /* 0x0000040004057824 */ /* 0x000fe200078e00ff */
[----:B------:R-:W-:Y:S01]  /*09c0*/  SHF.R.U32.HI R4, RZ, 0x4, R4 ;  /* 0x00000004ff047819 */ /* 0x000fe20000011604 */
[----:B0-----:R-:W-:-:S03]  /*09d0*/  VIADD R7, R45, 0x1 ;  /* 0x000000012d077836 */ /* 0x001fc60000000000 */
[----:B------:R-:W-:Y:S02]  /*09e0*/  LOP3.LUT R46, R5, 0x7c00, RZ, 0xc0, !PT ;  /* 0x00007c00052e7812 */ /* 0x000fe400078ec0ff */
[----:B------:R-:W-:Y:S01]  /*09f0*/  LOP3.LUT R5, R4, 0x7fffffe, RZ, 0xc0, !PT ;  /* 0x07fffffe04057812 */ /* 0x000fe200078ec0ff */
[----:B------:R-:W-:Y:S03]  /*0a00*/  STS.U16 [R48], R7 ;  /* 0x0000000730007388 */ /* 0x000fe60000000400 */
[----:B------:R-:W-:Y:S01]  /*0a10*/  IADD3 R46, PT, PT, R5, R25, R46 ;  /* 0x00000019052e7210 */ /* 0x000fe20007ffe02e */
[----:B------:R-:W0:Y:S02]  /*0a20*/  LDS.U16 R43, [R47] ;  /* 0x000000002f2b7984 */ /* 0x000e240000000400 */
[----:B0-----:R-:W-:-:S05]  /*0a30*/  VIADD R4, R43, 0x1 ;  /* 0x000000012b047836 */ /* 0x001fca0000000000 */
[----:B------:R-:W-:Y:S04]  /*0a40*/  STS.U16 [R47], R4 ;  /* 0x000000042f007388 */ /* 0x000fe80000000400 */
[----:B------:R-:W0:Y:S02]  /*0a50*/  LDS.U16 R44, [R46] ;  /* 0x000000002e2c7984 */ /* 0x000e240000000400 */
[----:B0-----:R-:W-:-:S05]  /*0a60*/  VIADD R5, R44, 0x1 ;  /* 0x000000012c057836 */ /* 0x001fca0000000000 */
[----:B------:R1:W-:Y:S02]  /*0a70*/  STS.U16 [R46], R5 ;  /* 0x000000052e007388 */ /* 0x0003e40000000400 */
.L_x_1036:
[----:B------:R-:W-:Y:S01]  /*0a80*/  BAR.SYNC.DEFER_BLOCKING 0x0 ;  /* 0x0000000000007b1d */ /* 0x000fe20000010000 */
[----:B------:R-:W-:Y:S02]  /*0a90*/  MOV R42, 0x400 ;  /* 0x00000400002a7802 */ /* 0x000fe40000000f00 */
[C---:B------:R-:W-:Y:S02]  /*0aa0*/  ISETP.NE.AND P2, PT, R84.reuse, 0x6, PT ;  /* 0x000000065400780c */ /* 0x040fe40003f45270 */
[----:B------:R-:W-:Y:S01]  /*0ab0*/  ISETP.NE.AND P3, PT, R84, 0x7, PT ;  /* 0x000000075400780c */ /* 0x000fe20003f65270 */
[----:B------:R-:W2:Y:S01]  /*0ac0*/  S2R R82, SR_LANEID ;  /* 0x0000000000527919 */ /* 0x000ea20000000000 */
[----:B------:R-:W3:Y:S01]  /*0ad0*/  S2R R7, SR_CgaCtaId ;  /* 0x0000000000077919 */ /* 0x000ee20000008800 */
[----:B------:R-:W-:Y:S04]  /*0ae0*/  LDS R72, [R27] ;  /* 0x000000001b487984 */ /* 0x000fe80000000800 */
[----:B------:R-:W4:Y:S04]  /*0af0*/  LDS R73, [R27+0x4] ;  /* 0x000004001b497984 */ /* 0x000f280000000800 */
[----:B------:R-:W0:Y:S04]  /*0b00*/  LDS R74, [R27+0x8] ;  /* 0x000008001b4a7984 */ /* 0x000e280000000800 */
[----:B------:R-:W1:Y:S04]  /*0b10*/  LDS R75, [R27+0xc] ;  /* 0x00000c001b4b7984 */ /* 0x000e680000000800 */
[----:B------:R-:W1:Y:S01]  /*0b20*/  LDS R76, [R27+0x10] ;  /* 0x000010001b4c7984 */ /* 0x000e620000000800 */
[----:B--2---:R-:W-:-:S03]  /*0b30*/  ISETP.NE.AND P1, PT, R82, 0x1f, PT ;  /* 0x0000001f5200780c */ /* 0x004fc60003f25270 */
[----:B------:R-:W2:Y:S01]  /*0b40*/  LDS R77, [R27+0x14] ;  /* 0x000014001b4d7984 */ /* 0x000ea20000000800 */
[----:B---3--:R-:W-:-:S03]  /*0b50*/  LEA R42, R7, R42, 0x18 ;  /* 0x0000002a072a7211 */ /* 0x008fc600078ec0ff */
[----:B------:R-:W3:Y:S04]  /*0b60*/  LDS R78, [R27+0x18] ;  /* 0x000018001b4e7984 */ /* 0x000ee80000000800 */
[----:B------:R-:W3:Y:S04]  /*0b70*/  LDS R79, [R27+0x1c] ;  /* 0x00001c001b4f7984 */ /* 0x000ee80000000800 */
[----:B------:R-:W3:Y:S04]  /*0b80*/  LDS R80, [R27+0x20] ;  /* 0x000020001b507984 */ /* 0x000ee80000000800 */
[----:B------:R-:W3:Y:S04]  /*0b90*/  LDS R71, [R27+0x24] ;  /* 0x000024001b477984 */ /* 0x000ee80000000800 */
[----:B------:R-:W3:Y:S04]  /*0ba0*/  LDS R70, [R27+0x28] ;  /* 0x000028001b467984 */ /* 0x000ee80000000800 */
[----:B------:R-:W3:Y:S01]  /*0bb0*/  LDS R69, [R27+0x2c] ;  /* 0x00002c001b457984 */ /* 0x000ee20000000800 */
[----:B----4-:R-:W-:-:S03]  /*0bc0*/  IMAD.IADD R73, R72, 0x1, R73 ;  /* 0x0000000148497824 */ /* 0x010fc600078e0249 */
[----:B------:R-:W4:Y:S01]  /*0bd0*/  LDS R68, [R27+0x30] ;  /* 0x000030001b447984 */ /* 0x000f220000000800 */
[----:B0-----:R-:W-:-:S03]  /*0be0*/  IMAD.IADD R74, R74, 0x1, R73 ;  /* 0x000000014a4a7824 */ /* 0x001fc600078e0249 */
[----:B------:R-:W0:Y:S01]  /*0bf0*/  LDS R67, [R27+0x34] ;  /* 0x000034001b437984 */ /* 0x000e220000000800 */
[----:B-1----:R-:W-:-:S03]  /*0c00*/  IMAD.IADD R75, R75, 0x1, R74 ;  /* 0x000000014b4b7824 */ /* 0x002fc600078e024a */
[----:B------:R-:W1:Y:S01]  /*0c10*/  LDS R66, [R27+0x38] ;  /* 0x000038001b427984 */ /* 0x000e620000000800 */
[----:B------:R-:W-:-:S03]  /*0c20*/  IMAD.IADD R76, R76, 0x1, R75 ;  /* 0x000000014c4c7824 */ /* 0x000fc600078e024b */
[----:B------:R-:W1:Y:S01]  /*0c30*/  LDS R65, [R27+0x3c] ;  /* 0x00003c001b417984 */ /* 0x000e620000000800 */
[----:B--2---:R-:W-:-:S03]  /*0c40*/  IMAD.IADD R77, R77, 0x1, R76 ;  /* 0x000000014d4d7824 */ /* 0x004fc600078e024c */
[----:B------:R-:W2:Y:S01]  /*0c50*/  LDS R64, [R27+0x40] ;  /* 0x000040001b407984 */ /* 0x000ea20000000800 */
[----:B---3--:R-:W-:-:S03]  /*0c60*/  IMAD.IADD R78, R78, 0x1, R77 ;  /* 0x000000014e4e7824 */ /* 0x008fc600078e024d */
[----:B------:R-:W3:Y:S01]  /*0c70*/  LDS R63, [R27+0x44] ;  /* 0x000044001b3f7984 */ /* 0x000ee20000000800 */
[----:B------:R-:W-:-:S03]  /*0c80*/  IMAD.IADD R79, R79, 0x1, R78 ;  /* 0x000000014f4f7824 */ /* 0x000fc600078e024e */
        /* <DEDUP_REMOVED lines=29> */
[----:B------:R-:W-:-:S04]  /*0e60*/  IMAD.IADD R58, R58, 0x1, R59 ;  /* 0x000000013a3a7824 */ /* 0x000fc800078e023b */
[----:B----4-:R-:W-:-:S04]  /*0e70*/  IMAD.IADD R57, R57, 0x1, R58 ;  /* 0x0000000139397824 */ /* 0x010fc800078e023a */
[----:B0-----:R-:W-:-:S04]  /*0e80*/  IMAD.IADD R56, R56, 0x1, R57 ;  /* 0x0000000138387824 */ /* 0x001fc800078e0239 */
[----:B-1----:R-:W-:-:S04]  /*0e90*/  IMAD.IADD R55, R55, 0x1, R56 ;  /* 0x0000000137377824 */ /* 0x002fc800078e0238 */
[----:B------:R-:W-:-:S04]  /*0ea0*/  IMAD.IADD R54, R54, 0x1, R55 ;  /* 0x0000000136367824 */ /* 0x000fc800078e0237 */
[----:B--2---:R-:W-:-:S04]  /*0eb0*/  IMAD.IADD R53, R53, 0x1, R54 ;  /* 0x0000000135357824 */ /* 0x004fc800078e0236 */
[----:B---3--:R-:W-:-:S04]  /*0ec0*/  IMAD.IADD R52, R52, 0x1, R53 ;  /* 0x0000000134347824 */ /* 0x008fc800078e0235 */
        /* <DEDUP_REMOVED lines=29> */
[C---:B-1----:R-:W-:Y:S01]  /*10a0*/  IMAD.IADD R8, R7.reuse, 0x1, R8 ;  /* 0x0000000107087824 */ /* 0x042fe200078e0208 */
[----:B------:R-:W-:Y:S02]  /*10b0*/  ISETP.NE.AND P0, PT, R84, 0x5, PT ;  /* 0x000000055400780c */ /* 0x000fe40003f05270 */
        /* <DEDUP_REMOVED lines=9> */
[----:B------:R-:W-:Y:S02]  /*1150*/  SEL R4, R81, RZ, P0 ;  /* 0x000000ff51047207 */ /* 0x000fe40000000000 */
[----:B------:R-:W-:Y:S02]  /*1160*/  SEL R33, R10, R33, !P3 ;  /* 0x000000210a217207 */ /* 0x000fe40005800000 */
[----:B------:R-:W-:-:S03]  /*1170*/  ISETP.NE.AND P0, PT, R0, RZ, PT ;  /* 0x000000ff0000720c */ /* 0x000fc60003f05270 */
[----:B------:R-:W-:-:S04]  /*1180*/  @P1 IMAD.IADD R81, R33, 0x1, R4 ;  /* 0x0000000121511824 */ /* 0x000fc800078e0204 */
[----:B------:R-:W-:-:S05]  /*1190*/  @!P2 IMAD.U32 R81, R11, 0x10000, RZ ;  /* 0x000100000b51a824 */ /* 0x000fca00078e00ff */
[----:B------:R-:W-:Y:S01]  /*11a0*/  @!P2 STS [R42+0x8428], R81 ;  /* 0x008428512a00a388 */ /* 0x000fe20000000800 */
[----:B------:R-:W-:Y:S06]  /*11b0*/  BAR.SYNC.DEFER_BLOCKING 0x0 ;  /* 0x0000000000007b1d */ /* 0x000fec0000010000 */
[----:B------:R-:W0:Y:S02]  /*11c0*/  LDS R4, [R42+0x8428] ;  /* 0x008428002a047984 */ /* 0x000e240000000800 */
[----:B0-----:R-:W-:Y:S02]  /*11d0*/  SEL R4, R4, RZ, P0 ;  /* 0x000000ff04047207 */ /* 0x001fe40000000000 */
[----:B------:R-:W-:-:S03]  /*11e0*/  ISETP.GE.AND P0, PT, R26, UR12, PT ;  /* 0x0000000c1a007c0c */ /* 0x000fc6000bf06270 */
        /* <DEDUP_REMOVED lines=69> */
[----:B------:R-:W2:Y:S01]  /*1640*/  LDS.U16 R5, [R46] ;  /* 0x000000002e057984 */ /* 0x000ea20000000400 */
[----:B0-----:R-:W-:-:S02]  /*1650*/  IMAD.IADD R45, R4, 0x1, R45 ;  /* 0x00000001042d7824 */ /* 0x001fc400078e022d */
[----:B-1----:R-:W-:Y:S02]  /*1660*/  IMAD.IADD R7, R6, 0x1, R43 ;  /* 0x0000000106077824 */ /* 0x002fe400078e022b */
[----:B--2---:R-:W-:Y:S01]  /*1670*/  IMAD.IADD R9, R5, 0x1, R44 ;  /* 0x0000000105097824 */ /* 0x004fe200078e022c */
[----:B------:R-:W-:Y:S06]  /*1680*/  BAR.SYNC.DEFER_BLOCKING 0x0 ;  /* 0x0000000000007b1d */ /* 0x000fec0000010000 */
[----:B------:R-:W-:Y:S05]  /*1690*/  @P0 BRA `(.L_x_1037) ;  /* 0x0000000400080947 */ /* 0x000fea0003800000 */
[----:B------:R-:W-:Y:S01]  /*16a0*/  LOP3.LUT R32, R32, 0xffff, RZ, 0xc0, !PT ;  /* 0x0000ffff20207812 */ /* 0x000fe200078ec0ff */
[--C-:B------:R-:W-:Y:S01]  /*16b0*/  IMAD R5, R45, 0x18, R42.reuse ;  /* 0x000000182d057824 */ /* 0x100fe200078e022a */
[----:B------:R-:W-:Y:S01]  /*16c0*/  LOP3.LUT R21, R21, 0xffff, RZ, 0xc0, !PT ;  /* 0x0000ffff15157812 */ /* 0x000fe200078ec0ff */
[--C-:B------:R-:W-:Y:S01]  /*16d0*/  IMAD R7, R7, 0x18, R42.reuse ;  /* 0x0000001807077824 */ /* 0x100fe200078e022a */
[----:B------:R-:W-:Y:S01]  /*16e0*/  LOP3.LUT R19, R19, 0xffff, RZ, 0xc0, !PT ;  /* 0x0000ffff13137812 */ /* 0x000fe200078ec0ff */
[----:B------:R-:W-:Y:S01]  /*16f0*/  IMAD R42, R9, 0x18, R42 ;  /* 0x00000018092a7824 */ /* 0x000fe200078e022a */
[----:B------:R-:W-:Y:S01]  /*1700*/  LOP3.LUT R4, R17, 0xffff, RZ, 0xc0, !PT ;  /* 0x0000ffff11047812 */ /* 0x000fe200078ec0ff */
[----:B-----5:R-:W-:Y:S01]  /*1710*/  STS.64 [R5+0x8], R2 ;  /* 0x0000080205007388 */ /* 0x020fe20000000a00 */
[----:B------:R-:W-:Y:S01]  /*1720*/  LOP3.LUT R37, R37, 0xffff, RZ, 0xc0, !PT ;  /* 0x0000ffff25257812 */ /* 0x000fe200078ec0ff */
[----:B------:R-:W-:Y:S01]  /*1730*/  VIADD R26, R26, 0x6 ;  /* 0x000000061a1a7836 */ /* 0x000fe20000000000 */
[----:B------:R-:W-:Y:S01]  /*1740*/  LOP3.LUT R36, R36, 0xffff, RZ, 0xc0, !PT ;  /* 0x0000ffff24247812 */ /* 0x000fe200078ec0ff */
[----:B------:R-:W-:Y:S01]  /*1750*/  STS [R5], R30 ;  /* 0x0000001e05007388 */ /* 0x000fe20000000800 */
[----:B------:R-:W-:Y:S01]  /*1760*/  LOP3.LUT R35, R35, 0xffff, RZ, 0xc0, !PT ;  /* 0x0000ffff23237812 */ /* 0x000fe200078ec0ff */
[----:B------:R-:W-:Y:S01]  /*1770*/  VIADD R28, R28, 0xfffffffa ;  /* 0xfffffffa1c1c7836 */ /* 0x000fe20000000000 */
[----:B------:R-:W-:Y:S01]  /*1780*/  LOP3.LUT R34, R34, 0xffff, RZ, 0xc0, !PT ;  /* 0x0000ffff22227812 */ /* 0x000fe200078ec0ff */
[----:B------:R-:W-:Y:S01]  /*1790*/  VIADD R29, R29, 0xfffffffa ;  /* 0xfffffffa1d1d7836 */ /* 0x000fe20000000000 */
[----:B------:R-:W-:-:S02]  /*17a0*/  LOP3.LUT R41, R41, 0xffff, RZ, 0xc0, !PT ;  /* 0x0000ffff29297812 */ /* 0x000fc400078ec0ff */
[----:B------:R-:W-:Y:S02]  /*17b0*/  LOP3.LUT R40, R40, 0xffff, RZ, 0xc0, !PT ;  /* 0x0000ffff28287812 */ /* 0x000fe400078ec0ff */
[----:B------:R-:W-:Y:S02]  /*17c0*/  LOP3.LUT R39, R39, 0xffff, RZ, 0xc0, !PT ;  /* 0x0000ffff27277812 */ /* 0x000fe400078ec0ff */
[----:B------:R-:W-:Y:S02]  /*17d0*/  LOP3.LUT R38, R38, 0xffff, RZ, 0xc0, !PT ;  /* 0x0000ffff26267812 */ /* 0x000fe400078ec0ff */
[----:B------:R-:W-:Y:S02]  /*17e0*/  PRMT R17, R21, 0x3340, R32 ;  /* 0x0000334015117816 */ /* 0x000fe40000000020 */
[----:B------:R-:W-:Y:S02]  /*17f0*/  PRMT R4, R4, 0x3340, R19 ;  /* 0x0000334004047816 */ /* 0x000fe40000000013 */
[----:B------:R-:W-:-:S02]  /*1800*/  PRMT R19, R36, 0x3340, R37 ;  /* 0x0000334024137816 */ /* 0x000fc40000000025 */
[----:B------:R-:W-:Y:S02]  /*1810*/  PRMT R34, R34, 0x3340, R35 ;  /* 0x0000334022227816 */ /* 0x000fe40000000023 */
[----:B------:R-:W-:Y:S02]  /*1820*/  PRMT R21, R40, 0x3340, R41 ;  /* 0x0000334028157816 */ /* 0x000fe40000000029 */
[----:B------:R-:W-:Y:S02]  /*1830*/  PRMT R38, R38, 0x3340, R39 ;  /* 0x0000334026267816 */ /* 0x000fe40000000027 */
[----:B------:R-:W-:Y:S02]  /*1840*/  PRMT R17, R4, 0x5410, R17 ;  /* 0x0000541004117816 */ /* 0x000fe40000000011 */
[----:B------:R-:W-:Y:S02]  /*1850*/  PRMT R19, R34, 0x5410, R19 ;  /* 0x0000541022137816 */ /* 0x000fe40000000013 */
[----:B------:R-:W-:Y:S01]  /*1860*/  PRMT R21, R38, 0x5410, R21 ;  /* 0x0000541026157816 */ /* 0x000fe20000000015 */
[----:B------:R-:W-:Y:S04]  /*1870*/  STS.64 [R5+0x10], R16 ;  /* 0x0000101005007388 */ /* 0x000fe80000000a00 */
[----:B------:R-:W-:Y:S04]  /*1880*/  STS.64 [R7+0x8], R12 ;  /* 0x0000080c07007388 */ /* 0x000fe80000000a00 */
[----:B------:R-:W-:Y:S04]  /*1890*/  STS.64 [R7+0x10], R18 ;  /* 0x0000101207007388 */ /* 0x000fe80000000a00 */
[----:B------:R-:W-:Y:S04]  /*18a0*/  STS [R7], R22 ;  /* 0x0000001607007388 */ /* 0x000fe80000000800 */
[----:B------:R-:W-:Y:S04]  /*18b0*/  STS.64 [R42+0x8], R14 ;  /* 0x0000080e2a007388 */ /* 0x000fe80000000a00 */
[----:B------:R-:W-:Y:S04]  /*18c0*/  STS.64 [R42+0x10], R20 ;  /* 0x000010142a007388 */ /* 0x000fe80000000a00 */
[----:B------:R-:W-:Y:S01]  /*18d0*/  STS [R42], R23 ;  /* 0x000000172a007388 */ /* 0x000fe20000000800 */
[----:B------:R-:W-:Y:S06]  /*18e0*/  BAR.SYNC.DEFER_BLOCKING 0x0 ;  /* 0x0000000000007b1d */ /* 0x000fec0000010000 */
[----:B------:R-:W0:Y:S04]  /*18f0*/  LDS R4, [R31+0x14] ;  /* 0x000014001f047984 */ /* 0x000e280000000800 */
[----:B------:R-:W1:Y:S04]  /*1900*/  LDS R6, [R31+0x2c] ;  /* 0x00002c001f067984 */ /* 0x000e680000000800 */
[----:B------:R-:W2:Y:S04]  /*1910*/  LDS R5, [R31+0x44] ;  /* 0x000044001f057984 */ /* 0x000ea80000000800 */
[----:B------:R3:W4:Y:S04]  /*1920*/  LDS R30, [R31] ;  /* 0x000000001f1e7984 */ /* 0x0007280000000800 */
[----:B------:R3:W3:Y:S04]  /*1930*/  LDS R22, [R31+0x18] ;  /* 0x000018001f167984 */ /* 0x0006e80000000800 */
[----:B------:R0:W3:Y:S04]  /*1940*/  LDS R23, [R31+0x30] ;  /* 0x000030001f177984 */ /* 0x0000e80000000800 */
[----:B------:R0:W3:Y:S04]  /*1950*/  LDS.64 R2, [R31+0x8] ;  /* 0x000008001f027984 */ /* 0x0000e80000000a00 */
[----:B------:R0:W3:Y:S04]  /*1960*/  LDS.64 R12, [R31+0x20] ;  /* 0x000020001f0c7984 */ /* 0x0000e80000000a00 */
[----:B------:R0:W3:Y:S04]  /*1970*/  LDS.64 R14, [R31+0x38] ;  /* 0x000038001f0e7984 */ /* 0x0000e80000000a00 */
[----:B------:R1:W3:Y:S04]  /*1980*/  LDS R16, [R31+0x10] ;  /* 0x000010001f107984 */ /* 0x0002e80000000800 */
[----:B------:R2:W3:Y:S01]  /*1990*/  LDS R18, [R31+0x28] ;  /* 0x000028001f127984 */ /* 0x0004e20000000800 */
[----:B0-----:R-:W-:-:S02]  /*19a0*/  PRMT R17, R4, 0x7770, RZ ;  /* 0x0000777004117816 */ /* 0x001fc400000000ff */
[C---:B------:R-:W-:Y:S01]  /*19b0*/  PRMT R19, R4.reuse, 0x7771, RZ ;  /* 0x0000777104137816 */ /* 0x040fe200000000ff */
[----:B------:R0:W0:Y:S01]  /*19c0*/  LDS R20, [R31+0x40] ;  /* 0x000040001f147984 */ /* 0x0000220000000800 */
[----:B------:R-:W-:Y:S02]  /*19d0*/  PRMT R21, R4, 0x7772, RZ ;  /* 0x0000777204157816 */ /* 0x000fe400000000ff */
[C---:B-1----:R-:W-:Y:S02]  /*19e0*/  PRMT R34, R6.reuse, 0x7770, RZ ;  /* 0x0000777006227816 */ /* 0x042fe400000000ff */
[C---:B------:R-:W-:Y:S02]  /*19f0*/  PRMT R35, R6.reuse, 0x7771, RZ ;  /* 0x0000777106237816 */ /* 0x040fe400000000ff */
[----:B------:R-:W-:Y:S02]  /*1a00*/  PRMT R36, R6, 0x7772, RZ ;  /* 0x0000777206247816 */ /* 0x000fe400000000ff */
[----:B--2---:R-:W-:-:S02]  /*1a10*/  PRMT R38, R5, 0x7770, RZ ;  /* 0x0000777005267816 */ /* 0x004fc400000000ff */
[C---:B------:R-:W-:Y:S02]  /*1a20*/  PRMT R39, R5.reuse, 0x7771, RZ ;  /* 0x0000777105277816 */ /* 0x040fe400000000ff */
[C---:B------:R-:W-:Y:S02]  /*1a30*/  PRMT R40, R5.reuse, 0x7772, RZ ;  /* 0x0000777205287816 */ /* 0x040fe400000000ff */
[----:B------:R-:W-:Y:S02]  /*1a40*/  PRMT R4, R4, 0x7773, RZ ;  /* 0x0000777304047816 */ /* 0x000fe400000000ff */
[----:B------:R-:W-:Y:S02]  /*1a50*/  PRMT R6, R6, 0x7773, RZ ;  /* 0x0000777306067816 */ /* 0x000fe400000000ff */
[----:B------:R-:W-:Y:S02]  /*1a60*/  PRMT R5, R5, 0x7773, RZ ;  /* 0x0000777305057816 */ /* 0x000fe400000000ff */
[----:B------:R-:W-:-:S02]  /*1a70*/  PRMT R32, R4, 0x7610, R32 ;  /* 0x0000761004207816 */ /* 0x000fc40000000020 */
[----:B------:R-:W-:Y:S02]  /*1a80*/  PRMT R37, R6, 0x7610, R37 ;  /* 0x0000761006257816 */ /* 0x000fe40000000025 */
[----:B------:R-:W-:Y:S01]  /*1a90*/  PRMT R41, R5, 0x7610, R41 ;  /* 0x0000761005297816 */ /* 0x000fe20000000029 */
[----:B------:R-:W-:Y:S06]  /*1aa0*/  BAR.SYNC.DEFER_BLOCKING 0x0 ;  /* 0x0000000000007b1d */ /* 0x000fec0000010000 */
[----:B----4-:R-:W-:Y:S05]  /*1ab0*/  BRA `(.L_x_1038) ;  /* 0xffffffe800a87947 */ /* 0x010fea000383ffff */
.L_x_1037:
[----:B------:R-:W-:Y:S01]  /*1ac0*/  LOP3.LUT R32, R32, 0xffff, RZ, 0xc0, !PT ;  /* 0x0000ffff20207812 */ /* 0x000fe200078ec0ff */
[--C-:B------:R-:W-:Y:S01]  /*1ad0*/  IMAD R45, R45, 0x18, R42.reuse ;  /* 0x000000182d2d7824 */ /* 0x100fe200078e022a */
[----:B------:R-:W-:Y:S01]  /*1ae0*/  LOP3.LUT R21, R21, 0xffff, RZ, 0xc0, !PT ;  /* 0x0000ffff15157812 */ /* 0x000fe200078ec0ff */
[--C-:B------:R-:W-:Y:S01]  /*1af0*/  IMAD R5, R7, 0x18, R42.reuse ;  /* 0x0000001807057824 */ /* 0x100fe200078e022a */
[----:B------:R-:W-:Y:S01]  /*1b00*/  LOP3.LUT R19, R19, 0xffff, RZ, 0xc0, !PT ;  /* 0x0000ffff13137812 */ /* 0x000fe200078ec0ff */
[----:B------:R-:W0:Y:S01]  /*1b10*/  LDCU UR4, c[0x0][0x3a0] ;  /* 0x00007400ff0477ac */ /* 0x000e220008000800 */
[----:B------:R-:W-:Y:S01]  /*1b20*/  LOP3.LUT R4, R17, 0xffff, RZ, 0xc0, !PT ;  /* 0x0000ffff11047812 */ /* 0x000fe200078ec0ff */
[----:B------:R-:W-:Y:S01]  /*1b30*/  IMAD R42, R9, 0x18, R42 ;  /* 0x00000018092a7824 */ /* 0x000fe200078e022a */
[----:B------:R-:W-:Y:S01]  /*1b40*/  LOP3.LUT R37, R37, 0xffff, RZ, 0xc0, !PT ;  /* 0x0000ffff25257812 */ /* 0x000fe200078ec0ff */
[----:B-----5:R-:W-:Y:S01]  /*1b50*/  STS.64 [R45+0x8], R2 ;  /* 0x000008022d007388 */ /* 0x020fe20000000a00 */
[----:B------:R-:W-:Y:S01]  /*1b60*/  LOP3.LUT R36, R36, 0xffff, RZ, 0xc0, !PT ;  /* 0x0000ffff24247812 */ /* 0x000fe200078ec0ff */
[----:B------:R-:W-:Y:S01]  /*1b70*/  IMAD R31, R0, -0x30, R31 ;  /* 0xffffffd0001f7824 */ /* 0x000fe200078e021f */
[----:B------:R-:W-:Y:S01]  /*1b80*/  LOP3.LUT R35, R35, 0xffff, RZ, 0xc0, !PT ;  /* 0x0000ffff23237812 */ /* 0x000fe200078ec0ff */
[----:B------:R-:W-:Y:S01]  /*1b90*/  STS [R45], R30 ;  /* 0x0000001e2d007388 */ /* 0x000fe20000000800 */
        /* <DEDUP_REMOVED lines=15> */
[----:B------:R-:W-:Y:S01]  /*1c90*/  STS.64 [R45+0x10], R16 ;  /* 0x000010102d007388 */ /* 0x000fe20000000a00 */
[----:B0-----:R-:W-:-:S02]  /*1ca0*/  ISETP.GE.U32.AND P0, PT, R0, UR4, PT ;  /* 0x0000000400007c0c */ /* 0x001fc4000bf06070 */
[----:B------:R-:W-:Y:S01]  /*1cb0*/  ISETP.GE.U32.AND P1, PT, R8, UR4, PT ;  /* 0x0000000408007c0c */ /* 0x000fe2000bf26070 */
[----:B------:R-:W-:Y:S04]  /*1cc0*/  STS.64 [R5+0x8], R12 ;  /* 0x0000080c05007388 */ /* 0x000fe80000000a00 */
[----:B------:R-:W-:Y:S04]  /*1cd0*/  STS.64 [R5+0x10], R18 ;  /* 0x0000101205007388 */ /* 0x000fe80000000a00 */
[----:B------:R0:W-:Y:S04]  /*1ce0*/  STS [R5], R22 ;  /* 0x0000001605007388 */ /* 0x0001e80000000800 */
[----:B------:R-:W-:Y:S04]  /*1cf0*/  STS.64 [R42+0x8], R14 ;  /* 0x0000080e2a007388 */ /* 0x000fe80000000a00 */
[----:B------:R-:W-:Y:S01]  /*1d00*/  STS.64 [R42+0x10], R20 ;  /* 0x000010142a007388 */ /* 0x000fe20000000a00 */
[----:B0-----:R-:W0:Y:S03]  /*1d10*/  LDC.64 R4, c[0x0][0x388] ;  /* 0x0000e200ff047b82 */ /* 0x001e260000000a00 */
[----:B------:R-:W-:Y:S05]  /*1d20*/  STS [R42], R23 ;  /* 0x000000172a007388 */ /* 0x000fea0000000800 */
[----:B------:R-:W-:Y:S01]  /*1d30*/  BAR.SYNC.DEFER_BLOCKING 0x0 ;  /* 0x0000000000007b1d */ /* 0x000fe20000010000 */
[----:B0-----:R-:W-:-:S04]  /*1d40*/  IMAD.WIDE.U32 R4, R0, 0x18, R4 ;  /* 0x0000001800047825 */ /* 0x001fc800078e0004 */
[----:B------:R-:W-:Y:S01]  /*1d50*/  VIADD R0, R0, 0x200 ;  /* 0x0000020000007836 */ /* 0x000fe20000000000 */
[----:B------:R-:W0:Y:S04]  /*1d60*/  LDS.64 R2, [R31+0x1808] ;  /* 0x001808001f027984 */ /* 0x000e280000000a00 */
[----:B------:R-:W-:Y:S01]  /*1d70*/  ISETP.GE.U32.AND P2, PT, R0, UR4, PT ;  /* 0x0000000400007c0c */ /* 0x000fe2000bf46070 */
[----:B------:R-:W1:Y:S04]  /*1d80*/  LDS R9, [R31+0x1800] ;  /* 0x001800001f097984 */ /* 0x000e680000000800 */
[----:B------:R-:W2:Y:S04]  /*1d90*/  LDS.64 R10, [R31+0x1810] ;  /* 0x001810001f0a7984 */ /* 0x000ea80000000a00 */
[----:B------:R-:W3:Y:S04]  /*1da0*/  @!P0 LDS.64 R6, [R31+0x8] ;  /* 0x000008001f068984 */ /* 0x000ee80000000a00 */
[----:B------:R-:W4:Y:S04]  /*1db0*/  @!P0 LDS R13, [R31] ;  /* 0x000000001f0d8984 */ /* 0x000f280000000800 */
[----:B------:R-:W4:Y:S04]  /*1dc0*/  @!P0 LDS.64 R16, [R31+0x10] ;  /* 0x000010001f108984 */ /* 0x000f280000000a00 */
[----:B0-----:R0:W-:Y:S04]  /*1dd0*/  @!P1 STG.E.64 desc[UR10][R4.64+0x1808], R2 ;  /* 0x0018080204009986 */ /* 0x0011e8000c101b0a */
[----:B-1----:R0:W-:Y:S04]  /*1de0*/  @!P1 STG.E desc[UR10][R4.64+0x1800], R9 ;  /* 0x0018000904009986 */ /* 0x0021e8000c10190a */
[----:B--2---:R0:W-:Y:S04]  /*1df0*/  @!P1 STG.E desc[UR10][R4.64+0x1810], R10 ;  /* 0x0018100a04009986 */ /* 0x0041e8000c10190a */
[----:B------:R0:W-:Y:S04]  /*1e00*/  @!P1 STG.E desc[UR10][R4.64+0x1814], R11 ;  /* 0x0018140b04009986 */ /* 0x0001e8000c10190a */
[----:B---3--:R0:W-:Y:S04]  /*1e10*/  @!P0 STG.E.64 desc[UR10][R4.64+0x8], R6 ;  /* 0x0000080604008986 */ /* 0x0081e8000c101b0a */
[----:B----4-:R0:W-:Y:S04]  /*1e20*/  @!P0 STG.E desc[UR10][R4.64], R13 ;  /* 0x0000000d04008986 */ /* 0x0101e8000c10190a */
[----:B------:R0:W-:Y:S04]  /*1e30*/  @!P0 STG.E desc[UR10][R4.64+0x10], R16 ;  /* 0x0000101004008986 */ /* 0x0001e8000c10190a */
[----:B------:R0:W-:Y:S01]  /*1e40*/  @!P0 STG.E desc[UR10][R4.64+0x14], R17 ;  /* 0x0000141104008986 */ /* 0x0001e2000c10190a */
[----:B------:R-:W-:Y:S05]  /*1e50*/  @P2 EXIT ;  /* 0x000000000000294d */ /* 0x000fea0003800000 */
[----:B0-----:R-:W0:Y:S04]  /*1e60*/  LDS.64 R2, [R31+0x3008] ;  /* 0x003008001f027984 */ /* 0x001e280000000a00 */
[----:B------:R-:W1:Y:S04]  /*1e70*/  LDS R7, [R31+0x3000] ;  /* 0x003000001f077984 */ /* 0x000e680000000800 */
[----:B------:R-:W2:Y:S04]  /*1e80*/  LDS.64 R8, [R31+0x3010] ;  /* 0x003010001f087984 */ /* 0x000ea80000000a00 */
[----:B0-----:R-:W-:Y:S04]  /*1e90*/  STG.E.64 desc[UR10][R4.64+0x3008], R2 ;  /* 0x0030080204007986 */ /* 0x001fe8000c101b0a */
[----:B-1----:R-:W-:Y:S04]  /*1ea0*/  STG.E desc[UR10][R4.64+0x3000], R7 ;  /* 0x0030000704007986 */ /* 0x002fe8000c10190a */
[----:B--2---:R-:W-:Y:S04]  /*1eb0*/  STG.E desc[UR10][R4.64+0x3010], R8 ;  /* 0x0030100804007986 */ /* 0x004fe8000c10190a */
[----:B------:R-:W-:Y:S01]  /*1ec0*/  STG.E desc[UR10][R4.64+0x3014], R9 ;  /* 0x0030140904007986 */ /* 0x000fe2000c10190a */
[----:B------:R-:W-:Y:S05]  /*1ed0*/  EXIT ;  /* 0x000000000000794d */ /* 0x000fea0003800000 */
.L_x_1039:
        /* <DEDUP_REMOVED lines=10> */
.L_x_1405:


//--------------------- .text._ZN3cub18CUB_300001_SM_10006detail10radix_sort29DeviceRadixSortOnesweepKernelINS1_5radix10policy_hubI6edge_tNS0_8NullTypeEjE10Policy1000ELNS0_9SortOrderE0ES6_S7_jii17edge_decomposer_tEEvPT5_SD_PT3_PKSE_PT1_PKSI_PT2_PKSM_T4_iiT6_ --------------------------
	.section	.text._ZN3cub18CUB_300001_SM_10006detail10radix_sort29DeviceRadixSortOnesweepKernelINS1_5radix10policy_hubI6edge_tNS0_8NullTypeEjE10Policy1000ELNS0_9SortOrderE0ES6_S7_jii17edge_decomposer_tEEvPT5_SD_PT3_PKSE_PT1_PKSI_PT2_PKSM_T4_iiT6_,"ax",@progbits
	.align	128
        .global         _ZN3cub18CUB_300001_SM_10006detail10radix_sort29DeviceRadixSortOnesweepKernelINS1_5radix10policy_hubI6edge_tNS0_8NullTypeEjE10Policy1000ELNS0_9SortOrderE0ES6_S7_jii17edge_decomposer_tEEvPT5_SD_PT3_PKSE_PT1_PKSI_PT2_PKSM_T4_iiT6_
        .type           _ZN3cub18CUB_300001_SM_10006detail10radix_sort29DeviceRadixSortOnesweepKernelINS1_5radix10policy_hubI6edge_tNS0_8NullTypeEjE10Policy1000ELNS0_9SortOrderE0ES6_S7_jii17edge_decomposer_tEEvPT5_SD_PT3_PKSE_PT1_PKSI_PT2_PKSM_T4_iiT6_,@function
        .size           _ZN3cub18CUB_300001_SM_10006detail10radix_sort29DeviceRadixSortOnesweepKernelINS1_5radix10policy_hubI6edge_tNS0_8NullTypeEjE10Policy1000ELNS0_9SortOrderE0ES6_S7_jii17edge_decomposer_tEEvPT5_SD_PT3_PKSE_PT1_PKSI_PT2_PKSM_T4_iiT6_,(.L_x_1406 - _ZN3cub18CUB_300001_SM_10006detail10radix_sort29DeviceRadixSortOnesweepKernelINS1_5radix10policy_hubI6edge_tNS0_8NullTypeEjE10Policy1000ELNS0_9SortOrderE0ES6_S7_jii17edge_decomposer_tEEvPT5_SD_PT3_PKSE_PT1_PKSI_PT2_PKSM_T4_iiT6_)
        .other          _ZN3cub18CUB_300001_SM_10006detail10radix_sort29DeviceRadixSortOnesweepKernelINS1_5radix10policy_hubI6edge_tNS0_8NullTypeEjE10Policy1000ELNS0_9SortOrderE0ES6_S7_jii17edge_decomposer_tEEvPT5_SD_PT3_PKSE_PT1_PKSI_PT2_PKSM_T4_iiT6_,@"STO_CUDA_ENTRY STV_DEFAULT"
_ZN3cub18CUB_300001_SM_10006detail10radix_sort29DeviceRadixSortOnesweepKernelINS1_5radix10policy_hubI6edge_tNS0_8NullTypeEjE10Policy1000ELNS0_9SortOrderE0ES6_S7_jii17edge_decomposer_tEEvPT5_SD_PT3_PKSE_PT1_PKSI_PT2_PKSM_T4_iiT6_:
.text._ZN3cub18CUB_300001_SM_10006detail10radix_sort29DeviceRadixSortOnesweepKernelINS1_5radix10policy_hubI6edge_tNS0_8NullTypeEjE10Policy1000ELNS0_9SortOrderE0ES6_S7_jii17edge_decomposer_tEEvPT5_SD_PT3_PKSE_PT1_PKSI_PT2_PKSM_T4_iiT6_:
[----:B------:R-:W-:Y:S01]  /*0000*/  LDC R1, c[0x0][0x37c] ;  /* 0x0000df00ff017b82 */ /* 0x000fe20000000800 */
[----:B------:R-:W0:Y:S01]  /*0010*/  S2R R39, SR_TID.X ;  /* 0x0000000000277919 */ /* 0x000e220000002100 */
[----:B------:R-:W1:Y:S01]  /*0020*/  LDCU.64 UR10, c[0x0][0x358] ;  /* 0x00006b00ff0a77ac */ /* 0x000e620008000a00 */
[----:B------:R-:W-:Y:S01]  /*0030*/  BSSY.RECONVERGENT B0, `(.L_x_1040) ;  /* 0x000000a000007945 */ /* 0x000fe20003800200 */
[----:B0-----:R-:W-:-:S13]  /*0040*/  ISETP.NE.AND P0, PT, R39, RZ, PT ;  /* 0x000000ff2700720c */ /* 0x001fda0003f05270 */
        /* <DEDUP_REMOVED lines=8> */
.L_x_1041:
[----:B------:R-:W-:Y:S05]  /*00d0*/  BSYNC.RECONVERGENT B0 ;  /* 0x0000000000007941 */ /* 0x000fea0003800200 */
.L_x_1040:
[----:B------:R-:W1:Y:S08]  /*00e0*/  S2UR UR5, SR_CgaCtaId ;  /* 0x00000000000579c3 */ /* 0x000e700000008800 */
[----:B------:R-:W-:Y:S06]  /*00f0*/  BAR.SYNC.DEFER_BLOCKING 0x0 ;  /* 0x0000000000007b1d */ /* 0x000fec0000010000 */
[----:B------:R-:W-:Y:S01]  /*0100*/  UMOV UR4, 0x400 ;  /* 0x0000040000047882 */ /* 0x000fe20000000000 */
[----:B------:R-:W2:Y:S01]  /*0110*/  S2R R42, SR_LANEID ;  /* 0x00000000002a7919 */ /* 0x000ea20000000000 */
[----:B-1----:R-:W-:Y:S01]  /*0120*/  ULEA UR7, UR5, UR4, 0x18 ;  /* 0x0000000405077291 */ /* 0x002fe2000f8ec0ff */
[----:B------:R-:W1:Y:S01]  /*0130*/  LDCU UR5, c[0x0][0x3c0] ;  /* 0x00007800ff0577ac */ /* 0x000e620008000800 */
[----:B------:R-:W3:Y:S07]  /*0140*/  LDCU UR4, c[0x0][0x3c8] ;  /* 0x00007900ff0477ac */ /* 0x000eee0008000800 */
[----:B------:R-:W4:Y:S02]  /*0150*/  LDS R0, [UR7+0xb400] ;  /* 0x00b40007ff007984 */ /* 0x000f240008000800 */
[----:B----4-:R-:W-:-:S02]  /*0160*/  R2UR UR9, R0 ;  /* 0x00000000000972ca */ /* 0x010fc400000e0000 */
[----:B------:R-:W-:-:S11]  /*0170*/  SHF.R.U32.HI R0, RZ, 0x5, R39 ;  /* 0x00000005ff007819 */ /* 0x000fd60000011627 */
[----:B------:R-:W-:-:S04]  /*0180*/  UIMAD UR6, UR9, 0x1680, URZ ;  /* 0x00001680090678a4 */ /* 0x000fc8000f8e02ff */
[----:B------:R-:W-:-:S04]  /*0190*/  UIADD3 UR12, UPT, UPT, UR6, 0x1680, URZ ;  /* 0x00001680060c7890 */ /* 0x000fc8000fffe0ff */
[----:B-1----:R-:W-:-:S09]  /*01a0*/  UISETP.GT.AND UP0, UPT, UR12, UR5, UPT ;  /* 0x000000050c00728c */ /* 0x002fd2000bf04270 */
[----:B--23--:R-:W-:Y:S05]  /*01b0*/  BRA.U UP0, `(.L_x_1042) ;  /* 0x00000001009c7547 */ /* 0x00cfea000b800000 */
[----:B------:R-:W1:Y:S01]  /*01c0*/  LDCU.64 UR14, c[0x0][0x3a8] ;  /* 0x00007500ff0e77ac */ /* 0x000e620008000a00 */
[C---:B0-----:R-:W-:Y:S02]  /*01d0*/  LOP3.LUT R2, R39.reuse, 0x1f, RZ, 0xc0, !PT ;  /* 0x0000001f27027812 */ /* 0x041fe400078ec0ff */
[----:B------:R-:W-:-:S05]  /*01e0*/  LOP3.LUT R3, R39, 0x3e0, RZ, 0xc0, !PT ;  /* 0x000003e027037812 */ /* 0x000fca00078ec0ff */
[----:B------:R-:W-:-:S05]  /*01f0*/  IMAD R2, R3, 0xf, R2 ;  /* 0x0000000f03027824 */ /* 0x000fca00078e0202 */
[----:B------:R-:W-:-:S05]  /*0200*/  IADD3 R3, P0, PT, R2, UR6, RZ ;  /* 0x0000000602037c10 */ /* 0x000fca000ff1e0ff */
[----:B------:R-:W-:Y:S01]  /*0210*/  IMAD.X R4, RZ, RZ, RZ, P0 ;  /* 0x000000ffff047224 */ /* 0x000fe200000e06ff */
[----:B-1----:R-:W-:-:S04]  /*0220*/  LEA R2, P0, R3, UR14, 0x3 ;  /* 0x0000000e03027c11 */ /* 0x002fc8000f8018ff */
[----:B------:R-:W-:-:S05]  /*0230*/  LEA.HI.X R3, R3, UR15, R4, 0x3, P0 ;  /* 0x0000000f03037c11 */ /* 0x000fca00080f1c04 */
        /* <DEDUP_REMOVED lines=31> */
.L_x_1042:
[C---:B0-----:R-:W-:Y:S01]  /*0430*/  LOP3.LUT R2, R39.reuse, 0x1f, RZ, 0xc0, !PT ;  /* 0x0000001f27027812 */ /* 0x041fe200078ec0ff */
[----:B------:R-:W0:Y:S01]  /*0440*/  LDCU.64 UR14, c[0x0][0x3a8] ;  /* 0x00007500ff0e77ac */ /* 0x000e220008000a00 */
[----:B------:R-:W-:Y:S01]  /*0450*/  LOP3.LUT R3, R39, 0x3e0, RZ, 0xc0, !PT ;  /* 0x000003e027037812 */ /* 0x000fe200078ec0ff */
[----:B------:R-:W-:Y:S01]  /*0460*/  IMAD.MOV.U32 R36, RZ, RZ, -0x1 ;  /* 0xffffffffff247424 */ /* 0x000fe200078e00ff */
[----:B------:R-:W-:Y:S01]  /*0470*/  UIADD3 UR5, UPT, UPT, -UR6, UR5, URZ ;  /* 0x0000000506057290 */ /* 0x000fe2000fffe1ff */
[----:B------:R-:W-:Y:S02]  /*0480*/  IMAD.MOV.U32 R37, RZ, RZ, -0x1 ;  /* 0xffffffffff257424 */ /* 0x000fe400078e00ff */
[----:B------:R-:W-:Y:S02]  /*0490*/  IMAD R6, R3, 0xf, R2 ;  /* 0x0000000f03067824 */ /* 0x000fe400078e0202 */
[----:B------:R-:W-:Y:S02]  /*04a0*/  IMAD.MOV.U32 R34, RZ, RZ, -0x1 ;  /* 0xffffffffff227424 */ /* 0x000fe400078e00ff */
[C---:B------:R-:W-:Y:S01]  /*04b0*/  VIADD R3, R6.reuse, 0x40 ;  /* 0x0000004006037836 */ /* 0x040fe20000000000 */
[C---:B------:R-:W-:Y:S01]  /*04c0*/  ISETP.GE.AND P3, PT, R6.reuse, UR5, PT ;  /* 0x0000000506007c0c */ /* 0x040fe2000bf66270 */
[----:B------:R-:W-:-:S02]  /*04d0*/  VIADD R2, R6, 0x20 ;  /* 0x0000002006027836 */ /* 0x000fc40000000000 */
[C---:B------:R-:W-:Y:S01]  /*04e0*/  VIADD R4, R6.reuse, 0x60 ;  /* 0x0000006006047836 */ /* 0x040fe20000000000 */
[----:B------:R-:W-:Y:S01]  /*04f0*/  ISETP.GE.AND P5, PT, R3, UR5, PT ;  /* 0x0000000503007c0c */ /* 0x000fe2000bfa6270 */
[C---:B------:R-:W-:Y:S01]  /*0500*/  VIADD R5, R6.reuse, 0x80 ;  /* 0x0000008006057836 */ /* 0x040fe20000000000 */
[C---:B------:R-:W-:Y:S01]  /*0510*/  IADD3 R3, P0, PT, R6.reuse, UR6, RZ ;  /* 0x0000000606037c10 */ /* 0x040fe2000ff1e0ff */
[----:B------:R-:W-:Y:S01]  /*0520*/  VIADD R7, R6, 0xa0 ;  /* 0x000000a006077836 */ /* 0x000fe20000000000 */
[----:B------:R-:W-:Y:S01]  /*0530*/  ISETP.GE.AND P4, PT, R2, UR5, PT ;  /* 0x0000000502007c0c */ /* 0x000fe2000bf86270 */
[----:B------:R-:W-:Y:S01]  /*0540*/  IMAD.MOV.U32 R35, RZ, RZ, -0x1 ;  /* 0xffffffffff237424 */ /* 0x000fe200078e00ff */
[----:B------:R-:W-:Y:S01]  /*0550*/  ISETP.GE.AND P6, PT, R4, UR5, PT ;  /* 0x0000000504007c0c */ /* 0x000fe2000bfc6270 */
[----:B------:R-:W-:Y:S01]  /*0560*/  IMAD.X R4, RZ, RZ, RZ, P0 ;  /* 0x000000ffff047224 */ /* 0x000fe200000e06ff */
[----:B0-----:R-:W-:Y:S01]  /*0570*/  LEA R2, P2, R3, UR14, 0x3 ;  /* 0x0000000e03027c11 */ /* 0x001fe2000f8418ff */
[C---:B------:R-:W-:Y:S01]  /*0580*/  VIADD R8, R6.reuse, 0xc0 ;  /* 0x000000c006087836 */ /* 0x040fe20000000000 */
[----:B------:R-:W-:Y:S01]  /*0590*/  ISETP.GE.AND P0, PT, R5, UR5, PT ;  /* 0x0000000505007c0c */ /* 0x000fe2000bf06270 */
[C---:B------:R-:W-:Y:S01]  /*05a0*/  VIADD R5, R6.reuse, 0x100 ;  /* 0x0000010006057836 */ /* 0x040fe20000000000 */
[----:B------:R-:W-:Y:S01]  /*05b0*/  LEA.HI.X R3, R3, UR15, R4, 0x3, P2 ;  /* 0x0000000f03037c11 */ /* 0x000fe200090f1c04 */
[----:B------:R-:W-:Y:S01]  /*05c0*/  VIADD R4, R6, 0xe0 ;  /* 0x000000e006047836 */ /* 0x000fe20000000000 */
[----:B------:R-:W-:Y:S01]  /*05d0*/  ISETP.GE.AND P1, PT, R7, UR5, PT ;  /* 0x0000000507007c0c */ /* 0x000fe2000bf26270 */
[----:B------:R-:W-:Y:S01]  /*05e0*/  IMAD.MOV.U32 R32, RZ, RZ, -0x1 ;  /* 0xffffffffff207424 */ /* 0x000fe200078e00ff */
[----:B------:R-:W-:Y:S01]  /*05f0*/  ISETP.GE.AND P2, PT, R8, UR5, PT ;  /* 0x0000000508007c0c */ /* 0x000fe2000bf46270 */
[----:B------:R1:W5:Y:S01]  /*0600*/  @!P3 LDG.E R36, desc[UR10][R2.64] ;  /* 0x0000000a0224b981 */ /* 0x000362000c1e1900 */
[----:B------:R-:W-:-:S02]  /*0610*/  IMAD.MOV.U32 R33, RZ, RZ, -0x1 ;  /* 0xffffffffff217424 */ /* 0x000fc400078e00ff */
[----:B------:R-:W-:Y:S01]  /*0620*/  IMAD.MOV.U32 R30, RZ, RZ, -0x1 ;  /* 0xffffffffff1e7424 */ /* 0x000fe200078e00ff */
[----:B------:R1:W5:Y:S01]  /*0630*/  @!P3 LDG.E R37, desc[UR10][R2.64+0x4] ;  /* 0x0000040a0225b981 */ /* 0x000362000c1e1900 */
[----:B------:R-:W-:Y:S01]  /*0640*/  IMAD.MOV.U32 R31, RZ, RZ, -0x1 ;  /* 0xffffffffff1f7424 */ /* 0x000fe200078e00ff */
[----:B------:R-:W-:Y:S02]  /*0650*/  ISETP.GE.AND P3, PT, R4, UR5, PT ;  /* 0x0000000504007c0c */ /* 0x000fe4000bf66270 */
[----:B------:R1:W5:Y:S01]  /*0660*/  @!P4 LDG.E R34, desc[UR10][R2.64+0x100] ;  /* 0x0001000a0222c981 */ /* 0x000362000c1e1900 */
[----:B------:R-:W-:-:S03]  /*0670*/  VIADD R4, R6, 0x120 ;  /* 0x0000012006047836 */ /* 0x000fc60000000000 */
[----:B------:R1:W5:Y:S01]  /*0680*/  @!P4 LDG.E R35, desc[UR10][R2.64+0x104] ;  /* 0x0001040a0223c981 */ /* 0x000362000c1e1900 */
[----:B------:R-:W-:Y:S01]  /*0690*/  ISETP.GE.AND P4, PT, R5, UR5, PT ;  /* 0x0000000505007c0c */ /* 0x000fe2000bf86270 */
[----:B------:R-:W-:Y:S02]  /*06a0*/  VIADD R5, R6, 0x140 ;  /* 0x0000014006057836 */ /* 0x000fe40000000000 */
[----:B------:R1:W5:Y:S01]  /*06b0*/  @!P5 LDG.E R32, desc[UR10][R2.64+0x200] ;  /* 0x0002000a0220d981 */ /* 0x000362000c1e1900 */
[----:B------:R-:W-:Y:S02]  /*06c0*/  IMAD.MOV.U32 R28, RZ, RZ, -0x1 ;  /* 0xffffffffff1c7424 */ /* 0x000fe400078e00ff */
[----:B------:R-:W-:Y:S01]  /*06d0*/  IMAD.MOV.U32 R29, RZ, RZ, -0x1 ;  /* 0xffffffffff1d7424 */ /* 0x000fe200078e00ff */
[----:B------:R1:W5:Y:S01]  /*06e0*/  @!P5 LDG.E R33, desc[UR10][R2.64+0x204] ;  /* 0x0002040a0221d981 */ /* 0x000362000c1e1900 */
[----:B------:R-:W-:Y:S01]  /*06f0*/  IMAD.MOV.U32 R26, RZ, RZ, -0x1 ;  /* 0xffffffffff1a7424 */ /* 0x000fe200078e00ff */
[----:B------:R-:W-:Y:S01]  /*0700*/  ISETP.GE.AND P5, PT, R4, UR5, PT ;  /* 0x0000000504007c0c */ /* 0x000fe2000bfa6270 */
[----:B------:R-:W-:Y:S01]  /*0710*/  IMAD.MOV.U32 R27, RZ, RZ, -0x1 ;  /* 0xffffffffff1b7424 */ /* 0x000fe200078e00ff */
        /* <DEDUP_REMOVED lines=17> */
[----:B------:R1:W5:Y:S04]  /*0830*/  @!P2 LDG.E R24, desc[UR10][R2.64+0x600] ;  /* 0x0006000a0218a981 */ /* 0x000368000c1e1900 */
[----:B------:R1:W5:Y:S01]  /*0840*/  @!P2 LDG.E R25, desc[UR10][R2.64+0x604] ;  /* 0x0006040a0219a981 */ /* 0x000362000c1e1900 */
[----:B------:R-:W-:-:S03]  /*0850*/  ISETP.GE.AND P2, PT, R4, UR5, PT ;  /* 0x0000000504007c0c */ /* 0x000fc6000bf46270 */
[----:B------:R1:W5:Y:S04]  /*0860*/  @!P3 LDG.E R22, desc[UR10][R2.64+0x700] ;  /* 0x0007000a0216b981 */ /* 0x000368000c1e1900 */
[----:B------:R1:W5:Y:S01]  /*0870*/  @!P3 LDG.E R23, desc[UR10][R2.64+0x704] ;  /* 0x0007040a0217b981 */ /* 0x000362000c1e1900 */
[----:B------:R-:W-:Y:S01]  /*0880*/  ISETP.GE.AND P3, PT, R5, UR5, PT ;  /* 0x0000000505007c0c */ /* 0x000fe2000bf66270 */
[----:B------:R-:W-:Y:S02]  /*0890*/  IMAD.MOV.U32 R20, RZ, RZ, -0x1 ;  /* 0xffffffffff147424 */ /* 0x000fe400078e00ff */
[----:B------:R-:W-:Y:S02]  /*08a0*/  IMAD.MOV.U32 R21, RZ, RZ, -0x1 ;  /* 0xffffffffff157424 */ /* 0x000fe400078e00ff */
[----:B------:R-:W-:-:S02]  /*08b0*/  IMAD.MOV.U32 R18, RZ, RZ, -0x1 ;  /* 0xffffffffff127424 */ /* 0x000fc400078e00ff */
[----:B------:R-:W-:Y:S01]  /*08c0*/  IMAD.MOV.U32 R19, RZ, RZ, -0x1 ;  /* 0xffffffffff137424 */ /* 0x000fe200078e00ff */
[----:B------:R1:W5:Y:S01]  /*08d0*/  @!P4 LDG.E R20, desc[UR10][R2.64+0x800] ;  /* 0x0008000a0214c981 */ /* 0x000362000c1e1900 */
[----:B------:R-:W-:Y:S02]  /*08e0*/  IMAD.MOV.U32 R16, RZ, RZ, -0x1 ;  /* 0xffffffffff107424 */ /* 0x000fe400078e00ff */
[----:B------:R-:W-:Y:S01]  /*08f0*/  IMAD.MOV.U32 R17, RZ, RZ, -0x1 ;  /* 0xffffffffff117424 */ /* 0x000fe200078e00ff */
[----:B------:R1:W5:Y:S01]  /*0900*/  @!P4 LDG.E R21, desc[UR10][R2.64+0x804] ;  /* 0x0008040a0215c981 */ /* 0x000362000c1e1900 */
[----:B------:R-:W-:Y:S02]  /*0910*/  IMAD.MOV.U32 R14, RZ, RZ, -0x1 ;  /* 0xffffffffff0e7424 */ /* 0x000fe400078e00ff */
[----:B------:R-:W-:Y:S01]  /*0920*/  IMAD.MOV.U32 R15, RZ, RZ, -0x1 ;  /* 0xffffffffff0f7424 */ /* 0x000fe200078e00ff */
[----:B------:R1:W5:Y:S01]  /*0930*/  @!P5 LDG.E R18, desc[UR10][R2.64+0x900] ;  /* 0x0009000a0212d981 */ /* 0x000362000c1e1900 */
        /* <DEDUP_REMOVED lines=12> */
[----:B------:R1:W5:Y:S04]  /*0a00*/  @!P1 LDG.E R13, desc[UR10][R2.64+0xc04] ;  /* 0x000c040a020d9981 */ /* 0x000368000c1e1900 */
[----:B------:R1:W5:Y:S04]  /*0a10*/  @!P2 LDG.E R10, desc[UR10][R2.64+0xd00] ;  /* 0x000d000a020aa981 */ /* 0x000368000c1e1900 */
[----:B------:R1:W5:Y:S04]  /*0a20*/  @!P2 LDG.E R11, desc[UR10][R2.64+0xd04] ;  /* 0x000d040a020ba981 */ /* 0x000368000c1e1900 */
[----:B------:R1:W5:Y:S04]  /*0a30*/  @!P3 LDG.E R8, desc[UR10][R2.64+0xe00] ;  /* 0x000e000a0208b981 */ /* 0x000368000c1e1900 */
[----:B------:R1:W5:Y:S02]  /*0a40*/  @!P3 LDG.E R9, desc[UR10][R2.64+0xe04] ;  /* 0x000e040a0209b981 */ /* 0x000364000c1e1900 */
.L_x_1043:
[----:B01----:R-:W-:Y:S01]  /*0a50*/  VIMNMX R3, PT, PT, R42, 0xe0, !PT ;  /* 0x000000e02a037848 */ /* 0x003fe20007fe0100 */
[----:B------:R-:W-:Y:S01]  /*0a60*/  BSSY.RECONVERGENT B0, `(.L_x_1044) ;  /* 0x0000024000007945 */ /* 0x000fe20003800200 */
[--C-:B------:R-:W-:Y:S02]  /*0a70*/  IMAD.MOV.U32 R5, RZ, RZ, R42.reuse ;  /* 0x000000ffff057224 */ /* 0x100fe400078e002a */
[----:B------:R-:W-:-:S04]  /*0a80*/  IADD3 R3, PT, PT, R3, 0x1f, -R42 ;  /* 0x0000001f03037810 */ /* 0x000fc80007ffe82a */
[C---:B------:R-:W-:Y:S02]  /*0a90*/  ISETP.GE.U32.AND P0, PT, R3.reuse, 0x1e0, PT ;  /* 0x000001e00300780c */ /* 0x040fe40003f06070 */
[----:B------:R-:W-:Y:S01]  /*0aa0*/  LEA.HI R2, R3, 0x1, RZ, 0x1b ;  /* 0x0000000103027811 */ /* 0x000fe200078fd8ff */
[----:B------:R-:W-:-:S03]  /*0ab0*/  IMAD.SHL.U32 R3, R0, 0x400, RZ ;  /* 0x0000040000037824 */ /* 0x000fc600078e00ff */
[----:B------:R-:W-:-:S04]  /*0ac0*/  LOP3.LUT R6, R2, 0xf, RZ, 0xc0, !PT ;  /* 0x0000000f02067812 */ /* 0x000fc800078ec0ff */
[----:B------:R-:W-:-:S03]  /*0ad0*/  ISETP.NE.AND P1, PT, R6, RZ, PT ;  /* 0x000000ff0600720c */ /* 0x000fc60003f25270 */
[----:B------:R-:W-:Y:S10]  /*0ae0*/  @!P0 BRA `(.L_x_1045) ;  /* 0x00000000006c8947 */ /* 0x000ff40003800000 */
[----:B------:R-:W-:Y:S01]  /*0af0*/  IMAD R4, R42, 0x4, R3 ;  /* 0x000000042a047824 */ /* 0x000fe200078e0203 */
[----:B------:R-:W-:Y:S01]  /*0b00*/  LOP3.LUT R0, R2, 0xffffff0, RZ, 0xc0, !PT ;  /* 0x0ffffff002007812 */ /* 0x000fe200078ec0ff */
[----:B------:R-:W-:Y:S02]  /*0b10*/  IMAD.U32 R7, RZ, RZ, UR7 ;  /* 0x00000007ff077e24 */ /* 0x000fe4000f8e00ff */
[----:B------:R-:W-:Y:S02]  /*0b20*/  IMAD.MOV.U32 R5, RZ, RZ, R42 ;  /* 0x000000ffff057224 */ /* 0x000fe400078e002a */
[----:B------:R-:W-:Y:S01]  /*0b30*/  IMAD.MOV R0, RZ, RZ, -R0 ;  /* 0x000000ffff007224 */ /* 0x000fe200078e0a00 */
[----:B------:R-:W-:-:S07]  /*0b40*/  IADD3 R4, PT, PT, R4, 0x400, R7 ;  /* 0x0000040004047810 */ /* 0x000fce0007ffe007 */
.L_x_1046:
        /* <DEDUP_REMOVED lines=21> */
.L_x_1045:
[----:B------:R-:W-:Y:S05]  /*0ca0*/  BSYNC.RECONVERGENT B0 ;  /* 0x0000000000007941 */ /* 0x000fea0003800200 */
.L_x_1044:
[----:B------:R-:W-:Y:S01]  /*0cb0*/  BSSY.RECONVERGENT B0, `(.L_x_1047) ;  /* 0x0000026000007945 */ /* 0x000fe20003800200 */
[----:B------:R-:W-:-:S03]  /*0cc0*/  VIADD R40, R3, UR7 ;  /* 0x0000000703287c36 */ /* 0x000fc60008000000 */
        /* <DEDUP_REMOVED lines=16> */
.L_x_1050:
[----:B------:R-:W-:Y:S05]  /*0dd0*/  BSYNC.RECONVERGENT B1 ;  /* 0x0000000000017941 */ /* 0x000fea0003800200 */
.L_x_1049:
        /* <DEDUP_REMOVED lines=13> */
[----:B------:R-:W-:-:S07]  /*0eb0*/  VIADD R3, R3, UR7 ;  /* 0x0000000703037c36 */ /* 0x000fce0008000000 */
.L_x_1051:
[----:B------:R-:W-:Y:S01]  /*0ec0*/  VIADD R2, R2, 0x1 ;  /* 0x0000000102027836 */ /* 0x000fe20000000000 */
[----:B------:R0:W-:Y:S04]  /*0ed0*/  STS [R3], RZ ;  /* 0x000000ff03007388 */ /* 0x0001e80000000800 */
[----:B------:R-:W-:Y:S01]  /*0ee0*/  ISETP.NE.AND P0, PT, R2, RZ, PT ;  /* 0x000000ff0200720c */ /* 0x000fe20003f05270 */
[----:B0-----:R-:W-:-:S12]  /*0ef0*/  VIADD R3, R3, 0x80 ;  /* 0x0000008003037836 */ /* 0x001fd80000000000 */
[----:B------:R-:W-:Y:S05]  /*0f00*/  @P0 BRA `(.L_x_1051) ;  /* 0xfffffffc00ec0947 */ /* 0x000fea000383ffff */
.L_x_1048:
[----:B------:R-:W-:Y:S05]  /*0f10*/  BSYNC.RECONVERGENT B0 ;  /* 0x0000000000007941 */ /* 0x000fea0003800200 */
.L_x_1047:
[----:B------:R-:W0:Y:S01]  /*0f20*/  LDCU UR16, c[0x0][0x3c4] ;  /* 0x00007880ff1077ac */ /* 0x000e220008000800 */
[----:B------:R-:W2:Y:S01]  /*0f30*/  LDC.64 R6, c[0x0][0x380] ;  /* 0x0000e000ff067b82 */ /* 0x000ea20000000a00 */
[----:B------:R-:W-:Y:S01]  /*0f40*/  IMAD.MOV.U32 R3, RZ, RZ, 0x20 ;  /* 0x00000020ff037424 */ /* 0x000fe200078e00ff */
[----:B------:R-:W3:Y:S01]  /*0f50*/  LDCU UR17, c[0x0][0x3c8] ;  /* 0x00007900ff1177ac */ /* 0x000ee20008000800 */
[----:B------:R-:W-:Y:S01]  /*0f60*/  IMAD.U32 R2, RZ, RZ, UR4 ;  /* 0x00000004ff027e24 */ /* 0x000fe2000f8e00ff */
[----:B------:R-:W-:Y:S01]  /*0f70*/  UMOV UR18, 0xffffffff ;  /* 0xffffffff00127882 */ /* 0x000fe20000000000 */
[----:B01----:R-:W-:Y:S01]  /*0f80*/  IMAD R0, RZ, RZ, -UR16 ;  /* 0x80000010ff007e24 */ /* 0x003fe2000f8e02ff */
[----:B------:R-:W-:Y:S02]  /*0f90*/  UISETP.GT.U32.AND UP1, UPT, UR16, 0x1f, UPT ;  /* 0x0000001f1000788c */ /* 0x000fe4000bf24070 */
[----:B------:R-:W-:Y:S02]  /*0fa0*/  UIADD3 UR5, UPT, UPT, UR16, -0x20, URZ ;  /* 0xffffffe010057890 */ /* 0x000fe4000fffe0ff */
[----:B---3--:R-:W-:Y:S01]  /*0fb0*/  VIADDMNMX.U32 R0, R0, R3, UR17, PT ;  /* 0x0000001100007e46 */ /* 0x008fe2000b800003 */
[----:B------:R-:W-:-:S03]  /*0fc0*/  IMAD.MOV.U32 R3, RZ, RZ, RZ ;  /* 0x000000ffff037224 */ /* 0x000fc600078e00ff */
[----:B------:R-:W-:Y:S01]  /*0fd0*/  R2UR UR13, R0 ;  /* 0x00000000000d72ca */ /* 0x000fe200000e0000 */
[----:B------:R-:W-:Y:S02]  /*0fe0*/  IMAD.MOV.U32 R0, RZ, RZ, RZ ;  /* 0x000000ffff007224 */ /* 0x000fe400078e00ff */
[----:B------:R-:W-:-:S10]  /*0ff0*/  IMAD.U32 R5, RZ, RZ, UR5 ;  /* 0x00000005ff057e24 */ /* 0x000fd4000f8e00ff */
[----:B------:R-:W-:Y:S02]  /*1000*/  USHF.L.U32 UR14, UR18, UR13, URZ ;  /* 0x0000000d120e7299 */ /* 0x000fe400080006ff */
[----:B------:R-:W-:Y:S01]  /*1010*/  UIADD3 UR15, UPT, UPT, -UR13, UR17, URZ ;  /* 0x000000110d0f7290 */ /* 0x000fe2000fffe1ff */
[----:B------:R-:W-:Y:S01]  /*1020*/  NOP ;  /* 0x0000000000007918 */ /* 0x000fe20000000000 */
[----:B------:R-:W-:Y:S10]  /*1030*/  BRA.U UP1, `(.L_x_1052) ;  /* 0x0000000101207547 */ /* 0x000ff4000b800000 */
[----:B------:R-:W-:Y:S02]  /*1040*/  ISETP.NE.AND P0, PT, RZ, UR17, PT ;  /* 0x00000011ff007c0c */ /* 0x000fe4000bf05270 */
[----:B------:R-:W-:Y:S01]  /*1050*/  CS2R R2, SRZ ;  /* 0x0000000000027805 */ /* 0x000fe2000001ff00 */
[----:B------:R-:W-:Y:S02]  /*1060*/  IMAD.MOV.U32 R0, RZ, RZ, RZ ;  /* 0x000000ffff007224 */ /* 0x000fe400078e00ff */
[----:B------:R-:W-:-:S08]  /*1070*/  IMAD.MOV.U32 R5, RZ, RZ, RZ ;  /* 0x000000ffff057224 */ /* 0x000fd000078e00ff */
[----:B-----5:R-:W-:Y:S01]  /*1080*/  @P0 SHF.R.U32.HI R4, RZ, UR16, R37 ;  /* 0x00000010ff040c19 */ /* 0x020fe20008011625 */
[----:B------:R-:W-:Y:S02]  /*1090*/  @P0 IMAD.U32 R2, RZ, RZ, UR15 ;  /* 0x0000000fff020e24 */ /* 0x000fe4000f8e00ff */
[----:B------:R-:W-:Y:S01]  /*10a0*/  @P0 IMAD.U32 R0, RZ, RZ, UR13 ;  /* 0x0000000dff000e24 */ /* 0x000fe2000f8e00ff */
[----:B------:R-:W-:-:S07]  /*10b0*/  @P0 LOP3.LUT R3, R4, UR14, RZ, 0x30, !PT ;  /* 0x0000000e04030c12 */ /* 0x000fce000f8e30ff */
.L_x_1052:
[----:B------:R-:W-:-:S04]  /*10c0*/  ISETP.NE.AND P0, PT, R2, RZ, PT ;  /* 0x000000ff0200720c */ /* 0x000fc80003f05270 */
[----:B------:R-:W-:-:S13]  /*10d0*/  ISETP.GT.U32.OR P0, PT, R5, 0x1f, !P0 ;  /* 0x0000001f0500780c */ /* 0x000fda0004704470 */
[----:B------:R-:W-:Y:S05]  /*10e0*/  @P0 BRA `(.L_x_1053) ;  /* 0x0000000000200947 */ /* 0x000fea0003800000 */
[----:B------:R-:W-:Y:S01]  /*10f0*/  IMAD.MOV R41, RZ, RZ, -R5 ;  /* 0x000000ffff297224 */ /* 0x000fe200078e0a05 */
[----:B-----5:R-:W-:Y:S01]  /*1100*/  SHF.R.U32.HI R5, RZ, R5, R36 ;  /* 0x00000005ff057219 */ /* 0x020fe20000011624 */
[----:B------:R-:W-:-:S03]  /*1110*/  IMAD.U32 R43, RZ, RZ, UR18 ;  /* 0x00000012ff2b7e24 */ /* 0x000fc6000f8e00ff */
[----:B------:R-:W-:-:S04]  /*1120*/  VIADDMNMX.U32 R2, R41, 0x20, R2, PT ;  /* 0x0000002029027846 */ /* 0x000fc80003800002 */
[----:B------:R-:W-:-:S04]  /*1130*/  SHF.L.U32 R2, R43, R2, RZ ;  /* 0x000000022b027219 */ /* 0x000fc800000006ff */
[----:B------:R-:W-:-:S04]  /*1140*/  LOP3.LUT R5, R5, R2, RZ, 0x30, !PT ;  /* 0x0000000205057212 */ /* 0x000fc800078e30ff */
[----:B------:R-:W-:-:S04]  /*1150*/  SHF.L.U32 R0, R5, R0, RZ ;  /* 0x0000000005007219 */ /* 0x000fc800000006ff */
[----:B------:R-:W-:-:S07]  /*1160*/  LOP3.LUT R3, R0, R3, RZ, 0xfc, !PT ;  /* 0x0000000300037212 */ /* 0x000fce00078efcff */
.L_x_1053:
[----:B------:R-:W-:Y:S02]  /*1170*/  IMAD R3, R3, 0x4, R40 ;  /* 0x0000000403037824 */ /* 0x000fe400078e0228 */
[----:B------:R-:W-:Y:S02]  /*1180*/  IMAD.MOV.U32 R0, RZ, RZ, RZ ;  /* 0x000000ffff007224 */ /* 0x000fe400078e00ff */
[----:B------:R-:W-:Y:S01]  /*1190*/  IMAD.U32 R2, RZ, RZ, UR4 ;  /* 0x00000004ff027e24 */ /* 0x000fe2000f8e00ff */
[----:B------:R0:W-:Y:S01]  /*11a0*/  ATOMS.POPC.INC.32 RZ, [R3+URZ] ;  /* 0x0000000003ff7f8c */ /* 0x0001e2000d8000ff */
[----:B------:R-:W-:Y:S02]  /*11b0*/  IMAD.MOV.U32 R5, RZ, RZ, RZ ;  /* 0x000000ffff057224 */ /* 0x000fe400078e00ff */
[----:B------:R-:W-:Y:S01]  /*11c0*/  IMAD.U32 R41, RZ, RZ, UR5 ;  /* 0x00000005ff297e24 */ /* 0x000fe2000f8e00ff */
[----:B------:R-:W-:Y:S06]  /*11d0*/  BRA.U UP1, `(.L_x_1054) ;  /* 0x0000000101247547 */ /* 0x000fec000b800000 */
[----:B------:R-:W-:Y:S01]  /*11e0*/  ISETP.NE.AND P0, PT, RZ, UR17, PT ;  /* 0x00000011ff007c0c */ /* 0x000fe2000bf05270 */
[----:B------:R-:W-:Y:S02]  /*11f0*/  IMAD.MOV.U32 R5, RZ, RZ, RZ ;  /* 0x000000ffff057224 */ /* 0x000fe400078e00ff */
[----:B------:R-:W-:Y:S02]  /*1200*/  IMAD.MOV.U32 R2, RZ, RZ, RZ ;  /* 0x000000ffff027224 */ /* 0x000fe400078e00ff */
[----:B------:R-:W-:Y:S02]  /*1210*/  IMAD.MOV.U32 R0, RZ, RZ, RZ ;  /* 0x000000ffff007224 */ /* 0x000fe400078e00ff */
[----:B------:R-:W-:-:S06]  /*1220*/  IMAD.MOV.U32 R41, RZ, RZ, RZ ;  /* 0x000000ffff297224 */ /* 0x000fcc00078e00ff */
[----:B0----5:R-:W-:Y:S01]  /*1230*/  @P0 SHF.R.U32.HI R3, RZ, UR16, R35 ;  /* 0x00000010ff030c19 */ /* 0x021fe20008011623 */
[----:B------:R-:W-:Y:S02]  /*1240*/  @P0 IMAD.U32 R2, RZ, RZ, UR15 ;  /* 0x0000000fff020e24 */ /* 0x000fe4000f8e00ff */
[----:B------:R-:W-:Y:S01]  /*1250*/  @P0 IMAD.U32 R0, RZ, RZ, UR13 ;  /* 0x0000000dff000e24 */ /* 0x000fe2000f8e00ff */
[----:B------:R-:W-:-:S07]  /*1260*/  @P0 LOP3.LUT R5, R3, UR14, RZ, 0x30, !PT ;  /* 0x0000000e03050c12 */ /* 0x000fce000f8e30ff */
.L_x_1054:
[----:B------:R-:W-:-:S04]  /*1270*/  ISETP.NE.AND P0, PT, R2, RZ, PT ;  /* 0x000000ff0200720c */ /* 0x000fc80003f05270 */
[----:B------:R-:W-:-:S13]  /*1280*/  ISETP.GT.U32.OR P0, PT, R41, 0x1f, !P0 ;  /* 0x0000001f2900780c */ /* 0x000fda0004704470 */
[----:B------:R-:W-:Y:S05]  /*1290*/  @P0 BRA `(.L_x_1055) ;  /* 0x0000000000200947 */ /* 0x000fea0003800000 */
[----:B0-----:R-:W-:Y:S01]  /*12a0*/  IMAD.MOV R3, RZ, RZ, -R41 ;  /* 0x000000ffff037224 */ /* 0x001fe200078e0a29 */
[----:B-----5:R-:W-:Y:S01]  /*12b0*/  SHF.R.U32.HI R41, RZ, R41, R34 ;  /* 0x00000029ff297219 */ /* 0x020fe20000011622 */
[----:B------:R-:W-:-:S03]  /*12c0*/  IMAD.U32 R43, RZ, RZ, UR18 ;  /* 0x00000012ff2b7e24 */ /* 0x000fc6000f8e00ff */
[----:B------:R-:W-:-:S04]  /*12d0*/  VIADDMNMX.U32 R2, R3, 0x20, R2, PT ;  /* 0x0000002003027846 */ /* 0x000fc80003800002 */
[----:B------:R-:W-:-:S04]  /*12e0*/  SHF.L.U32 R2, R43, R2, RZ ;  /* 0x000000022b027219 */ /* 0x000fc800000006ff */
[----:B------:R-:W-:-:S04]  /*12f0*/  LOP3.LUT R41, R41, R2, RZ, 0x30, !PT ;  /* 0x0000000229297212 */ /* 0x000fc800078e30ff */
[----:B------:R-:W-:-:S04]  /*1300*/  SHF.L.U32 R0, R41, R0, RZ ;  /* 0x0000000029007219 */ /* 0x000fc800000006ff */
[----:B------:R-:W-:-:S07]  /*1310*/  LOP3.LUT R5, R0, R5, RZ, 0xfc, !PT ;  /* 0x0000000500057212 */ /* 0x000fce00078efcff */
.L_x_1055:
[----:B------:R-:W-:Y:S02]  /*1320*/  IMAD R5, R5, 0x4, R40 ;  /* 0x0000000405057824 */ /* 0x000fe400078e0228 */
[----:B------:R-:W-:Y:S02]  /*1330*/  IMAD.MOV.U32 R0, RZ, RZ, RZ ;  /* 0x000000ffff007224 */ /* 0x000fe400078e00ff */
[----:B------:R-:W-:Y:S01]  /*1340*/  IMAD.U32 R2, RZ, RZ, UR4 ;  /* 0x00000004ff027e24 */ /* 0x000fe2000f8e00ff */
[----:B------:R1:W-:Y:S01]  /*1350*/  ATOMS.POPC.INC.32 RZ, [R5+URZ] ;  /* 0x0000000005ff7f8c */ /* 0x0003e2000d8000ff */
[----:B0-----:R-:W-:Y:S02]  /*1360*/  IMAD.MOV.U32 R3, RZ, RZ, RZ ;  /* 0x000000ffff037224 */ /* 0x001fe400078e00ff */
[----:B------:R-:W-:Y:S01]  /*1370*/  IMAD.U32 R41, RZ, RZ, UR5 ;  /* 0x00000005ff297e24 */ /* 0x000fe2000f8e00ff */
[----:B------:R-:W-:Y:S06]  /*1380*/  BRA.U UP1, `(.L_x_1056) ;  /* 0x0000000101207547 */ /* 0x000fec000b800000 */
        /* <DEDUP_REMOVED lines=8> */
.L_x_1056:
[----:B------:R-:W-:-:S04]  /*1410*/  ISETP.NE.AND P0, PT, R2, RZ, PT ;  /* 0x000000ff0200720c */ /* 0x000fc80003f05270 */
[----:B------:R-:W-:-:S13]  /*1420*/  ISETP.GT.U32.OR P0, PT, R41, 0x1f, !P0 ;  /* 0x0000001f2900780c */ /* 0x000fda0004704470 */
[----:B------:R-:W-:Y:S05]  /*1430*/  @P0 BRA `(.L_x_1057) ;  /* 0x0000000000200947 */ /* 0x000fea0003800000 */
[----:B-1----:R-:W-:Y:S01]  /*1440*/  IMAD.MOV R5, RZ, RZ, -R41 ;  /* 0x000000ffff057224 */ /* 0x002fe200078e0a29 */
[----:B-----5:R-:W-:Y:S01]  /*1450*/  SHF.R.U32.HI R41, RZ, R41, R32 ;  /* 0x00000029ff297219 */ /* 0x020fe20000011620 */
[----:B------:R-:W-:-:S03]  /*1460*/  IMAD.U32 R43, RZ, RZ, UR18 ;  /* 0x00000012ff2b7e24 */ /* 0x000fc6000f8e00ff */
[----:B------:R-:W-:-:S04]  /*1470*/  VIADDMNMX.U32 R2, R5, 0x20, R2, PT ;  /* 0x0000002005027846 */ /* 0x000fc80003800002 */
[----:B------:R-:W-:-:S04]  /*1480*/  SHF.L.U32 R2, R43, R2, RZ ;  /* 0x000000022b027219 */ /* 0x000fc800000006ff */
[----:B------:R-:W-:-:S04]  /*1490*/  LOP3.LUT R41, R41, R2, RZ, 0x30, !PT ;  /* 0x0000000229297212 */ /* 0x000fc800078e30ff */
[----:B------:R-:W-:-:S04]  /*14a0*/  SHF.L.U32 R0, R41, R0, RZ ;  /* 0x0000000029007219 */ /* 0x000fc800000006ff */
[----:B------:R-:W-:-:S07]  /*14b0*/  LOP3.LUT R3, R0, R3, RZ, 0xfc, !PT ;  /* 0x0000000300037212 */ /* 0x000fce00078efcff */
.L_x_1057:
[----:B------:R-:W-:Y:S02]  /*14c0*/  IMAD R3, R3, 0x4, R40 ;  /* 0x0000000403037824 */ /* 0x000fe400078e0228 */
[----:B------:R-:W-:Y:S02]  /*14d0*/  IMAD.MOV.U32 R0, RZ, RZ, RZ ;  /* 0x000000ffff007224 */ /* 0x000fe400078e00ff */
[----:B------:R-:W-:Y:S01]  /*14e0*/  IMAD.U32 R2, RZ, RZ, UR4 ;  /* 0x00000004ff027e24 */ /* 0x000fe2000f8e00ff */
[----:B------:R0:W-:Y:S01]  /*14f0*/  ATOMS.POPC.INC.32 RZ, [R3+URZ] ;  /* 0x0000000003ff7f8c */ /* 0x0001e2000d8000ff */
[----:B-1----:R-:W-:Y:S02]  /*1500*/  IMAD.MOV.U32 R5, RZ, RZ, RZ ;  /* 0x000000ffff057224 */ /* 0x002fe400078e00ff */
        /* <DEDUP_REMOVED lines=11> */
.L_x_1058:
        /* <DEDUP_REMOVED lines=11> */
.L_x_1059:
        /* <DEDUP_REMOVED lines=15> */
.L_x_1060:
        /* <DEDUP_REMOVED lines=11> */
.L_x_1061:
        /* <DEDUP_REMOVED lines=16> */
.L_x_1062:
        /* <DEDUP_REMOVED lines=11> */
.L_x_1063:
        /* <DEDUP_REMOVED lines=15> */
.L_x_1064:
        /* <DEDUP_REMOVED lines=11> */
.L_x_1065:
        /* <DEDUP_REMOVED lines=16> */
.L_x_1066:
        /* <DEDUP_REMOVED lines=11> */
.L_x_1067:
        /* <DEDUP_REMOVED lines=15> */
.L_x_1068:
        /* <DEDUP_REMOVED lines=11> */
.L_x_1069:
        /* <DEDUP_REMOVED lines=16> */
.L_x_1070:
        /* <DEDUP_REMOVED lines=11> */
.L_x_1071:
        /* <DEDUP_REMOVED lines=15> */
.L_x_1072:
        /* <DEDUP_REMOVED lines=11> */
.L_x_1073:
        /* <DEDUP_REMOVED lines=16> */
.L_x_1074:
        /* <DEDUP_REMOVED lines=11> */
.L_x_1075:
        /* <DEDUP_REMOVED lines=15> */
.L_x_1076:
        /* <DEDUP_REMOVED lines=11> */
.L_x_1077:
        /* <DEDUP_REMOVED lines=16> */
.L_x_1078:
        /* <DEDUP_REMOVED lines=11> */
.L_x_1079:
        /* <DEDUP_REMOVED lines=15> */
.L_x_1080:
        /* <DEDUP_REMOVED lines=11> */
.L_x_1081:
[----:B------:R-:W-:Y:S01]  /*28a0*/  ISETP.GT.U32.AND P1, PT, R39, 0xff, PT ;  /* 0x000000ff2700780c */ /* 0x000fe20003f24070 */
[----:B------:R-:W-:Y:S01]  /*28b0*/  IMAD R3, R3, 0x4, R40 ;  /* 0x0000000403037824 */ /* 0x000fe200078e0228 */
[----:B------:R-:W-:Y:S01]  /*28c0*/  BSSY.RECONVERGENT B0, `(.L_x_1082) ;  /* 0x000002b000007945 */ /* 0x000fe20003800200 */
[----:B------:R-:W-:Y:S01]  /*28d0*/  LEA R41, R39, UR7, 0x2 ;  /* 0x0000000727297c11 */ /* 0x000fe2000f8e10ff */
[----:B------:R-:W-:Y:S01]  /*28e0*/  IMAD.MOV.U32 R0, RZ, RZ, RZ ;  /* 0x000000ffff007224 */ /* 0x000fe200078e00ff */
[----:B------:R-:W-:Y:S01]  /*28f0*/  P2R R62, PR, RZ, 0x2 ;  /* 0x00000002ff3e7803 */ /* 0x000fe20000000000 */
[----:B------:R0:W-:Y:S01]  /*2900*/  ATOMS.POPC.INC.32 RZ, [R3+URZ] ;  /* 0x0000000003ff7f8c */ /* 0x0001e2000d8000ff */
[----:B------:R-:W-:Y:S01]  /*2910*/  IMAD.U32 R59, RZ, RZ, UR9 ;  /* 0x00000009ff3b7e24 */ /* 0x000fe2000f8e00ff */
[----:B------:R-:W-:Y:S06]  /*2920*/  BAR.SYNC.DEFER_BLOCKING 0x0 ;  /* 0x0000000000007b1d */ /* 0x000fec0000010000 */
[----:B0-----:R-:W-:Y:S05]  /*2930*/  @P1 BRA `(.L_x_1083) ;  /* 0x00000000008c1947 */ /* 0x001fea0003800000 */
[----:B------:R-:W-:Y:S04]  /*2940*/  LDS R0, [R41] ;  /* 0x0000000029007984 */ /* 0x000fe80000000800 */
[----:B------:R-:W0:Y:S04]  /*2950*/  LDS R3, [R41+0x400] ;  /* 0x0004000029037984 */ /* 0x000e280000000800 */
[----:B-1----:R-:W1:Y:S04]  /*2960*/  LDS R5, [R41+0x800] ;  /* 0x0008000029057984 */ /* 0x002e680000000800 */
[----:B------:R-:W3:Y:S04]  /*2970*/  LDS R43, [R41+0xc00] ;  /* 0x000c0000292b7984 */ /* 0x000ee80000000800 */
[----:B------:R-:W4:Y:S04]  /*2980*/  LDS R45, [R41+0x1000] ;  /* 0x00100000292d7984 */ /* 0x000f280000000800 */
[----:B------:R-:W2:Y:S04]  /*2990*/  LDS R47, [R41+0x1400] ;  /* 0x00140000292f7984 */ /* 0x000ea80000000800 */
[----:B------:R-:W2:Y:S04]  /*29a0*/  LDS R49, [R41+0x1800] ;  /* 0x0018000029317984 */ /* 0x000ea80000000800 */
[----:B------:R-:W2:Y:S04]  /*29b0*/  LDS R51, [R41+0x1c00] ;  /* 0x001c000029337984 */ /* 0x000ea80000000800 */
[----:B------:R-:W2:Y:S04]  /*29c0*/  LDS R53, [R41+0x2000] ;  /* 0x0020000029357984 */ /* 0x000ea80000000800 */
[----:B------:R-:W2:Y:S04]  /*29d0*/  LDS R55, [R41+0x2400] ;  /* 0x0024000029377984 */ /* 0x000ea80000000800 */
[----:B------:R-:W2:Y:S01]  /*29e0*/  LDS R57, [R41+0x2800] ;  /* 0x0028000029397984 */ /* 0x000ea20000000800 */
[----:B0-----:R-:W-:-:S03]  /*29f0*/  IMAD.IADD R2, R0, 0x1, R3 ;  /* 0x0000000100027824 */ /* 0x001fc600078e0203 */
[----:B------:R-:W-:Y:S01]  /*2a00*/  STS [R41], RZ ;  /* 0x000000ff29007388 */ /* 0x000fe20000000800 */
[----:B-1----:R-:W-:-:S03]  /*2a10*/  IMAD.IADD R4, R2, 0x1, R5 ;  /* 0x0000000102047824 */ /* 0x002fc600078e0205 */
[----:B------:R-:W0:Y:S01]  /*2a20*/  LDS R3, [R41+0x2c00] ;  /* 0x002c000029037984 */ /* 0x000e220000000800 */
[----:B---3--:R-:W-:-:S03]  /*2a30*/  IMAD.IADD R44, R4, 0x1, R43 ;  /* 0x00000001042c7824 */ /* 0x008fc600078e022b */
[----:B------:R-:W-:Y:S01]  /*2a40*/  STS [R41+0x800], R2 ;  /* 0x0008000229007388 */ /* 0x000fe20000000800 */
[----:B----4-:R-:W-:-:S03]  /*2a50*/  IMAD.IADD R46, R44, 0x1, R45 ;  /* 0x000000012c2e7824 */ /* 0x010fc600078e022d */
[----:B------:R-:W-:Y:S01]  /*2a60*/  STS [R41+0xc00], R4 ;  /* 0x000c000429007388 */ /* 0x000fe20000000800 */
[----:B--2---:R-:W-:-:S03]  /*2a70*/  IMAD.IADD R48, R46, 0x1, R47 ;  /* 0x000000012e307824 */ /* 0x004fc600078e022f */
[----:B------:R-:W-:Y:S01]  /*2a80*/  STS [R41+0x1000], R44 ;  /* 0x0010002c29007388 */ /* 0x000fe20000000800 */
[----:B------:R-:W-:-:S03]  /*2a90*/  IMAD.IADD R50, R48, 0x1, R49 ;  /* 0x0000000130327824 */ /* 0x000fc600078e0231 */
        /* <DEDUP_REMOVED lines=8> */
[----:B------:R-:W-:Y:S04]  /*2b20*/  STS [R41+0x2400], R54 ;  /* 0x0024003629007388 */ /* 0x000fe80000000800 */
[----:B------:R-:W-:Y:S04]  /*2b30*/  STS [R41+0x2800], R56 ;  /* 0x0028003829007388 */ /* 0x000fe80000000800 */
[----:B------:R-:W-:Y:S04]  /*2b40*/  STS [R41+0x2c00], R58 ;  /* 0x002c003a29007388 */ /* 0x000fe80000000800 */
[----:B------:R0:W-:Y:S02]  /*2b50*/  STS [R41+0x400], R0 ;  /* 0x0004000029007388 */ /* 0x0001e40000000800 */
[----:B0-----:R-:W-:-:S07]  /*2b60*/  IMAD.IADD R0, R58, 0x1, R3 ;  /* 0x000000013a007824 */ /* 0x001fce00078e0203 */
.L_x_1083:
[----:B------:R-:W-:Y:S05]  /*2b70*/  BSYNC.RECONVERGENT B0 ;  /* 0x0000000000007941 */ /* 0x000fea0003800200 */
.L_x_1082:
[C---:B------:R-:W-:Y:S01]  /*2b80*/  ISETP.NE.AND P0, PT, R0.reuse, 0x1680, PT ;  /* 0x000016800000780c */ /* 0x040fe20003f05270 */
[----:B------:R-:W-:Y:S01]  /*2b90*/  IMAD R3, R59, 0x100, R39 ;  /* 0x000001003b037824 */ /* 0x000fe200078e0227 */
[----:B------:R-:W-:Y:S01]  /*2ba0*/  @!P1 LOP3.LUT R43, R0, 0x40000000, RZ, 0xfc, !PT ;  /* 0x40000000002b9812 */ /* 0x000fe200078efcff */
[----:B-1----:R-:W0:Y:S01]  /*2bb0*/  LDC.64 R4, c[0x0][0x390] ;  /* 0x0000e400ff047b82 */ /* 0x002e220000000a00 */
[----:B------:R-:W-:Y:S01]  /*2bc0*/  ISETP.LT.U32.AND P0, PT, R39, 0x100, !P0 ;  /* 0x000001002700780c */ /* 0x000fe20004701070 */
[----:B--2---:R-:W-:-:S05]  /*2bd0*/  IMAD.WIDE R6, R3, 0x4, R6 ;  /* 0x0000000403067825 */ /* 0x004fca00078e0206 */
[----:B------:R1:W-:Y:S01]  /*2be0*/  @!P1 STG.E.STRONG.SYS desc[UR10][R6.64], R43 ;  /* 0x0000002b06009986 */ /* 0x0003e2000c11590a */
[----:B------:R-:W2:Y:S01]  /*2bf0*/  LDC.64 R2, c[0x0][0x398] ;  /* 0x0000e600ff027b82 */ /* 0x000ea20000000a00 */
[----:B0-----:R-:W-:-:S04]  /*2c00*/  IMAD.WIDE.U32 R4, R39, 0x4, R4 ;  /* 0x0000000427047825 */ /* 0x001fc800078e0004 */
[----:B--2---:R-:W-:-:S03]  /*2c10*/  IMAD.WIDE.U32 R2, R39, 0x4, R2 ;  /* 0x0000000427027825 */ /* 0x004fc600078e0002 */
[----:B------:R-:W-:Y:S06]  /*2c20*/  BAR.RED.OR.DEFER_BLOCKING 0x0, P0 ;  /* 0x0000000000007b1d */ /* 0x000fec0000014800 */
[----:B------:R-:W0:Y:S02]  /*2c30*/  B2R.RESULT RZ, P0 ;  /* 0x0000000000ff731c */ /* 0x000e240000004000 */
[----:B01----:R-:W-:Y:S05]  /*2c40*/  @!P0 BRA `(.L_x_1084) ;  /* 0x0000000c00088947 */ /* 0x003fea0003800000 */
[----:B------:R-:W-:Y:S02]  /*2c50*/  IMAD.MOV.U32 R40, RZ, RZ, RZ ;  /* 0x000000ffff287224 */ /* 0x000fe400078e00ff */
[----:B------:R-:W-:Y:S02]  /*2c60*/  IMAD.U32 R42, RZ, RZ, UR4 ;  /* 0x00000004ff2a7e24 */ /* 0x000fe4000f8e00ff */
[----:B------:R-:W-:Y:S02]  /*2c70*/  IMAD.MOV.U32 R43, RZ, RZ, RZ ;  /* 0x000000ffff2b7224 */ /* 0x000fe400078e00ff */
        /* <DEDUP_REMOVED lines=10> */
.L_x_1085:
        /* <DEDUP_REMOVED lines=11> */
.L_x_1086:
[----:B------:R-:W-:Y:S01]  /*2dd0*/  ISETP.GT.U32.AND P0, PT, R39, R43, PT ;  /* 0x0000002b2700720c */ /* 0x000fe20003f04070 */
[----:B------:R-:W-:Y:S03]  /*2de0*/  BSSY B1, `(.L_x_1087) ;  /* 0x0000028000017945 */ /* 0x000fe60003800000 */
[----:B------:R-:W-:Y:S01]  /*2df0*/  SEL R49, RZ, 0x1680, !P0 ;  /* 0x00001680ff317807 */ /* 0x000fe20004000000 */
[----:B------:R-:W-:Y:S08]  /*2e00*/  @P1 BRA `(.L_x_1088) ;  /* 0x0000000000941947 */ /* 0x000ff00003800000 */
[----:B------:R-:W2:Y:S01]  /*2e10*/  LDG.E R2, desc[UR10][R2.64] ;  /* 0x0000000a02027981 */ /* 0x000ea2000c1e1900 */
[----:B------:R-:W-:Y:S01]  /*2e20*/  UISETP.GE.AND UP0, UPT, UR9, 0x1, UPT ;  /* 0x000000010900788c */ /* 0x000fe2000bf06270 */
[----:B------:R-:W-:Y:S02]  /*2e30*/  IMAD.MOV.U32 R45, RZ, RZ, R0 ;  /* 0x000000ffff2d7224 */ /* 0x000fe400078e0000 */
[----:B--2---:R-:W-:-:S05]  /*2e40*/  IMAD.IADD R40, R2, 0x1, -R49 ;  /* 0x0000000102287824 */ /* 0x004fca00078e0a31 */
[----:B------:R0:W-:Y:S01]  /*2e50*/  STS [R41+0xb400], R40 ;  /* 0x00b4002829007388 */ /* 0x0001e20000000800 */
[----:B------:R-:W-:Y:S05]  /*2e60*/  BRA.U !UP0, `(.L_x_1089) ;  /* 0x00000001086c7547 */ /* 0x000fea000b800000 */
[----:B------:R-:W-:Y:S01]  /*2e70*/  BSSY B0, `(.L_x_1090) ;  /* 0x0000019000007945 */ /* 0x000fe20003800000 */
[----:B0-----:R-:W-:Y:S02]  /*2e80*/  IMAD.MOV.U32 R40, RZ, RZ, -0x1 ;  /* 0xffffffffff287424 */ /* 0x001fe400078e00ff */
[----:B------:R-:W-:Y:S02]  /*2e90*/  IMAD.U32 R42, RZ, RZ, UR9 ;  /* 0x00000009ff2a7e24 */ /* 0x000fe4000f8e00ff */
[----:B------:R-:W-:-:S07]  /*2ea0*/  IMAD.MOV.U32 R45, RZ, RZ, R0 ;  /* 0x000000ffff2d7224 */ /* 0x000fce00078e0000 */
.L_x_1094:
[----:B------:R-:W0:Y:S01]  /*2eb0*/  LDC.64 R2, c[0x0][0x380] ;  /* 0x0000e000ff027b82 */ /* 0x000e220000000a00 */
[----:B------:R-:W-:Y:S01]  /*2ec0*/  VIADD R51, R42, 0xffffffff ;  /* 0xffffffff2a337836 */ /* 0x000fe20000000000 */
[----:B------:R-:W-:Y:S03]  /*2ed0*/  BSSY B2, `(.L_x_1091) ;  /* 0x0000008000027945 */ /* 0x000fe60003800000 */
[----:B------:R-:W-:-:S04]  /*2ee0*/  IMAD R47, R51, 0x100, R39 ;  /* 0x00000100332f7824 */ /* 0x000fc800078e0227 */
[----:B0-----:R-:W-:-:S07]  /*2ef0*/  IMAD.WIDE R2, R47, 0x4, R2 ;  /* 0x000000042f027825 */ /* 0x001fce00078e0202 */
.L_x_1092:
[----:B------:R-:W-:Y:S05]  /*2f00*/  YIELD ;  /* 0x0000000000007946 */ /* 0x000fea0003800000 */
[----:B------:R0:W-:Y:S06]  /*2f10*/  MEMBAR.SC.CTA ;  /* 0x0000000000007992 */ /* 0x0001ec0000000000 */
[----:B0-----:R-:W2:Y:S02]  /*2f20*/  LDG.E.STRONG.SYS R44, desc[UR10][R2.64] ;  /* 0x0000000a022c7981 */ /* 0x001ea4000c1f5900 */
[----:B--2---:R-:W-:-:S13]  /*2f30*/  ISETP.NE.AND P0, PT, R44, RZ, PT ;  /* 0x000000ff2c00720c */ /* 0x004fda0003f05270 */
[----:B------:R-:W-:Y:S05]  /*2f40*/  @!P0 BRA `(.L_x_1092) ;  /* 0xfffffffc00ec8947 */ /* 0x000fea000383ffff */
[----:B------:R-:W-:Y:S05]  /*2f50*/  BSYNC B2 ;  /* 0x0000000000027941 */ /* 0x000fea0003800000 */
.L_x_1091:
[----:B------:R-:W-:Y:S01]  /*2f60*/  BSSY.RECONVERGENT B2, `(.L_x_1093) ;  /* 0x0000006000027945 */ /* 0x000fe20003800200 */
[C---:B------:R-:W-:Y:S02]  /*2f70*/  ISETP.GT.AND P0, PT, R44.reuse, -0x1, PT ;  /* 0xffffffff2c00780c */ /* 0x040fe40003f04270 */
[----:B------:R-:W-:Y:S01]  /*2f80*/  LOP3.LUT R44, R44, 0x3fffffff, RZ, 0xc0, !PT ;  /* 0x3fffffff2c2c7812 */ /* 0x000fe200078ec0ff */
[----:B------:R-:W-:Y:S05]  /*2f90*/  WARPSYNC.EXCLUSIVE R40 ;  /* 0x0000000028007348 */ /* 0x000fea0003a00000 */
[----:B------:R-:W-:-:S05]  /*2fa0*/  IMAD.IADD R45, R44, 0x1, R45 ;  /* 0x000000012c2d7824 */ /* 0x000fca00078e022d */
[----:B------:R-:W-:-:S07]  /*2fb0*/  VOTE.ANY R40, PT, P0 ;  /* 0x0000000000287806 */ /* 0x000fce00000e0100 */
[----:B------:R-:W-:Y:S05]  /*2fc0*/  BSYNC.RECONVERGENT B2 ;  /* 0x0000000000027941 */ /* 0x000fea0003800200 */
.L_x_1093:
[----:B------:R-:W-:Y:S01]  /*2fd0*/  ISETP.GT.U32.AND P1, PT, R42, 0x1, PT ;  /* 0x000000012a00780c */ /* 0x000fe20003f24070 */
[----:B------:R-:W-:-:S12]  /*2fe0*/  IMAD.MOV.U32 R42, RZ, RZ, R51 ;  /* 0x000000ffff2a7224 */ /* 0x000fd800078e0033 */
[----:B------:R-:W-:Y:S05]  /*2ff0*/  @P0 BRA P1, `(.L_x_1094) ;  /* 0xfffffffc00ac0947 */ /* 0x000fea000083ffff */
[----:B------:R-:W-:Y:S05]  /*3000*/  BSYNC B0 ;  /* 0x0000000000007941 */ /* 0x000fea0003800000 */
.L_x_1090:
[----:B------:R1:W2:Y:S02]  /*3010*/  LDS R40, [R41+0xb400] ;  /* 0x00b4000029287984 */ /* 0x0002a40000000800 */
.L_x_1089:
[----:B------:R-:W-:Y:S02]  /*3020*/  LOP3.LUT R3, R45, 0x80000000, RZ, 0xfc, !PT ;  /* 0x800000002d037812 */ /* 0x000fe400078efcff */
[----:B0-2---:R-:W-:-:S03]  /*3030*/  IADD3 R40, PT, PT, R40, R45, -R0 ;  /* 0x0000002d28287210 */ /* 0x005fc60007ffe800 */
[----:B------:R0:W-:Y:S04]  /*3040*/  STG.E.STRONG.SYS desc[UR10][R6.64], R3 ;  /* 0x0000000306007986 */ /* 0x0001e8000c11590a */
[----:B------:R0:W-:Y:S02]  /*3050*/  STS [R41+0xb400], R40 ;  /* 0x00b4002829007388 */ /* 0x0001e40000000800 */
.L_x_1088:
[----:B------:R-:W-:Y:S05]  /*3060*/  BSYNC B1 ;  /* 0x0000000000017941 */ /* 0x000fea0003800000 */
.L_x_1087:
[----:B0-----:R-:W0:Y:S01]  /*3070*/  LDC.64 R6, c[0x0][0x390] ;  /* 0x0000e400ff067b82 */ /* 0x001e220000000a00 */
[----:B------:R-:W-:Y:S05]  /*3080*/  WARPSYNC.ALL ;  /* 0x0000000000007948 */ /* 0x000fea0003800000 */
[----:B------:R-:W-:Y:S02]  /*3090*/  UMOV UR6, 0x400 ;  /* 0x0000040000067882 */ /* 0x000fe40000000000 */
[----:B------:R-:W2:Y:S08]  /*30a0*/  LDC R2, c[0x0][0x3c0] ;  /* 0x0000f000ff027b82 */ /* 0x000eb00000000800 */
[----:B------:R-:W3:Y:S01]  /*30b0*/  S2UR UR8, SR_CgaCtaId ;  /* 0x00000000000879c3 */ /* 0x000ee20000008800 */
[----:B0-----:R-:W-:-:S02]  /*30c0*/  ISETP.EQ.U32.AND P1, PT, R6, RZ, PT ;  /* 0x000000ff0600720c */ /* 0x001fc40003f22070 */
[----:B--2---:R-:W-:-:S04]  /*30d0*/  ISETP.LE.AND P0, PT, R2, UR12, PT ;  /* 0x0000000c02007c0c */ /* 0x004fc8000bf03270 */
[----:B------:R-:W-:-:S04]  /*30e0*/  ISETP.EQ.OR.EX P0, PT, R7, RZ, !P0, P1 ;  /* 0x000000ff0700720c */ /* 0x000fc80004702710 */
[----:B------:R-:W-:Y:S01]  /*30f0*/  ISETP.GT.U32.OR P0, PT, R39, 0xff, P0 ;  /* 0x000000ff2700780c */ /* 0x000fe20000704470 */
[----:B---3--:R-:W-:-:S06]  /*3100*/  ULEA UR6, UR8, UR6, 0x18 ;  /* 0x0000000608067291 */ /* 0x008fcc000f8ec0ff */
[----:B------:R-:W-:-:S06]  /*3110*/  LEA R43, R43, UR6, 0x2 ;  /* 0x000000062b2b7c11 */ /* 0x000fcc000f8e10ff */
[----:B------:R-:W0:Y:S02]  /*3120*/  @!P0 LDS R3, [R41+0xb400] ;  /* 0x00b4000029038984 */ /* 0x000e240000000800 */
[----:B0-----:R-:W-:-:S05]  /*3130*/  @!P0 IADD3 R3, PT, PT, R3, R49, R0 ;  /* 0x0000003103038210 */ /* 0x001fca0007ffe000 */
[----:B------:R0:W-:Y:S01]  /*3140*/  @!P0 STG.E desc[UR10][R4.64], R3 ;  /* 0x0000000304008986 */ /* 0x0001e2000c10190a */
[----:B------:R-:W-:Y:S01]  /*3150*/  BAR.SYNC.DEFER_BLOCKING 0x0 ;  /* 0x0000000000007b1d */ /* 0x000fe20000010000 */
[----:B------:R-:W-:-:S05]  /*3160*/  ISETP.LT.AND P0, PT, R2, UR12, PT ;  /* 0x0000000c02007c0c */ /* 0x000fca000bf01270 */
[----:B------:R-:W2:Y:S08]  /*3170*/  LDS R43, [R43+0xb400] ;  /* 0x00b400002b2b7984 */ /* 0x000eb00000000800 */
[----:B0-----:R-:W-:Y:S05]  /*3180*/  @P0 BRA `(.L_x_1095) ;  /* 0x00000000009c0947 */ /* 0x001fea0003800000 */
[----:B------:R-:W0:Y:S01]  /*3190*/  LDCU.64 UR20, c[0x0][0x3a0] ;  /* 0x00007400ff1477ac */ /* 0x000e220008000a00 */
[C---:B------:R-:W-:Y:S02]  /*31a0*/  LOP3.LUT R0, R39.reuse, 0x1f, RZ, 0xc0, !PT ;  /* 0x0000001f27007812 */ /* 0x040fe400078ec0ff */
[----:B------:R-:W-:-:S05]  /*31b0*/  LOP3.LUT R39, R39, 0x3e0, RZ, 0xc0, !PT ;  /* 0x000003e027277812 */ /* 0x000fca00078ec0ff */
[----:B------:R-:W-:-:S05]  /*31c0*/  IMAD R0, R39, 0xf, R0 ;  /* 0x0000000f27007824 */ /* 0x000fca00078e0200 */
[----:B--2---:R-:W-:-:S05]  /*31d0*/  IADD3 R0, P0, PT, R0, R43, RZ ;  /* 0x0000002b00007210 */ /* 0x004fca0007f1e0ff */
[----:B------:R-:W-:Y:S01]  /*31e0*/  IMAD.X R3, RZ, RZ, RZ, P0 ;  /* 0x000000ffff037224 */ /* 0x000fe200000e06ff */
[----:B0-----:R-:W-:-:S04]  /*31f0*/  LEA R2, P0, R0, UR20, 0x3 ;  /* 0x0000001400027c11 */ /* 0x001fc8000f8018ff */
[----:B------:R-:W-:-:S05]  /*3200*/  LEA.HI.X R3, R0, UR21, R3, 0x3, P0 ;  /* 0x0000001500037c11 */ /* 0x000fca00080f1c03 */
[----:B-----5:R-:W-:Y:S04]  /*3210*/  STG.E desc[UR10][R2.64], R36 ;  /* 0x0000002402007986 */ /* 0x020fe8000c10190a */
[----:B------:R-:W-:Y:S04]  /*3220*/  STG.E desc[UR10][R2.64+0x4], R37 ;  /* 0x0000042502007986 */ /* 0x000fe8000c10190a */
        /* <DEDUP_REMOVED lines=27> */
[----:B------:R-:W-:Y:S01]  /*33e0*/  STG.E desc[UR10][R2.64+0xe04], R9 ;  /* 0x000e040902007986 */ /* 0x000fe2000c10190a */
[----:B------:R-:W-:Y:S05]  /*33f0*/  EXIT ;  /* 0x000000000000794d */ /* 0x000fea0003800000 */
.L_x_1095:
[C---:B------:R-:W-:Y:S01]  /*3400*/  LOP3.LUT R0, R39.reuse, 0x1f, RZ, 0xc0, !PT ;  /* 0x0000001f27007812 */ /* 0x040fe200078ec0ff */
[----:B------:R-:W0:Y:S01]  /*3410*/  LDCU.64 UR20, c[0x0][0x3a0] ;  /* 0x00007400ff1477ac */ /* 0x000e220008000a00 */
[----:B------:R-:W-:Y:S01]  /*3420*/  LOP3.LUT R39, R39, 0x3e0, RZ, 0xc0, !PT ;  /* 0x000003e027277812 */ /* 0x000fe200078ec0ff */
[----:B------:R-:W-:-:S04]  /*3430*/  IMAD.U32 R3, RZ, RZ, UR9 ;  /* 0x00000009ff037e24 */ /* 0x000fc8000f8e00ff */
[----:B------:R-:W-:Y:S02]  /*3440*/  IMAD R39, R39, 0xf, R0 ;  /* 0x0000000f27277824 */ /* 0x000fe400078e0200 */
[----:B------:R-:W-:Y:S02]  /*3450*/  IMAD R0, R3, -0x1680, R2 ;  /* 0xffffe98003007824 */ /* 0x000fe400078e0202 */
[C---:B------:R-:W-:Y:S01]  /*3460*/  VIADD R3, R39.reuse, 0x20 ;  /* 0x0000002027037836 */ /* 0x040fe20000000000 */
[C---:B--2---:R-:W-:Y:S01]  /*3470*/  IADD3 R43, P0, PT, R39.reuse, R43, RZ ;  /* 0x0000002b272b7210 */ /* 0x044fe20007f1e0ff */
[C---:B------:R-:W-:Y:S01]  /*3480*/  VIADD R5, R39.reuse, 0x40 ;  /* 0x0000004027057836 */ /* 0x040fe20000000000 */
[CC--:B------:R-:W-:Y:S01]  /*3490*/  ISETP.GE.AND P3, PT, R39.reuse, R0.reuse, PT ;  /* 0x000000002700720c */ /* 0x0c0fe20003f66270 */
[----:B------:R-:W-:Y:S01]  /*34a0*/  VIADD R7, R39, 0xa0 ;  /* 0x000000a027077836 */ /* 0x000fe20000000000 */
[-C--:B------:R-:W-:Y:S01]  /*34b0*/  ISETP.GE.AND P4, PT, R3, R0.reuse, PT ;  /* 0x000000000300720c */ /* 0x080fe20003f86270 */
[----:B------:R-:W-:Y:S01]  /*34c0*/  VIADD R3, R39, 0x60 ;  /* 0x0000006027037836 */ /* 0x000fe20000000000 */
[-C--:B------:R-:W-:Y:S01]  /*34d0*/  ISETP.GE.AND P5, PT, R5, R0.reuse, PT ;  /* 0x000000000500720c */ /* 0x080fe20003fa6270 */
[----:B------:R-:W-:Y:S01]  /*34e0*/  IMAD.X R4, RZ, RZ, RZ, P0 ;  /* 0x000000ffff047224 */ /* 0x000fe200000e06ff */
[----:B0-----:R-:W-:Y:S01]  /*34f0*/  LEA R2, P0, R43, UR20, 0x3 ;  /* 0x000000142b027c11 */ /* 0x001fe2000f8018ff */
[----:B------:R-:W-:Y:S01]  /*3500*/  VIADD R5, R39, 0x80 ;  /* 0x0000008027057836 */ /* 0x000fe20000000000 */
[----:B------:R-:W-:Y:S01]  /*3510*/  ISETP.GE.AND P6, PT, R3, R0, PT ;  /* 0x000000000300720c */ /* 0x000fe20003fc6270 */
[----:B-1----:R-:W-:Y:S01]  /*3520*/  VIADD R41, R39, 0xc0 ;  /* 0x000000c027297836 */ /* 0x002fe20000000000 */
[----:B------:R-:W-:-:S02]  /*3530*/  LEA.HI.X R3, R43, UR21, R4, 0x3, P0 ;  /* 0x000000152b037c11 */ /* 0x000fc400080f1c04 */
[-C--:B------:R-:W-:Y:S01]  /*3540*/  ISETP.GE.AND P0, PT, R5, R0.reuse, PT ;  /* 0x000000000500720c */ /* 0x080fe20003f06270 */
[----:B------:R-:W-:Y:S01]  /*3550*/  VIADD R5, R39, 0xe0 ;  /* 0x000000e027057836 */ /* 0x000fe20000000000 */
[-C--:B------:R-:W-:Y:S01]  /*3560*/  ISETP.GE.AND P1, PT, R7, R0.reuse, PT ;  /* 0x000000000700720c */ /* 0x080fe20003f26270 */
[----:B-----5:R0:W-:Y:S01]  /*3570*/  @!P3 STG.E desc[UR10][R2.64], R36 ;  /* 0x000000240200b986 */ /* 0x0201e2000c10190a */
[----:B------:R-:W-:Y:S01]  /*3580*/  VIADD R7, R39, 0x100 ;  /* 0x0000010027077836 */ /* 0x000fe20000000000 */
[-C--:B------:R-:W-:Y:S02]  /*3590*/  ISETP.GE.AND P2, PT, R41, R0.reuse, PT ;  /* 0x000000002900720c */ /* 0x080fe40003f46270 */
[----:B------:R0:W-:Y:S01]  /*35a0*/  @!P3 STG.E desc[UR10][R2.64+0x4], R37 ;  /* 0x000004250200b986 */ /* 0x0001e2000c10190a */
[-C--:B------:R-:W-:Y:S01]  /*35b0*/  ISETP.GE.AND P3, PT, R5, R0.reuse, PT ;  /* 0x000000000500720c */ /* 0x080fe20003f66270 */
[----:B------:R-:W-:Y:S02]  /*35c0*/  VIADD R5, R39, 0x120 ;  /* 0x0000012027057836 */ /* 0x000fe40000000000 */
[----:B------:R0:W-:Y:S04]  /*35d0*/  @!P4 STG.E desc[UR10][R2.64+0x100], R34 ;  /* 0x000100220200c986 */ /* 0x0001e8000c10190a */
[----:B------:R0:W-:Y:S01]  /*35e0*/  @!P4 STG.E desc[UR10][R2.64+0x104], R35 ;  /* 0x000104230200c986 */ /* 0x0001e2000c10190a */
[----:B------:R-:W-:Y:S01]  /*35f0*/  ISETP.GE.AND P4, PT, R7, R0, PT ;  /* 0x000000000700720c */ /* 0x000fe20003f86270 */
[----:B------:R-:W-:-:S02]  /*3600*/  VIADD R7, R39, 0x140 ;  /* 0x0000014027077836 */ /* 0x000fc40000000000 */
[----:B------:R0:W-:Y:S04]  /*3610*/  @!P5 STG.E desc[UR10][R2.64+0x200], R32 ;  /* 0x000200200200d986 */ /* 0x0001e8000c10190a */
        /* <DEDUP_REMOVED lines=10> */
[C---:B------:R-:W-:Y:S02]  /*36c0*/  VIADD R5, R39.reuse, 0x1a0 ;  /* 0x000001a027057836 */ /* 0x040fe40000000000 */
[----:B------:R-:W-:Y:S01]  /*36d0*/  VIADD R39, R39, 0x1c0 ;  /* 0x000001c027277836 */ /* 0x000fe20000000000 */
[----:B------:R0:W-:Y:S04]  /*36e0*/  @!P1 STG.E desc[UR10][R2.64+0x500], R26 ;  /* 0x0005001a02009986 */ /* 0x0001e8000c10190a */
[----:B------:R0:W-:Y:S01]  /*36f0*/  @!P1 STG.E desc[UR10][R2.64+0x504], R27 ;  /* 0x0005041b02009986 */ /* 0x0001e2000c10190a */
[----:B------:R-:W-:-:S03]  /*3700*/  ISETP.GE.AND P1, PT, R7, R0, PT ;  /* 0x000000000700720c */ /* 0x000fc60003f26270 */
[----:B------:R0:W-:Y:S04]  /*3710*/  @!P2 STG.E desc[UR10][R2.64+0x600], R24 ;  /* 0x000600180200a986 */ /* 0x0001e8000c10190a */
[----:B------:R0:W-:Y:S01]  /*3720*/  @!P2 STG.E desc[UR10][R2.64+0x604], R25 ;  /* 0x000604190200a986 */ /* 0x0001e2000c10190a */
[----:B------:R-:W-:-:S03]  /*3730*/  ISETP.GE.AND P2, PT, R5, R0, PT ;  /* 0x000000000500720c */ /* 0x000fc60003f46270 */
[----:B------:R0:W-:Y:S04]  /*3740*/  @!P3 STG.E desc[UR10][R2.64+0x700], R22 ;  /* 0x000700160200b986 */ /* 0x0001e8000c10190a */
[----:B------:R0:W-:Y:S01]  /*3750*/  @!P3 STG.E desc[UR10][R2.64+0x704], R23 ;  /* 0x000704170200b986 */ /* 0x0001e2000c10190a */
[----:B------:R-:W-:-:S03]  /*3760*/  ISETP.GE.AND P3, PT, R39, R0, PT ;  /* 0x000000002700720c */ /* 0x000fc60003f66270 */
[----:B------:R0:W-:Y:S04]  /*3770*/  @!P4 STG.E desc[UR10][R2.64+0x800], R20 ;  /* 0x000800140200c986 */ /* 0x0001e8000c10190a */
        /* <DEDUP_REMOVED lines=10> */
[----:B------:R0:W-:Y:S01]  /*3820*/  @!P2 STG.E desc[UR10][R2.64+0xd04], R11 ;  /* 0x000d040b0200a986 */ /* 0x0001e2000c10190a */
[----:B------:R-:W-:Y:S05]  /*3830*/  @P3 EXIT ;  /* 0x000000000000394d */ /* 0x000fea0003800000 */
[----:B------:R-:W-:Y:S04]  /*3840*/  STG.E desc[UR10][R2.64+0xe00], R8 ;  /* 0x000e000802007986 */ /* 0x000fe8000c10190a */
[----:B------:R-:W-:Y:S01]  /*3850*/  STG.E desc[UR10][R2.64+0xe04], R9 ;  /* 0x000e040902007986 */ /* 0x000fe2000c10190a */
[----:B------:R-:W-:Y:S05]  /*3860*/  EXIT ;  /* 0x000000000000794d */ /* 0x000fea0003800000 */
.L_x_1084:
[----:B------:R-:W-:Y:S01]  /*3870*/  IMAD.MOV.U32 R38, RZ, RZ, RZ ;  /* 0x000000ffff267224 */ /* 0x000fe200078e00ff */
[C---:B------:R-:W-:Y:S01]  /*3880*/  ISETP.GT.U32.AND P0, PT, R39.reuse, 0x1f, PT ;  /* 0x0000001f2700780c */ /* 0x040fe20003f04070 */
[----:B------:R-:W-:Y:S05]  /*3890*/  WARPSYNC.ALL ;  /* 0x0000000000007948 */ /* 0x000fea0003800000 */
[----:B------:R-:W-:-:S05]  /*38a0*/  IMAD.HI.U32 R45, R39, 0x15555556, R38 ;  /* 0x15555556272d7827 */ /* 0x000fca00078e0026 */
[----:B------:R-:W-:-:S05]  /*38b0*/  LEA R45, R45, UR7, 0x2 ;  /* 0x000000072d2d7c11 */ /* 0x000fca000f8e10ff */
[----:B------:R0:W-:Y:S01]  /*38c0*/  STS [R45+0x3410], R0 ;  /* 0x003410002d007388 */ /* 0x0001e20000000800 */
[----:B------:R-:W-:Y:S06]  /*38d0*/  BAR.SYNC.DEFER_BLOCKING 0x0 ;  /* 0x0000000000007b1d */ /* 0x000fec0000010000 */
[----:B------:R-:W-:Y:S05]  /*38e0*/  @P0 BRA `(.L_x_1096) ;  /* 0x0000000000e00947 */ /* 0x000fea0003800000 */
[----:B------:R-:W-:Y:S01]  /*38f0*/  IMAD.MOV.U32 R43, RZ, RZ, 0x34 ;  /* 0x00000034ff2b7424 */ /* 0x000fe200078e00ff */
[----:B------:R-:W-:-:S03]  /*3900*/  UMOV UR6, 0xffffffff ;  /* 0xffffffff00067882 */ /* 0x000fc60000000000 */
[----:B------:R-:W-:-:S05]  /*3910*/  IMAD R43, R39, R43, UR7 ;  /* 0x00000007272b7e24 */ /* 0x000fca000f8e022b */
[----:B------:R-:W-:Y:S04]  /*3920*/  LDS R52, [R43+0x3410] ;  /* 0x003410002b347984 */ /* 0x000fe80000000800 */
[----:B------:R-:W-:Y:S04]  /*3930*/  LDS R53, [R43+0x3414] ;  /* 0x003414002b357984 */ /* 0x000fe80000000800 */
[----:B------:R-:W1:Y:S04]  /*3940*/  LDS R54, [R43+0x3418] ;  /* 0x003418002b367984 */ /* 0x000e680000000800 */
[----:B------:R-:W-:Y:S04]  /*3950*/  LDS R55, [R43+0x341c] ;  /* 0x00341c002b377984 */ /* 0x000fe80000000800 */
[----:B------:R-:W2:Y:S04]  /*3960*/  LDS R50, [R43+0x3420] ;  /* 0x003420002b327984 */ /* 0x000ea80000000800 */
[----:B------:R-:W-:Y:S04]  /*3970*/  LDS R51, [R43+0x3424] ;  /* 0x003424002b337984 */ /* 0x000fe80000000800 */
[----:B------:R-:W3:Y:S04]  /*3980*/  LDS R48, [R43+0x3428] ;  /* 0x003428002b307984 */ /* 0x000ee80000000800 */
[----:B------:R-:W-:Y:S04]  /*3990*/  LDS R49, [R43+0x342c] ;  /* 0x00342c002b317984 */ /* 0x000fe80000000800 */
[----:B------:R-:W4:Y:S04]  /*39a0*/  LDS R46, [R43+0x3430] ;  /* 0x003430002b2e7984 */ /* 0x000f280000000800 */
[----:B------:R-:W-:Y:S04]  /*39b0*/  LDS R47, [R43+0x3434] ;  /* 0x003434002b2f7984 */ /* 0x000fe80000000800 */
[----:B------:R-:W0:Y:S04]  /*39c0*/  LDS R44, [R43+0x3438] ;  /* 0x003438002b2c7984 */ /* 0x000e280000000800 */
[----:B------:R-:W0:Y:S01]  /*39d0*/  LDS R56, [R43+0x343c] ;  /* 0x00343c002b387984 */ /* 0x000e220000000800 */
[----:B-1----:R-:W-:-:S04]  /*39e0*/  IADD3 R57, PT, PT, R54, R53, R52 ;  /* 0x0000003536397210 */ /* 0x002fc80007ffe034 */
[----:B--2---:R-:W-:-:S04]  /*39f0*/  IADD3 R57, PT, PT, R50, R57, R55 ;  /* 0x0000003932397210 */ /* 0x004fc80007ffe037 */
[----:B---3--:R-:W-:-:S04]  /*3a00*/  IADD3 R57, PT, PT, R48, R57, R51 ;  /* 0x0000003930397210 */ /* 0x008fc80007ffe033 */
[----:B----4-:R-:W-:-:S04]  /*3a10*/  IADD3 R57, PT, PT, R46, R57, R49 ;  /* 0x000000392e397210 */ /* 0x010fc80007ffe031 */
        /* <DEDUP_REMOVED lines=12> */
.L_x_1234:
        /* <DEDUP_REMOVED lines=23> */
[----:B------:R1:W-:Y:S04]  /*3c50*/  STS [R43+0x3438], R47 ;  /* 0x0034382f2b007388 */ /* 0x0003e80000000800 */
[----:B------:R1:W-:Y:S02]  /*3c60*/  STS [R43+0x343c], R44 ;  /* 0x00343c2c2b007388 */ /* 0x0003e40000000800 */
.L_x_1096:
[----:B------:R-:W-:Y:S05]  /*3c70*/  WARPSYNC.ALL ;  /* 0x0000000000007948 */ /* 0x000fea0003800000 */
[----:B------:R-:W-:Y:S01]  /*3c80*/  BAR.SYNC.DEFER_BLOCKING 0x0 ;  /* 0x0000000000007b1d */ /* 0x000fe20000010000 */
[----:B------:R-:W-:Y:S01]  /*3c90*/  ISETP.NE.AND P0, PT, R62, RZ, PT ;  /* 0x000000ff3e00720c */ /* 0x000fe20003f05270 */
[----:B-1----:R-:W-:Y:S02]  /*3ca0*/  IMAD.MOV.U32 R43, RZ, RZ, RZ ;  /* 0x000000ffff2b7224 */ /* 0x002fe400078e00ff */
[----:B------:R-:W-:Y:S02]  /*3cb0*/  IMAD.U32 R49, RZ, RZ, UR4 ;  /* 0x00000004ff317e24 */ /* 0x000fe4000f8e00ff */
[----:B------:R-:W-:Y:S01]  /*3cc0*/  BSSY.RECONVERGENT B0, `(.L_x_1098) ;  /* 0x0000029000007945 */ /* 0x000fe20003800200 */
[----:B------:R-:W-:-:S02]  /*3cd0*/  IMAD.MOV.U32 R47, RZ, RZ, RZ ;  /* 0x000000ffff2f7224 */ /* 0x000fc400078e00ff */
[----:B------:R-:W-:Y:S01]  /*3ce0*/  IMAD.U32 R51, RZ, RZ, UR5 ;  /* 0x00000005ff337e24 */ /* 0x000fe2000f8e00ff */
[----:B0-----:R-:W0:Y:S04]  /*3cf0*/  LDS R45, [R45+0x3410] ;  /* 0x003410002d2d7984 */ /* 0x001e280000000800 */
[----:B------:R-:W-:Y:S05]  /*3d00*/  @P0 BRA `(.L_x_1099) ;  /* 0x0000000000900947 */ /* 0x000fea0003800000 */
[----:B------:R-:W0:Y:S04]  /*3d10*/  LDS R44, [R41] ;  /* 0x00000000292c7984 */ /* 0x000e280000000800 */
[----:B------:R-:W1:Y:S04]  /*3d20*/  LDS R46, [R41+0x400] ;  /* 0x00040000292e7984 */ /* 0x000e680000000800 */
[----:B------:R-:W2:Y:S04]  /*3d30*/  LDS R48, [R41+0x800] ;  /* 0x0008000029307984 */ /* 0x000ea80000000800 */
[----:B------:R-:W3:Y:S04]  /*3d40*/  LDS R50, [R41+0xc00] ;  /* 0x000c000029327984 */ /* 0x000ee80000000800 */
[----:B------:R-:W4:Y:S04]  /*3d50*/  LDS R52, [R41+0x1000] ;  /* 0x0010000029347984 */ /* 0x000f280000000800 */
[----:B------:R-:W4:Y:S04]  /*3d60*/  LDS R54, [R41+0x1400] ;  /* 0x0014000029367984 */ /* 0x000f280000000800 */
[----:B------:R-:W4:Y:S04]  /*3d70*/  LDS R56, [R41+0x1800] ;  /* 0x0018000029387984 */ /* 0x000f280000000800 */
[----:B------:R-:W4:Y:S04]  /*3d80*/  LDS R58, [R41+0x1c00] ;  /* 0x001c0000293a7984 */ /* 0x000f280000000800 */
[----:B------:R-:W4:Y:S04]  /*3d90*/  LDS R60, [R41+0x2000] ;  /* 0x00200000293c7984 */ /* 0x000f280000000800 */
[----:B------:R-:W4:Y:S04]  /*3da0*/  LDS R64, [R41+0x2400] ;  /* 0x0024000029407984 */ /* 0x000f280000000800 */
[----:B------:R-:W4:Y:S01]  /*3db0*/  LDS R66, [R41+0x2800] ;  /* 0x0028000029427984 */ /* 0x000f220000000800 */
[----:B0-----:R-:W-:-:S03]  /*3dc0*/  IMAD.IADD R44, R45, 0x1, R44 ;  /* 0x000000012d2c7824 */ /* 0x001fc600078e022c */
[----:B------:R-:W0:Y:S01]  /*3dd0*/  LDS R68, [R41+0x2c00] ;  /* 0x002c000029447984 */ /* 0x000e220000000800 */
[C---:B-1----:R-:W-:Y:S02]  /*3de0*/  IMAD.IADD R46, R45.reuse, 0x1, R46 ;  /* 0x000000012d2e7824 */ /* 0x042fe400078e022e */
[C---:B--2---:R-:W-:Y:S01]  /*3df0*/  IMAD.IADD R48, R45.reuse, 0x1, R48 ;  /* 0x000000012d307824 */ /* 0x044fe200078e0230 */
[----:B------:R1:W-:Y:S01]  /*3e00*/  STS [R41], R44 ;  /* 0x0000002c29007388 */ /* 0x0003e20000000800 */
[----:B---3--:R-:W-:-:S03]  /*3e10*/  IMAD.IADD R50, R45, 0x1, R50 ;  /* 0x000000012d327824 */ /* 0x008fc600078e0232 */
[----:B------:R1:W-:Y:S01]  /*3e20*/  STS [R41+0x400], R46 ;  /* 0x0004002e29007388 */ /* 0x0003e20000000800 */
[----:B----4-:R-:W-:-:S03]  /*3e30*/  IMAD.IADD R52, R45, 0x1, R52 ;  /* 0x000000012d347824 */ /* 0x010fc600078e0234 */
        /* <DEDUP_REMOVED lines=13> */
[----:B0-----:R-:W-:-:S03]  /*3f10*/  IMAD.IADD R68, R45, 0x1, R68 ;  /* 0x000000012d447824 */ /* 0x001fc600078e0244 */
[----:B------:R1:W-:Y:S04]  /*3f20*/  STS [R41+0x2400], R64 ;  /* 0x0024004029007388 */ /* 0x0003e80000000800 */
[----:B------:R1:W-:Y:S04]  /*3f30*/  STS [R41+0x2800], R66 ;  /* 0x0028004229007388 */ /* 0x0003e80000000800 */
[----:B------:R1:W-:Y:S02]  /*3f40*/  STS [R41+0x2c00], R68 ;  /* 0x002c004429007388 */ /* 0x0003e40000000800 */
.L_x_1099:
[----:B------:R-:W-:Y:S05]  /*3f50*/  BSYNC.RECONVERGENT B0 ;  /* 0x0000000000007941 */ /* 0x000fea0003800200 */
.L_x_1098:
[----:B------:R-:W-:Y:S06]  /*3f60*/  BAR.SYNC.DEFER_BLOCKING 0x0 ;  /* 0x0000000000007b1d */ /* 0x000fec0000010000 */
[----:B------:R-:W-:Y:S05]  /*3f70*/  BRA.U UP1, `(.L_x_1100) ;  /* 0x0000000101247547 */ /* 0x000fea000b800000 */
[----:B------:R-:W-:Y:S01]  /*3f80*/  ISETP.NE.AND P0, PT, RZ, UR17, PT ;  /* 0x00000011ff007c0c */ /* 0x000fe2000bf05270 */
[----:B------:R-:W-:Y:S02]  /*3f90*/  IMAD.MOV.U32 R47, RZ, RZ, RZ ;  /* 0x000000ffff2f7224 */ /* 0x000fe400078e00ff */
[----:B------:R-:W-:Y:S02]  /*3fa0*/  IMAD.MOV.U32 R49, RZ, RZ, RZ ;  /* 0x000000ffff317224 */ /* 0x000fe400078e00ff */
[----:B------:R-:W-:Y:S02]  /*3fb0*/  IMAD.MOV.U32 R43, RZ, RZ, RZ ;  /* 0x000000ffff2b7224 */ /* 0x000fe400078e00ff */
[----:B------:R-:W-:-:S06]  /*3fc0*/  IMAD.MOV.U32 R51, RZ, RZ, RZ ;  /* 0x000000ffff337224 */ /* 0x000fcc00078e00ff */
[----:B-1---5:R-:W-:Y:S01]  /*3fd0*/  @P0 SHF.R.U32.HI R44, RZ, UR16, R37 ;  /* 0x00000010ff2c0c19 */ /* 0x022fe20008011625 */
[----:B------:R-:W-:Y:S02]  /*3fe0*/  @P0 IMAD.U32 R49, RZ, RZ, UR15 ;  /* 0x0000000fff310e24 */ /* 0x000fe4000f8e00ff */
[----:B------:R-:W-:Y:S01]  /*3ff0*/  @P0 IMAD.U32 R43, RZ, RZ, UR13 ;  /* 0x0000000dff2b0e24 */ /* 0x000fe2000f8e00ff */
[----:B------:R-:W-:-:S07]  /*4000*/  @P0 LOP3.LUT R47, R44, UR14, RZ, 0x30, !PT ;  /* 0x0000000e2c2f0c12 */ /* 0x000fce000f8e30ff */
.L_x_1100:
[----:B------:R-:W-:-:S04]  /*4010*/  ISETP.NE.AND P0, PT, R49, RZ, PT ;  /* 0x000000ff3100720c */ /* 0x000fc80003f05270 */
[----:B------:R-:W-:-:S13]  /*4020*/  ISETP.GT.U32.OR P0, PT, R51, 0x1f, !P0 ;  /* 0x0000001f3300780c */ /* 0x000fda0004704470 */
[----:B------:R-:W-:Y:S05]  /*4030*/  @P0 BRA `(.L_x_1101) ;  /* 0x0000000000200947 */ /* 0x000fea0003800000 */
[----:B-1----:R-:W-:Y:S02]  /*4040*/  IMAD.MOV R44, RZ, RZ, -R51 ;  /* 0x000000ffff2c7224 */ /* 0x002fe400078e0a33 */
[----:B------:R-:W-:-:S03]  /*4050*/  IMAD.U32 R46, RZ, RZ, UR18 ;  /* 0x00000012ff2e7e24 */ /* 0x000fc6000f8e00ff */
[----:B------:R-:W-:Y:S02]  /*4060*/  VIADDMNMX.U32 R49, R44, 0x20, R49, PT ;  /* 0x000000202c317846 */ /* 0x000fe40003800031 */
[----:B-----5:R-:W-:Y:S02]  /*4070*/  SHF.R.U32.HI R44, RZ, R51, R36 ;  /* 0x00000033ff2c7219 */ /* 0x020fe40000011624 */
[----:B------:R-:W-:-:S04]  /*4080*/  SHF.L.U32 R49, R46, R49, RZ ;  /* 0x000000312e317219 */ /* 0x000fc800000006ff */
[----:B------:R-:W-:-:S04]  /*4090*/  LOP3.LUT R44, R44, R49, RZ, 0x30, !PT ;  /* 0x000000312c2c7212 */ /* 0x000fc800078e30ff */
[----:B------:R-:W-:-:S04]  /*40a0*/  SHF.L.U32 R44, R44, R43, RZ ;  /* 0x0000002b2c2c7219 */ /* 0x000fc800000006ff */
[----:B------:R-:W-:-:S07]  /*40b0*/  LOP3.LUT R47, R44, R47, RZ, 0xfc, !PT ;  /* 0x0000002f2c2f7212 */ /* 0x000fce00078efcff */
.L_x_1101:
[----:B------:R-:W-:Y:S01]  /*40c0*/  R2P PR, R47, 0x7f ;  /* 0x0000007f2f007804 */ /* 0x000fe20000000000 */
[----:B------:R-:W-:Y:S01]  /*40d0*/  BSSY.RECONVERGENT B0, `(.L_x_1102) ;  /* 0x0000024000007945 */ /* 0x000fe20003800200 */
[----:B------:R-:W-:-:S11]  /*40e0*/  IMAD.MOV.U32 R57, RZ, RZ, RZ ;  /* 0x000000ffff397224 */ /* 0x000fd600078e00ff */
[----:B------:R-:W-:Y:S02]  /*40f0*/  VOTE.ANY R43, PT, P0 ;  /* 0x00000000002b7806 */ /* 0x000fe400000e0100 */
[----:B-1----:R-:W-:Y:S02]  /*4100*/  VOTE.ANY R44, PT, P1 ;  /* 0x00000000002c7806 */ /* 0x002fe400008e0100 */
[----:B------:R-:W-:Y:S02]  /*4110*/  @!P0 LOP3.LUT R43, RZ, R43, RZ, 0x33, !PT ;  /* 0x0000002bff2b8212 */ /* 0x000fe400078e33ff */
[----:B------:R-:W-:Y:S02]  /*4120*/  VOTE.ANY R46, PT, P2 ;  /* 0x00000000002e7806 */ /* 0x000fe400010e0100 */
[----:B------:R-:W-:Y:S02]  /*4130*/  @!P1 LOP3.LUT R44, RZ, R44, RZ, 0x33, !PT ;  /* 0x0000002cff2c9212 */ /* 0x000fe400078e33ff */
[----:B------:R-:W-:-:S02]  /*4140*/  VOTE.ANY R48, PT, P3 ;  /* 0x0000000000307806 */ /* 0x000fc400018e0100 */
[----:B------:R-:W-:Y:S02]  /*4150*/  @!P2 LOP3.LUT R46, RZ, R46, RZ, 0x33, !PT ;  /* 0x0000002eff2ea212 */ /* 0x000fe400078e33ff */
[----:B------:R-:W-:Y:S02]  /*4160*/  LOP3.LUT R43, R44, R43, RZ, 0xc0, !PT ;  /* 0x0000002b2c2b7212 */ /* 0x000fe400078ec0ff */
[----:B------:R-:W-:Y:S02]  /*4170*/  @!P3 LOP3.LUT R48, RZ, R48, RZ, 0x33, !PT ;  /* 0x00000030ff30b212 */ /* 0x000fe400078e33ff */
[----:B------:R-:W-:Y:S02]  /*4180*/  LOP3.LUT R43, R46, R43, RZ, 0xc0, !PT ;  /* 0x0000002b2e2b7212 */ /* 0x000fe400078ec0ff */
[----:B------:R-:W-:Y:S02]  /*4190*/  VOTE.ANY R44, PT, P4 ;  /* 0x00000000002c7806 */ /* 0x000fe400020e0100 */
[----:B------:R-:W-:Y:S01]  /*41a0*/  LOP3.LUT R43, R48, R43, RZ, 0xc0, !PT ;  /* 0x0000002b302b7212 */ /* 0x000fe200078ec0ff */
[----:B------:R-:W-:Y:S01]  /*41b0*/  IMAD.U32 R48, RZ, RZ, UR4 ;  /* 0x00000004ff307e24 */ /* 0x000fe2000f8e00ff */
[----:B------:R-:W-:-:S02]  /*41c0*/  @!P4 LOP3.LUT R44, RZ, R44, RZ, 0x33, !PT ;  /* 0x0000002cff2cc212 */ /* 0x000fc400078e33ff */
[----:B------:R-:W-:Y:S02]  /*41d0*/  VOTE.ANY R46, PT, P5 ;  /* 0x00000000002e7806 */ /* 0x000fe400028e0100 */
[----:B------:R-:W-:Y:S01]  /*41e0*/  LOP3.LUT R43, R44, R43, RZ, 0xc0, !PT ;  /* 0x0000002b2c2b7212 */ /* 0x000fe200078ec0ff */
[----:B------:R-:W-:Y:S01]  /*41f0*/  IMAD.MOV.U32 R44, RZ, RZ, RZ ;  /* 0x000000ffff2c7224 */ /* 0x000fe200078e00ff */
[----:B------:R-:W-:Y:S02]  /*4200*/  LOP3.LUT P0, RZ, R47, 0x80, RZ, 0xc0, !PT ;  /* 0x000000802fff7812 */ /* 0x000fe4000780c0ff */
[----:B------:R-:W-:Y:S02]  /*4210*/  @!P5 LOP3.LUT R46, RZ, R46, RZ, 0x33, !PT ;  /* 0x0000002eff2ed212 */ /* 0x000fe400078e33ff */
[----:B------:R-:W-:Y:S02]  /*4220*/  VOTE.ANY R49, PT, P6 ;  /* 0x0000000000317806 */ /* 0x000fe400030e0100 */
[----:B------:R-:W-:-:S02]  /*4230*/  LOP3.LUT R46, R46, R43, RZ, 0xc0, !PT ;  /* 0x0000002b2e2e7212 */ /* 0x000fc400078ec0ff */
[----:B------:R-:W1:Y:S01]  /*4240*/  S2R R43, SR_LEMASK ;  /* 0x00000000002b7919 */ /* 0x000e620000003a00 */
[----:B------:R-:W-:-:S04]  /*4250*/  @!P6 LOP3.LUT R49, RZ, R49, RZ, 0x33, !PT ;  /* 0x00000031ff31e212 */ /* 0x000fc800078e33ff */
[----:B------:R-:W-:Y:S02]  /*4260*/  VOTE.ANY R51, PT, P0 ;  /* 0x0000000000337806 */ /* 0x000fe400000e0100 */
[----:B------:R-:W-:Y:S02]  /*4270*/  LOP3.LUT R46, R49, R46, RZ, 0xc0, !PT ;  /* 0x0000002e312e7212 */ /* 0x000fe400078ec0ff */
[----:B------:R-:W-:-:S04]  /*4280*/  @!P0 LOP3.LUT R51, RZ, R51, RZ, 0x33, !PT ;  /* 0x00000033ff338212 */ /* 0x000fc800078e33ff */
[----:B------:R-:W-:-:S04]  /*4290*/  LOP3.LUT R46, R51, R46, RZ, 0xc0, !PT ;  /* 0x0000002e332e7212 */ /* 0x000fc800078ec0ff */
[----:B------:R-:W2:Y:S01]  /*42a0*/  FLO.U32 R50, R46 ;  /* 0x0000002e00327300 */ /* 0x000ea200000e0000 */
[----:B-1----:R-:W-:Y:S02]  /*42b0*/  LOP3.LUT R54, R43, R46, RZ, 0xc0, !PT ;  /* 0x0000002e2b367212 */ /* 0x002fe400078ec0ff */
[----:B--2---:R-:W-:-:S05]  /*42c0*/  ISETP.NE.AND P0, PT, R42, R50, PT ;  /* 0x000000322a00720c */ /* 0x004fca0003f05270 */
[----:B------:R-:W1:Y:S08]  /*42d0*/  POPC R54, R54 ;  /* 0x0000003600367309 */ /* 0x000e700000000000 */
[----:B------:R-:W-:Y:S05]  /*42e0*/  @P0 BRA `(.L_x_1103) ;  /* 0x0000000000080947 */ /* 0x000fea0003800000 */
[----:B------:R-:W-:-:S05]  /*42f0*/  IMAD R47, R47, 0x4, R40 ;  /* 0x000000042f2f7824 */ /* 0x000fca00078e0228 */
[----:B-1----:R2:W3:Y:S02]  /*4300*/  ATOMS.ADD R57, [R47], R54 ;  /* 0x000000362f39738c */ /* 0x0024e40000000000 */
.L_x_1103:
[----:B------:R-:W-:Y:S05]  /*4310*/  BSYNC.RECONVERGENT B0 ;  /* 0x0000000000007941 */ /* 0x000fea0003800200 */
.L_x_1102:
[----:B---3--:R3:W4:Y:S01]  /*4320*/  SHFL.IDX PT, R57, R57, R50, 0x1f ;  /* 0x00001f3239397589 */ /* 0x00872200000e0000 */
[----:B--2---:R-:W-:Y:S02]  /*4330*/  IMAD.MOV.U32 R47, RZ, RZ, RZ ;  /* 0x000000ffff2f7224 */ /* 0x004fe400078e00ff */
        /* <DEDUP_REMOVED lines=10> */
.L_x_1104:
        /* <DEDUP_REMOVED lines=11> */
.L_x_1105:
[----:B------:R-:W-:Y:S01]  /*4490*/  R2P PR, R47, 0x7f ;  /* 0x0000007f2f007804 */ /* 0x000fe20000000000 */
[----:B------:R-:W-:Y:S01]  /*44a0*/  BSSY.RECONVERGENT B0, `(.L_x_1106) ;  /* 0x0000023000007945 */ /* 0x000fe20003800200 */
[----:B------:R-:W-:Y:S02]  /*44b0*/  IMAD.MOV.U32 R59, RZ, RZ, RZ ;  /* 0x000000ffff3b7224 */ /* 0x000fe400078e00ff */
[----:B------:R-:W-:Y:S02]  /*44c0*/  IMAD.MOV.U32 R46, RZ, RZ, RZ ;  /* 0x000000ffff2e7224 */ /* 0x000fe400078e00ff */
[----:B------:R-:W-:-:S07]  /*44d0*/  IMAD.U32 R48, RZ, RZ, UR4 ;  /* 0x00000004ff307e24 */ /* 0x000fce000f8e00ff */
[----:B------:R-:W-:Y:S02]  /*44e0*/  VOTE.ANY R44, PT, P0 ;  /* 0x00000000002c7806 */ /* 0x000fe400000e0100 */
[----:B------:R-:W-:Y:S02]  /*44f0*/  VOTE.ANY R49, PT, P1 ;  /* 0x0000000000317806 */ /* 0x000fe400008e0100 */
[----:B------:R-:W-:Y:S02]  /*4500*/  @!P0 LOP3.LUT R44, RZ, R44, RZ, 0x33, !PT ;  /* 0x0000002cff2c8212 */ /* 0x000fe400078e33ff */
[----:B------:R-:W-:Y:S02]  /*4510*/  VOTE.ANY R51, PT, P2 ;  /* 0x0000000000337806 */ /* 0x000fe400010e0100 */
[----:B------:R-:W-:Y:S02]  /*4520*/  @!P1 LOP3.LUT R49, RZ, R49, RZ, 0x33, !PT ;  /* 0x00000031ff319212 */ /* 0x000fe400078e33ff */
[----:B------:R-:W-:-:S02]  /*4530*/  @!P2 LOP3.LUT R51, RZ, R51, RZ, 0x33, !PT ;  /* 0x00000033ff33a212 */ /* 0x000fc400078e33ff */
[----:B------:R-:W-:Y:S02]  /*4540*/  LOP3.LUT R44, R49, R44, RZ, 0xc0, !PT ;  /* 0x0000002c312c7212 */ /* 0x000fe400078ec0ff */
[----:B------:R-:W-:Y:S02]  /*4550*/  VOTE.ANY R49, PT, P3 ;  /* 0x0000000000317806 */ /* 0x000fe400018e0100 */
[----:B------:R-:W-:Y:S02]  /*4560*/  LOP3.LUT R44, R51, R44, RZ, 0xc0, !PT ;  /* 0x0000002c332c7212 */ /* 0x000fe400078ec0ff */
[----:B------:R-:W-:Y:S02]  /*4570*/  LOP3.LUT P0, RZ, R47, 0x80, RZ, 0xc0, !PT ;  /* 0x000000802fff7812 */ /* 0x000fe4000780c0ff */
[----:B------:R-:W-:Y:S02]  /*4580*/  VOTE.ANY R51, PT, P4 ;  /* 0x0000000000337806 */ /* 0x000fe400020e0100 */
[----:B------:R-:W-:-:S02]  /*4590*/  @!P3 LOP3.LUT R49, RZ, R49, RZ, 0x33, !PT ;  /* 0x00000031ff31b212 */ /* 0x000fc400078e33ff */
[----:B------:R-:W-:Y:S02]  /*45a0*/  @!P4 LOP3.LUT R51, RZ, R51, RZ, 0x33, !PT ;  /* 0x00000033ff33c212 */ /* 0x000fe400078e33ff */
[----:B------:R-:W-:Y:S02]  /*45b0*/  LOP3.LUT R44, R49, R44, RZ, 0xc0, !PT ;  /* 0x0000002c312c7212 */ /* 0x000fe400078ec0ff */
[----:B------:R-:W-:Y:S02]  /*45c0*/  VOTE.ANY R49, PT, P5 ;  /* 0x0000000000317806 */ /* 0x000fe400028e0100 */
[----:B------:R-:W-:Y:S02]  /*45d0*/  LOP3.LUT R44, R51, R44, RZ, 0xc0, !PT ;  /* 0x0000002c332c7212 */ /* 0x000fe400078ec0ff */
[----:B------:R-:W-:Y:S02]  /*45e0*/  VOTE.ANY R51, PT, P6 ;  /* 0x0000000000337806 */ /* 0x000fe400030e0100 */
[----:B------:R-:W-:-:S02]  /*45f0*/  @!P5 LOP3.LUT R49, RZ, R49, RZ, 0x33, !PT ;  /* 0x00000031ff31d212 */ /* 0x000fc400078e33ff */
[----:B------:R-:W-:Y:S02]  /*4600*/  VOTE.ANY R53, PT, P0 ;  /* 0x0000000000357806 */ /* 0x000fe400000e0100 */
[----:B------:R-:W-:Y:S02]  /*4610*/  @!P6 LOP3.LUT R51, RZ, R51, RZ, 0x33, !PT ;  /* 0x00000033ff33e212 */ /* 0x000fe400078e33ff */
[----:B------:R-:W-:Y:S02]  /*4620*/  LOP3.LUT R44, R49, R44, RZ, 0xc0, !PT ;  /* 0x0000002c312c7212 */ /* 0x000fe400078ec0ff */
[----:B------:R-:W-:Y:S02]  /*4630*/  @!P0 LOP3.LUT R53, RZ, R53, RZ, 0x33, !PT ;  /* 0x00000035ff358212 */ /* 0x000fe400078e33ff */
[----:B------:R-:W-:-:S04]  /*4640*/  LOP3.LUT R44, R51, R44, RZ, 0xc0, !PT ;  /* 0x0000002c332c7212 */ /* 0x000fc800078ec0ff */
[----:B------:R-:W-:-:S04]  /*4650*/  LOP3.LUT R44, R53, R44, RZ, 0xc0, !PT ;  /* 0x0000002c352c7212 */ /* 0x000fc800078ec0ff */
[----:B---3--:R-:W2:Y:S01]  /*4660*/  FLO.U32 R50, R44 ;  /* 0x0000002c00327300 */ /* 0x008ea200000e0000 */
[----:B------:R-:W-:-:S07]  /*4670*/  LOP3.LUT R56, R43, R44, RZ, 0xc0, !PT ;  /* 0x0000002c2b387212 */ /* 0x000fce00078ec0ff */
[----:B------:R-:W3:Y:S01]  /*4680*/  POPC R56, R56 ;  /* 0x0000003800387309 */ /* 0x000ee20000000000 */
[----:B--2---:R-:W-:-:S13]  /*4690*/  ISETP.NE.AND P0, PT, R42, R50, PT ;  /* 0x000000322a00720c */ /* 0x004fda0003f05270 */
[----:B---3--:R-:W-:Y:S05]  /*46a0*/  @P0 BRA `(.L_x_1107) ;  /* 0x0000000000080947 */ /* 0x008fea0003800000 */
[----:B------:R-:W-:-:S05]  /*46b0*/  IMAD R47, R47, 0x4, R40 ;  /* 0x000000042f2f7824 */ /* 0x000fca00078e0228 */
[----:B------:R2:W3:Y:S02]  /*46c0*/  ATOMS.ADD R59, [R47], R56 ;  /* 0x000000382f3b738c */ /* 0x0004e40000000000 */
.L_x_1107:
[----:B------:R-:W-:Y:S05]  /*46d0*/  BSYNC.RECONVERGENT B0 ;  /* 0x0000000000007941 */ /* 0x000fea0003800200 */
.L_x_1106:
[----:B---3--:R3:W0:Y:S01]  /*46e0*/  SHFL.IDX PT, R59, R59, R50, 0x1f ;  /* 0x00001f323b3b7589 */ /* 0x00862200000e0000 */
[----:B--2---:R-:W-:Y:S02]  /*46f0*/  IMAD.MOV.U32 R47, RZ, RZ, RZ ;  /* 0x000000ffff2f7224 */ /* 0x004fe400078e00ff */
[----:B------:R-:W-:Y:S01]  /*4700*/  IMAD.U32 R49, RZ, RZ, UR5 ;  /* 0x00000005ff317e24 */ /* 0x000fe2000f8e00ff */
[----:B------:R-:W-:Y:S06]  /*4710*/  BRA.U UP1, `(.L_x_1108) ;  /* 0x00000001011c7547 */ /* 0x000fec000b800000 */
[----:B------:R-:W-:Y:S02]  /*4720*/  ISETP.NE.AND P0, PT, RZ, UR17, PT ;  /* 0x00000011ff007c0c */ /* 0x000fe4000bf05270 */
[----:B------:R-:W-:Y:S02]  /*4730*/  CS2R R46, SRZ ;  /* 0x00000000002e7805 */ /* 0x000fe4000001ff00 */
[----:B------:R-:W-:-:S09]  /*4740*/  CS2R R48, SRZ ;  /* 0x0000000000307805 */ /* 0x000fd2000001ff00 */
[----:B-----5:R-:W-:Y:S01]  /*4750*/  @P0 SHF.R.U32.HI R44, RZ, UR16, R33 ;  /* 0x00000010ff2c0c19 */ /* 0x020fe20008011621 */
[----:B------:R-:W-:Y:S02]  /*4760*/  @P0 IMAD.U32 R48, RZ, RZ, UR15 ;  /* 0x0000000fff300e24 */ /* 0x000fe4000f8e00ff */
[----:B------:R-:W-:Y:S01]  /*4770*/  @P0 IMAD.U32 R46, RZ, RZ, UR13 ;  /* 0x0000000dff2e0e24 */ /* 0x000fe2000f8e00ff */
[----:B------:R-:W-:-:S07]  /*4780*/  @P0 LOP3.LUT R47, R44, UR14, RZ, 0x30, !PT ;  /* 0x0000000e2c2f0c12 */ /* 0x000fce000f8e30ff */
.L_x_1108:
        /* <DEDUP_REMOVED lines=11> */
.L_x_1109:
        /* <DEDUP_REMOVED lines=36> */
.L_x_1111:
[----:B------:R-:W-:Y:S05]  /*4a80*/  BSYNC.RECONVERGENT B0 ;  /* 0x0000000000007941 */ /* 0x000fea0003800200 */
.L_x_1110:
        /* <DEDUP_REMOVED lines=11> */
.L_x_1112:
        /* <DEDUP_REMOVED lines=11> */
.L_x_1113:
        /* <DEDUP_REMOVED lines=36> */
.L_x_1115:
[----:B------:R-:W-:Y:S05]  /*4e30*/  BSYNC.RECONVERGENT B0 ;  /* 0x0000000000007941 */ /* 0x000fea0003800200 */
.L_x_1114:
        /* <DEDUP_REMOVED lines=11> */
.L_x_1116:
        /* <DEDUP_REMOVED lines=11> */
.L_x_1117:
[----:B------:R-:W-:Y:S01]  /*4fa0*/  R2P PR, R47, 0x7f ;  /* 0x0000007f2f007804 */ /* 0x000fe20000000000 */
[----:B------:R-:W-:Y:S01]  /*4fb0*/  BSSY.RECONVERGENT B0, `(.L_x_1118) ;  /* 0x0000023000007945 */ /* 0x000fe20003800200 */
[----:B------:R-:W-:-:S11]  /*4fc0*/  IMAD.MOV.U32 R48, RZ, RZ, RZ ;  /* 0x000000ffff307224 */ /* 0x000fd600078e00ff */
        /* <DEDUP_REMOVED lines=20> */
[----:B------:R-:W-:Y:S01]  /*5110*/  LOP3.LUT R44, R49, R44, RZ, 0xc0, !PT ;  /* 0x0000002c312c7212 */ /* 0x000fe200078ec0ff */
[----:B------:R-:W-:Y:S01]  /*5120*/  IMAD.U32 R49, RZ, RZ, UR4 ;  /* 0x00000004ff317e24 */ /* 0x000fe2000f8e00ff */
[----:B------:R-:W-:Y:S02]  /*5130*/  @!P0 LOP3.LUT R53, RZ, R53, RZ, 0x33, !PT ;  /* 0x00000035ff358212 */ /* 0x000fe400078e33ff */
[----:B------:R-:W-:Y:S01]  /*5140*/  LOP3.LUT R44, R51, R44, RZ, 0xc0, !PT ;  /* 0x0000002c332c7212 */ /* 0x000fe200078ec0ff */
[----:B------:R-:W-:-:S03]  /*5150*/  IMAD.MOV.U32 R51, RZ, RZ, RZ ;  /* 0x000000ffff337224 */ /* 0x000fc600078e00ff */
        /* <DEDUP_REMOVED lines=8> */
.L_x_1119:
[----:B------:R-:W-:Y:S05]  /*51e0*/  BSYNC.RECONVERGENT B0 ;  /* 0x0000000000007941 */ /* 0x000fea0003800200 */
.L_x_1118:
[----:B---3--:R3:W0:Y:S01]  /*51f0*/  SHFL.IDX PT, R51, R51, R50, 0x1f ;  /* 0x00001f3233337589 */ /* 0x00862200000e0000 */
        /* <DEDUP_REMOVED lines=11> */
.L_x_1120:
[----:B------:R-:W-:-:S04]  /*52b0*/  ISETP.NE.AND P0, PT, R49, RZ, PT ;  /* 0x000000ff3100720c */ /* 0x000fc80003f05270 */
[----:B------:R-:W-:-:S13]  /*52c0*/  ISETP.GT.U32.OR P0, PT, R53, 0x1f, !P0 ;  /* 0x0000001f3500780c */ /* 0x000fda0004704470 */
[----:B------:R-:W-:Y:S05]  /*52d0*/  @P0 BRA `(.L_x_1121) ;  /* 0x0000000000200947 */ /* 0x000fea0003800000 */
[----:B------:R-:W-:Y:S02]  /*52e0*/  IMAD.MOV R46, RZ, RZ, -R53 ;  /* 0x000000ffff2e7224 */ /* 0x000fe400078e0a35 */
[----:B---3--:R-:W-:-:S03]  /*52f0*/  IMAD.U32 R50, RZ, RZ, UR18 ;  /* 0x00000012ff327e24 */ /* 0x008fc6000f8e00ff */
[----:B------:R-:W-:Y:S02]  /*5300*/  VIADDMNMX.U32 R49, R46, 0x20, R49, PT ;  /* 0x000000202e317846 */ /* 0x000fe40003800031 */
[----:B-----5:R-:W-:Y:S02]  /*5310*/  SHF.R.U32.HI R46, RZ, R53, R26 ;  /* 0x00000035ff2e7219 */ /* 0x020fe4000001161a */
[----:B------:R-:W-:-:S04]  /*5320*/  SHF.L.U32 R49, R50, R49, RZ ;  /* 0x0000003132317219 */ /* 0x000fc800000006ff */
[----:B------:R-:W-:-:S04]  /*5330*/  LOP3.LUT R49, R46, R49, RZ, 0x30, !PT ;  /* 0x000000312e317212 */ /* 0x000fc800078e30ff */
[----:B------:R-:W-:-:S04]  /*5340*/  SHF.L.U32 R48, R49, R48, RZ ;  /* 0x0000003031307219 */ /* 0x000fc800000006ff */
[----:B------:R-:W-:-:S07]  /*5350*/  LOP3.LUT R47, R48, R47, RZ, 0xfc, !PT ;  /* 0x0000002f302f7212 */ /* 0x000fce00078efcff */
.L_x_1121:
[----:B------:R-:W-:Y:S01]  /*5360*/  R2P PR, R47, 0x7f ;  /* 0x0000007f2f007804 */ /* 0x000fe20000000000 */
[----:B------:R-:W-:Y:S01]  /*5370*/  BSSY.RECONVERGENT B0, `(.L_x_1122) ;  /* 0x0000023000007945 */ /* 0x000fe20003800200 */
[----:B---3--:R-:W-:Y:S02]  /*5380*/  IMAD.MOV.U32 R50, RZ, RZ, RZ ;  /* 0x000000ffff327224 */ /* 0x008fe400078e00ff */
[----:B------:R-:W-:-:S09]  /*5390*/  IMAD.U32 R52, RZ, RZ, UR4 ;  /* 0x00000004ff347e24 */ /* 0x000fd2000f8e00ff */
        /* <DEDUP_REMOVED lines=21> */
[----:B------:R-:W-:Y:S01]  /*54f0*/  IMAD.MOV.U32 R49, RZ, RZ, RZ ;  /* 0x000000ffff317224 */ /* 0x000fe200078e00ff */
[----:B------:R-:W-:Y:S02]  /*5500*/  @!P0 LOP3.LUT R55, RZ, R55, RZ, 0x33, !PT ;  /* 0x00000037ff378212 */ /* 0x000fe400078e33ff */
[----:B------:R-:W-:-:S04]  /*5510*/  LOP3.LUT R46, R53, R46, RZ, 0xc0, !PT ;  /* 0x0000002e352e7212 */ /* 0x000fc800078ec0ff */
[----:B------:R-:W-:-:S04]  /*5520*/  LOP3.LUT R48, R55, R46, RZ, 0xc0, !PT ;  /* 0x0000002e37307212 */ /* 0x000fc800078ec0ff */
[----:B------:R-:W2:Y:S01]  /*5530*/  FLO.U32 R55, R48 ;  /* 0x0000003000377300 */ /* 0x000ea200000e0000 */
[----:B------:R-:W-:-:S07]  /*5540*/  LOP3.LUT R46, R43, R48, RZ, 0xc0, !PT ;  /* 0x000000302b2e7212 */ /* 0x000fce00078ec0ff */
[----:B------:R-:W3:Y:S01]  /*5550*/  POPC R46, R46 ;  /* 0x0000002e002e7309 */ /* 0x000ee20000000000 */
[----:B--2---:R-:W-:-:S13]  /*5560*/  ISETP.NE.AND P0, PT, R42, R55, PT ;  /* 0x000000372a00720c */ /* 0x004fda0003f05270 */
[----:B---3--:R-:W-:Y:S05]  /*5570*/  @P0 BRA `(.L_x_1123) ;  /* 0x0000000000080947 */ /* 0x008fea0003800000 */
[----:B------:R-:W-:-:S05]  /*5580*/  IMAD R47, R47, 0x4, R40 ;  /* 0x000000042f2f7824 */ /* 0x000fca00078e0228 */
[----:B------:R2:W3:Y:S02]  /*5590*/  ATOMS.ADD R49, [R47], R46 ;  /* 0x0000002e2f31738c */ /* 0x0004e40000000000 */
.L_x_1123:
[----:B------:R-:W-:Y:S05]  /*55a0*/  BSYNC.RECONVERGENT B0 ;  /* 0x0000000000007941 */ /* 0x000fea0003800200 */
.L_x_1122:
[----:B---3--:R3:W0:Y:S01]  /*55b0*/  SHFL.IDX PT, R49, R49, R55, 0x1f ;  /* 0x00001f3731317589 */ /* 0x00862200000e0000 */
[----:B------:R-:W-:Y:S02]  /*55c0*/  IMAD.MOV.U32 R53, RZ, RZ, RZ ;  /* 0x000000ffff357224 */ /* 0x000fe400078e00ff */
[----:B--2---:R-:W-:Y:S01]  /*55d0*/  IMAD.U32 R47, RZ, RZ, UR5 ;  /* 0x00000005ff2f7e24 */ /* 0x004fe2000f8e00ff */
[----:B------:R-:W-:Y:S06]  /*55e0*/  BRA.U UP1, `(.L_x_1124) ;  /* 0x0000000101207547 */ /* 0x000fec000b800000 */
[----:B------:R-:W-:Y:S02]  /*55f0*/  ISETP.NE.AND P0, PT, RZ, UR17, PT ;  /* 0x00000011ff007c0c */ /* 0x000fe4000bf05270 */
[----:B------:R-:W-:Y:S01]  /*5600*/  CS2R R52, SRZ ;  /* 0x0000000000347805 */ /* 0x000fe2000001ff00 */
[----:B------:R-:W-:-:S10]  /*5610*/  IMAD.MOV.U32 R50, RZ, RZ, RZ ;  /* 0x000000ffff327224 */ /* 0x000fd400078e00ff */
[----:B-----5:R-:W-:Y:S01]  /*5620*/  @P0 SHF.R.U32.HI R47, RZ, UR16, R25 ;  /* 0x00000010ff2f0c19 */ /* 0x020fe20008011619 */
[----:B------:R-:W-:Y:S02]  /*5630*/  @P0 IMAD.U32 R52, RZ, RZ, UR15 ;  /* 0x0000000fff340e24 */ /* 0x000fe4000f8e00ff */
[----:B------:R-:W-:Y:S01]  /*5640*/  @P0 IMAD.U32 R50, RZ, RZ, UR13 ;  /* 0x0000000dff320e24 */ /* 0x000fe2000f8e00ff */
[----:B------:R-:W-:Y:S01]  /*5650*/  @P0 LOP3.LUT R53, R47, UR14, RZ, 0x30, !PT ;  /* 0x0000000e2f350c12 */ /* 0x000fe2000f8e30ff */
[----:B------:R-:W-:-:S07]  /*5660*/  IMAD.MOV.U32 R47, RZ, RZ, RZ ;  /* 0x000000ffff2f7224 */ /* 0x000fce00078e00ff */
.L_x_1124:
[----:B------:R-:W-:-:S04]  /*5670*/  ISETP.NE.AND P0, PT, R52, RZ, PT ;  /* 0x000000ff3400720c */ /* 0x000fc80003f05270 */
[----:B------:R-:W-:-:S13]  /*5680*/  ISETP.GT.U32.OR P0, PT, R47, 0x1f, !P0 ;  /* 0x0000001f2f00780c */ /* 0x000fda0004704470 */
[----:B------:R-:W-:Y:S05]  /*5690*/  @P0 BRA `(.L_x_1125) ;  /* 0x0000000000200947 */ /* 0x000fea0003800000 */
[----:B---3--:R-:W-:Y:S01]  /*56a0*/  IMAD.MOV R55, RZ, RZ, -R47 ;  /* 0x000000ffff377224 */ /* 0x008fe200078e0a2f */
[----:B-----5:R-:W-:-:S04]  /*56b0*/  SHF.R.U32.HI R47, RZ, R47, R24 ;  /* 0x0000002fff2f7219 */ /* 0x020fc80000011618 */
[----:B------:R-:W-:Y:S01]  /*56c0*/  VIADDMNMX.U32 R52, R55, 0x20, R52, PT ;  /* 0x0000002037347846 */ /* 0x000fe20003800034 */
[----:B------:R-:W-:-:S05]  /*56d0*/  IMAD.U32 R55, RZ, RZ, UR18 ;  /* 0x00000012ff377e24 */ /* 0x000fca000f8e00ff */
[----:B------:R-:W-:-:S04]  /*56e0*/  SHF.L.U32 R52, R55, R52, RZ ;  /* 0x0000003437347219 */ /* 0x000fc800000006ff */
[----:B------:R-:W-:-:S04]  /*56f0*/  LOP3.LUT R47, R47, R52, RZ, 0x30, !PT ;  /* 0x000000342f2f7212 */ /* 0x000fc800078e30ff */
[----:B------:R-:W-:-:S04]  /*5700*/  SHF.L.U32 R50, R47, R50, RZ ;  /* 0x000000322f327219 */ /* 0x000fc800000006ff */
[----:B------:R-:W-:-:S07]  /*5710*/  LOP3.LUT R53, R50, R53, RZ, 0xfc, !PT ;  /* 0x0000003532357212 */ /* 0x000fce00078efcff */
.L_x_1125:
[----:B------:R-:W-:Y:S01]  /*5720*/  R2P PR, R53, 0x7f ;  /* 0x0000007f35007804 */ /* 0x000fe20000000000 */
[----:B------:R-:W-:-:S12]  /*5730*/  BSSY.RECONVERGENT B0, `(.L_x_1126) ;  /* 0x0000022000007945 */ /* 0x000fd80003800200 */
        /* <DEDUP_REMOVED lines=23> */
[----:B------:R-:W-:Y:S01]  /*58b0*/  LOP3.LUT R47, R50, R47, RZ, 0xc0, !PT ;  /* 0x0000002f322f7212 */ /* 0x000fe200078ec0ff */
[----:B------:R-:W-:-:S03]  /*58c0*/  IMAD.MOV.U32 R50, RZ, RZ, RZ ;  /* 0x000000ffff327224 */ /* 0x000fc600078e00ff */
[----:B------:R-:W-:-:S04]  /*58d0*/  LOP3.LUT R52, R52, R47, RZ, 0xc0, !PT ;  /* 0x0000002f34347212 */ /* 0x000fc800078ec0ff */
[----:B------:R-:W2:Y:S01]  /*58e0*/  FLO.U32 R65, R52 ;  /* 0x0000003400417300 */ /* 0x000ea200000e0000 */
[----:B------:R-:W-:-:S07]  /*58f0*/  LOP3.LUT R47, R43, R52, RZ, 0xc0, !PT ;  /* 0x000000342b2f7212 */ /* 0x000fce00078ec0ff */
[----:B------:R-:W0:Y:S01]  /*5900*/  POPC R47, R47 ;  /* 0x0000002f002f7309 */ /* 0x000e220000000000 */
[----:B--2---:R-:W-:-:S13]  /*5910*/  ISETP.NE.AND P0, PT, R42, R65, PT ;  /* 0x000000412a00720c */ /* 0x004fda0003f05270 */
[----:B0-----:R-:W-:Y:S05]  /*5920*/  @P0 BRA `(.L_x_1127) ;  /* 0x0000000000080947 */ /* 0x001fea0003800000 */
[----:B------:R-:W-:-:S06]  /*5930*/  IMAD R50, R53, 0x4, R40 ;  /* 0x0000000435327824 */ /* 0x000fcc00078e0228 */
[----:B------:R0:W2:Y:S02]  /*5940*/  ATOMS.ADD R50, [R50], R47 ;  /* 0x0000002f3232738c */ /* 0x0000a40000000000 */
.L_x_1127:
[----:B------:R-:W-:Y:S05]  /*5950*/  BSYNC.RECONVERGENT B0 ;  /* 0x0000000000007941 */ /* 0x000fea0003800200 */
.L_x_1126:
[----:B--2---:R2:W0:Y:S01]  /*5960*/  SHFL.IDX PT, R50, R50, R65, 0x1f ;  /* 0x00001f4132327589 */ /* 0x00442200000e0000 */
[----:B------:R-:W-:Y:S02]  /*5970*/  IMAD.U32 R52, RZ, RZ, UR4 ;  /* 0x00000004ff347e24 */ /* 0x000fe4000f8e00ff */
[----:B------:R-:W-:Y:S02]  /*5980*/  IMAD.MOV.U32 R53, RZ, RZ, RZ ;  /* 0x000000ffff357224 */ /* 0x000fe400078e00ff */
[----:B---3--:R-:W-:Y:S01]  /*5990*/  IMAD.U32 R55, RZ, RZ, UR5 ;  /* 0x00000005ff377e24 */ /* 0x008fe2000f8e00ff */
        /* <DEDUP_REMOVED lines=9> */
.L_x_1128:
[----:B------:R-:W-:-:S04]  /*5a30*/  ISETP.NE.AND P0, PT, R52, RZ, PT ;  /* 0x000000ff3400720c */ /* 0x000fc80003f05270 */
[----:B------:R-:W-:-:S13]  /*5a40*/  ISETP.GT.U32.OR P0, PT, R55, 0x1f, !P0 ;  /* 0x0000001f3700780c */ /* 0x000fda0004704470 */
[----:B------:R-:W-:Y:S05]  /*5a50*/  @P0 BRA `(.L_x_1129) ;  /* 0x0000000000200947 */ /* 0x000fea0003800000 */
[----:B--2---:R-:W-:Y:S01]  /*5a60*/  IMAD.MOV R65, RZ, RZ, -R55 ;  /* 0x000000ffff417224 */ /* 0x004fe200078e0a37 */
[----:B-----5:R-:W-:-:S04]  /*5a70*/  SHF.R.U32.HI R55, RZ, R55, R22 ;  /* 0x00000037ff377219 */ /* 0x020fc80000011616 */
[----:B------:R-:W-:Y:S01]  /*5a80*/  VIADDMNMX.U32 R52, R65, 0x20, R52, PT ;  /* 0x0000002041347846 */ /* 0x000fe20003800034 */
[----:B------:R-:W-:-:S05]  /*5a90*/  IMAD.U32 R65, RZ, RZ, UR18 ;  /* 0x00000012ff417e24 */ /* 0x000fca000f8e00ff */
[----:B------:R-:W-:-:S04]  /*5aa0*/  SHF.L.U32 R52, R65, R52, RZ ;  /* 0x0000003441347219 */ /* 0x000fc800000006ff */
[----:B------:R-:W-:-:S04]  /*5ab0*/  LOP3.LUT R55, R55, R52, RZ, 0x30, !PT ;  /* 0x0000003437377212 */ /* 0x000fc800078e30ff */
[----:B------:R-:W-:-:S04]  /*5ac0*/  SHF.L.U32 R48, R55, R48, RZ ;  /* 0x0000003037307219 */ /* 0x000fc800000006ff */
[----:B------:R-:W-:-:S07]  /*5ad0*/  LOP3.LUT R53, R48, R53, RZ, 0xfc, !PT ;  /* 0x0000003530357212 */ /* 0x000fce00078efcff */
.L_x_1129:
[----:B------:R-:W-:Y:S01]  /*5ae0*/  R2P PR, R53, 0x7f ;  /* 0x0000007f35007804 */ /* 0x000fe20000000000 */
[----:B------:R-:W-:Y:S01]  /*5af0*/  BSSY.RECONVERGENT B0, `(.L_x_1130) ;  /* 0x0000021000007945 */ /* 0x000fe20003800200 */
[----:B------:R-:W-:-:S11]  /*5b00*/  IMAD.MOV.U32 R64, RZ, RZ, RZ ;  /* 0x000000ffff407224 */ /* 0x000fd600078e00ff */
[----:B------:R-:W-:Y:S02]  /*5b10*/  VOTE.ANY R48, PT, P0 ;  /* 0x0000000000307806 */ /* 0x000fe400000e0100 */
[----:B------:R-:W-:Y:S02]  /*5b20*/  VOTE.ANY R55, PT, P1 ;  /* 0x0000000000377806 */ /* 0x000fe400008e0100 */
[----:B------:R-:W-:Y:S02]  /*5b30*/  @!P0 LOP3.LUT R48, RZ, R48, RZ, 0x33, !PT ;  /* 0x00000030ff308212 */ /* 0x000fe400078e33ff */
[----:B------:R-:W-:Y:S02]  /*5b40*/  @!P1 LOP3.LUT R55, RZ, R55, RZ, 0x33, !PT ;  /* 0x00000037ff379212 */ /* 0x000fe400078e33ff */
[----:B--2---:R-:W-:Y:S02]  /*5b50*/  VOTE.ANY R65, PT, P2 ;  /* 0x0000000000417806 */ /* 0x004fe400010e0100 */
[----:B------:R-:W-:-:S02]  /*5b60*/  LOP3.LUT R48, R55, R48, RZ, 0xc0, !PT ;  /* 0x0000003037307212 */ /* 0x000fc400078ec0ff */
[----:B------:R-:W-:Y:S02]  /*5b70*/  @!P2 LOP3.LUT R65, RZ, R65, RZ, 0x33, !PT ;  /* 0x00000041ff41a212 */ /* 0x000fe400078e33ff */
[----:B------:R-:W-:Y:S02]  /*5b80*/  VOTE.ANY R55, PT, P3 ;  /* 0x0000000000377806 */ /* 0x000fe400018e0100 */
[----:B------:R-:W-:Y:S02]  /*5b90*/  LOP3.LUT R48, R65, R48, RZ, 0xc0, !PT ;  /* 0x0000003041307212 */ /* 0x000fe400078ec0ff */
[----:B------:R-:W-:Y:S02]  /*5ba0*/  @!P3 LOP3.LUT R55, RZ, R55, RZ, 0x33, !PT ;  /* 0x00000037ff37b212 */ /* 0x000fe400078e33ff */
[----:B------:R-:W-:Y:S02]  /*5bb0*/  LOP3.LUT P0, RZ, R53, 0x80, RZ, 0xc0, !PT ;  /* 0x0000008035ff7812 */ /* 0x000fe4000780c0ff */
[----:B------:R-:W-:-:S02]  /*5bc0*/  LOP3.LUT R48, R55, R48, RZ, 0xc0, !PT ;  /* 0x0000003037307212 */ /* 0x000fc400078ec0ff */
[----:B------:R-:W-:Y:S02]  /*5bd0*/  VOTE.ANY R55, PT, P4 ;  /* 0x0000000000377806 */ /* 0x000fe400020e0100 */
[----:B------:R-:W-:Y:S02]  /*5be0*/  VOTE.ANY R65, PT, P5 ;  /* 0x0000000000417806 */ /* 0x000fe400028e0100 */
[----:B------:R-:W-:Y:S02]  /*5bf0*/  @!P4 LOP3.LUT R55, RZ, R55, RZ, 0x33, !PT ;  /* 0x00000037ff37c212 */ /* 0x000fe400078e33ff */
[----:B------:R-:W-:Y:S02]  /*5c00*/  @!P5 LOP3.LUT R65, RZ, R65, RZ, 0x33, !PT ;  /* 0x00000041ff41d212 */ /* 0x000fe400078e33ff */
[----:B------:R-:W-:Y:S02]  /*5c10*/  LOP3.LUT R48, R55, R48, RZ, 0xc0, !PT ;  /* 0x0000003037307212 */ /* 0x000fe400078ec0ff */
[----:B------:R-:W-:-:S02]  /*5c20*/  VOTE.ANY R55, PT, P6 ;  /* 0x0000000000377806 */ /* 0x000fc400030e0100 */
[----:B------:R-:W-:Y:S02]  /*5c30*/  LOP3.LUT R48, R65, R48, RZ, 0xc0, !PT ;  /* 0x0000003041307212 */ /* 0x000fe400078ec0ff */
[----:B------:R-:W-:Y:S02]  /*5c40*/  @!P6 LOP3.LUT R55, RZ, R55, RZ, 0x33, !PT ;  /* 0x00000037ff37e212 */ /* 0x000fe400078e33ff */
[----:B------:R-:W-:Y:S02]  /*5c50*/  VOTE.ANY R65, PT, P0 ;  /* 0x0000000000417806 */ /* 0x000fe400000e0100 */
[----:B------:R-:W-:Y:S02]  /*5c60*/  LOP3.LUT R48, R55, R48, RZ, 0xc0, !PT ;  /* 0x0000003037307212 */ /* 0x000fe400078ec0ff */
[----:B------:R-:W-:-:S04]  /*5c70*/  @!P0 LOP3.LUT R65, RZ, R65, RZ, 0x33, !PT ;  /* 0x00000041ff418212 */ /* 0x000fc800078e33ff */
        /* <DEDUP_REMOVED lines=8> */
.L_x_1131:
[----:B------:R-:W-:Y:S05]  /*5d00*/  BSYNC.RECONVERGENT B0 ;  /* 0x0000000000007941 */ /* 0x000fea0003800200 */
.L_x_1130:
[----:B--23--:R2:W3:Y:S01]  /*5d10*/  SHFL.IDX PT, R53, R64, R69, 0x1f ;  /* 0x00001f4540357589 */ /* 0x00c4e200000e0000 */
[----:B------:R-:W-:Y:S02]  /*5d20*/  IMAD.MOV.U32 R52, RZ, RZ, RZ ;  /* 0x000000ffff347224 */ /* 0x000fe400078e00ff */
[----:B------:R-:W-:Y:S02]  /*5d30*/  IMAD.U32 R65, RZ, RZ, UR4 ;  /* 0x00000004ff417e24 */ /* 0x000fe4000f8e00ff */
[----:B------:R-:W-:Y:S02]  /*5d40*/  IMAD.MOV.U32 R55, RZ, RZ, RZ ;  /* 0x000000ffff377224 */ /* 0x000fe400078e00ff */
[----:B------:R-:W-:Y:S01]  /*5d50*/  IMAD.U32 R67, RZ, RZ, UR5 ;  /* 0x00000005ff437e24 */ /* 0x000fe2000f8e00ff */
[----:B------:R-:W-:Y:S06]  /*5d60*/  BRA.U UP1, `(.L_x_1132) ;  /* 0x0000000101247547 */ /* 0x000fec000b800000 */
[----:B------:R-:W-:Y:S01]  /*5d70*/  ISETP.NE.AND P0, PT, RZ, UR17, PT ;  /* 0x00000011ff007c0c */ /* 0x000fe2000bf05270 */
[----:B------:R-:W-:Y:S02]  /*5d80*/  IMAD.MOV.U32 R55, RZ, RZ, RZ ;  /* 0x000000ffff377224 */ /* 0x000fe400078e00ff */
[----:B------:R-:W-:Y:S02]  /*5d90*/  IMAD.MOV.U32 R65, RZ, RZ, RZ ;  /* 0x000000ffff417224 */ /* 0x000fe400078e00ff */
[----:B------:R-:W-:-:S08]  /*5da0*/  IMAD.MOV.U32 R67, RZ, RZ, RZ ;  /* 0x000000ffff437224 */ /* 0x000fd000078e00ff */
[----:B-----5:R-:W-:Y:S01]  /*5db0*/  @P0 SHF.R.U32.HI R52, RZ, UR16, R21 ;  /* 0x00000010ff340c19 */ /* 0x020fe20008011615 */
[----:B------:R-:W-:-:S03]  /*5dc0*/  @P0 IMAD.U32 R65, RZ, RZ, UR15 ;  /* 0x0000000fff410e24 */ /* 0x000fc6000f8e00ff */
[----:B------:R-:W-:Y:S01]  /*5dd0*/  @P0 LOP3.LUT R55, R52, UR14, RZ, 0x30, !PT ;  /* 0x0000000e34370c12 */ /* 0x000fe2000f8e30ff */
[----:B------:R-:W-:Y:S02]  /*5de0*/  IMAD.MOV.U32 R52, RZ, RZ, RZ ;  /* 0x000000ffff347224 */ /* 0x000fe400078e00ff */
[----:B------:R-:W-:-:S07]  /*5df0*/  @P0 IMAD.U32 R52, RZ, RZ, UR13 ;  /* 0x0000000dff340e24 */ /* 0x000fce000f8e00ff */
.L_x_1132:
[----:B------:R-:W-:-:S04]  /*5e00*/  ISETP.NE.AND P0, PT, R65, RZ, PT ;  /* 0x000000ff4100720c */ /* 0x000fc80003f05270 */
[----:B------:R-:W-:-:S13]  /*5e10*/  ISETP.GT.U32.OR P0, PT, R67, 0x1f, !P0 ;  /* 0x0000001f4300780c */ /* 0x000fda0004704470 */
[----:B------:R-:W-:Y:S05]  /*5e20*/  @P0 BRA `(.L_x_1133) ;  /* 0x0000000000200947 */ /* 0x000fea0003800000 */
[----:B--2---:R-:W-:-:S05]  /*5e30*/  IMAD.MOV R64, RZ, RZ, -R67 ;  /* 0x000000ffff407224 */ /* 0x004fca00078e0a43 */
[----:B------:R-:W-:Y:S01]  /*5e40*/  VIADDMNMX.U32 R65, R64, 0x20, R65, PT ;  /* 0x0000002040417846 */ /* 0x000fe20003800041 */
[----:B------:R-:W-:-:S05]  /*5e50*/  IMAD.U32 R64, RZ, RZ, UR18 ;  /* 0x00000012ff407e24 */ /* 0x000fca000f8e00ff */
[----:B------:R-:W-:Y:S02]  /*5e60*/  SHF.L.U32 R65, R64, R65, RZ ;  /* 0x0000004140417219 */ /* 0x000fe400000006ff */
[----:B-----5:R-:W-:-:S04]  /*5e70*/  SHF.R.U32.HI R64, RZ, R67, R20 ;  /* 0x00000043ff407219 */ /* 0x020fc80000011614 */
[----:B------:R-:W-:-:S04]  /*5e80*/  LOP3.LUT R65, R64, R65, RZ, 0x30, !PT ;  /* 0x0000004140417212 */ /* 0x000fc800078e30ff */
[----:B------:R-:W-:-:S04]  /*5e90*/  SHF.L.U32 R52, R65, R52, RZ ;  /* 0x0000003441347219 */ /* 0x000fc800000006ff */
[----:B------:R-:W-:-:S07]  /*5ea0*/  LOP3.LUT R55, R52, R55, RZ, 0xfc, !PT ;  /* 0x0000003734377212 */ /* 0x000fce00078efcff */
.L_x_1133:
[----:B------:R-:W-:Y:S01]  /*5eb0*/  R2P PR, R55, 0x7f ;  /* 0x0000007f37007804 */ /* 0x000fe20000000000 */
[----:B------:R-:W-:Y:S01]  /*5ec0*/  BSSY.RECONVERGENT B0, `(.L_x_1134) ;  /* 0x0000021000007945 */ /* 0x000fe20003800200 */
[----:B------:R-:W-:-:S11]  /*5ed0*/  IMAD.MOV.U32 R66, RZ, RZ, RZ ;  /* 0x000000ffff427224 */ /* 0x000fd600078e00ff */
[----:B------:R-:W-:Y:S02]  /*5ee0*/  VOTE.ANY R52, PT, P0 ;  /* 0x0000000000347806 */ /* 0x000fe400000e0100 */
[----:B------:R-:W-:Y:S02]  /*5ef0*/  VOTE.ANY R65, PT, P1 ;  /* 0x0000000000417806 */ /* 0x000fe400008e0100 */
[----:B------:R-:W-:Y:S02]  /*5f00*/  @!P0 LOP3.LUT R52, RZ, R52, RZ, 0x33, !PT ;  /* 0x00000034ff348212 */ /* 0x000fe400078e33ff */
[----:B------:R-:W-:Y:S02]  /*5f10*/  @!P1 LOP3.LUT R65, RZ, R65, RZ, 0x33, !PT ;  /* 0x00000041ff419212 */ /* 0x000fe400078e33ff */
[----:B------:R-:W-:Y:S02]  /*5f20*/  LOP3.LUT P0, RZ, R55, 0x80, RZ, 0xc0, !PT ;  /* 0x0000008037ff7812 */ /* 0x000fe4000780c0ff */
[----:B------:R-:W-:-:S02]  /*5f30*/  LOP3.LUT R52, R65, R52, RZ, 0xc0, !PT ;  /* 0x0000003441347212 */ /* 0x000fc400078ec0ff */
        /* <DEDUP_REMOVED lines=17> */
[----:B--2---:R-:W-:-:S04]  /*6050*/  LOP3.LUT R64, R65, R52, RZ, 0xc0, !PT ;  /* 0x0000003441407212 */ /* 0x004fc800078ec0ff */
[----:B------:R-:W2:Y:S01]  /*6060*/  FLO.U32 R71, R64 ;  /* 0x0000004000477300 */ /* 0x000ea200000e0000 */
[----:B------:R-:W-:-:S07]  /*6070*/  LOP3.LUT R52, R43, R64, RZ, 0xc0, !PT ;  /* 0x000000402b347212 */ /* 0x000fce00078ec0ff */
[----:B------:R-:W0:Y:S01]  /*6080*/  POPC R52, R52 ;  /* 0x0000003400347309 */ /* 0x000e220000000000 */
[----:B--2---:R-:W-:-:S13]  /*6090*/  ISETP.NE.AND P0, PT, R42, R71, PT ;  /* 0x000000472a00720c */ /* 0x004fda0003f05270 */
[----:B0-----:R-:W-:Y:S05]  /*60a0*/  @P0 BRA `(.L_x_1135) ;  /* 0x0000000000080947 */ /* 0x001fea0003800000 */
[----:B------:R-:W-:-:S05]  /*60b0*/  IMAD R55, R55, 0x4, R40 ;  /* 0x0000000437377824 */ /* 0x000fca00078e0228 */
[----:B------:R0:W2:Y:S02]  /*60c0*/  ATOMS.ADD R66, [R55], R52 ;  /* 0x000000343742738c */ /* 0x0000a40000000000 */
.L_x_1135:
[----:B------:R-:W-:Y:S05]  /*60d0*/  BSYNC.RECONVERGENT B0 ;  /* 0x0000000000007941 */ /* 0x000fea0003800200 */
.L_x_1134:
[----:B0-2---:R0:W2:Y:S01]  /*60e0*/  SHFL.IDX PT, R55, R66, R71, 0x1f ;  /* 0x00001f4742377589 */ /* 0x0050a200000e0000 */
[----:B------:R-:W-:Y:S01]  /*60f0*/  CS2R R64, SRZ ;  /* 0x0000000000407805 */ /* 0x000fe2000001ff00 */
[----:B------:R-:W-:Y:S02]  /*6100*/  IMAD.U32 R67, RZ, RZ, UR4 ;  /* 0x00000004ff437e24 */ /* 0x000fe4000f8e00ff */
        /* <DEDUP_REMOVED lines=11> */
.L_x_1136:
[----:B------:R-:W-:Y:S01]  /*61c0*/  ISETP.NE.AND P0, PT, R67, RZ, PT ;  /* 0x000000ff4300720c */ /* 0x000fe20003f05270 */
[----:B-1--4-:R-:W-:-:S03]  /*61d0*/  IMAD.IADD R54, R54, 0x1, R57 ;  /* 0x0000000136367824 */ /* 0x012fc600078e0239 */
[----:B------:R-:W-:-:S13]  /*61e0*/  ISETP.GT.U32.OR P0, PT, R69, 0x1f, !P0 ;  /* 0x0000001f4500780c */ /* 0x000fda0004704470 */
[----:B------:R-:W-:Y:S05]  /*61f0*/  @P0 BRA `(.L_x_1137) ;  /* 0x0000000000200947 */ /* 0x000fea0003800000 */
[----:B0-----:R-:W-:-:S05]  /*6200*/  IMAD.MOV R66, RZ, RZ, -R69 ;  /* 0x000000ffff427224 */ /* 0x001fca00078e0a45 */
[----:B------:R-:W-:Y:S01]  /*6210*/  VIADDMNMX.U32 R67, R66, 0x20, R67, PT ;  /* 0x0000002042437846 */ /* 0x000fe20003800043 */
[----:B------:R-:W-:-:S05]  /*6220*/  IMAD.U32 R66, RZ, RZ, UR18 ;  /* 0x00000012ff427e24 */ /* 0x000fca000f8e00ff */
[----:B------:R-:W-:Y:S02]  /*6230*/  SHF.L.U32 R67, R66, R67, RZ ;  /* 0x0000004342437219 */ /* 0x000fe400000006ff */
[----:B-----5:R-:W-:-:S04]  /*6240*/  SHF.R.U32.HI R66, RZ, R69, R18 ;  /* 0x00000045ff427219 */ /* 0x020fc80000011612 */
[----:B------:R-:W-:-:S04]  /*6250*/  LOP3.LUT R67, R66, R67, RZ, 0x30, !PT ;  /* 0x0000004342437212 */ /* 0x000fc800078e30ff */
[----:B------:R-:W-:-:S04]  /*6260*/  SHF.L.U32 R64, R67, R64, RZ ;  /* 0x0000004043407219 */ /* 0x000fc800000006ff */
[----:B------:R-:W-:-:S07]  /*6270*/  LOP3.LUT R65, R64, R65, RZ, 0xfc, !PT ;  /* 0x0000004140417212 */ /* 0x000fce00078efcff */
.L_x_1137:
[----:B------:R-:W-:Y:S01]  /*6280*/  R2P PR, R65, 0x7f ;  /* 0x0000007f41007804 */ /* 0x000fe20000000000 */
[----:B------:R-:W-:-:S12]  /*6290*/  BSSY.RECONVERGENT B0, `(.L_x_1138) ;  /* 0x0000022000007945 */ /* 0x000fd80003800200 */
        /* <DEDUP_REMOVED lines=24> */
[----:B------:R-:W-:Y:S02]  /*6420*/  IMAD.IADD R57, R56, 0x1, R59 ;  /* 0x0000000138397824 */ /* 0x000fe400078e023b */
[----:B------:R-:W-:Y:S01]  /*6430*/  IMAD.MOV.U32 R59, RZ, RZ, RZ ;  /* 0x000000ffff3b7224 */ /* 0x000fe200078e00ff */
[----:B------:R-:W1:Y:S01]  /*6440*/  FLO.U32 R68, R64 ;  /* 0x0000004000447300 */ /* 0x000e6200000e0000 */
[----:B0-----:R-:W-:-:S07]  /*6450*/  LOP3.LUT R66, R43, R64, RZ, 0xc0, !PT ;  /* 0x000000402b427212 */ /* 0x001fce00078ec0ff */
[----:B------:R0:W4:Y:S01]  /*6460*/  POPC R56, R66 ;  /* 0x0000004200387309 */ /* 0x0001220000000000 */
[----:B-1----:R-:W-:-:S13]  /*6470*/  ISETP.NE.AND P0, PT, R42, R68, PT ;  /* 0x000000442a00720c */ /* 0x002fda0003f05270 */
[----:B0---4-:R-:W-:Y:S05]  /*6480*/  @P0 BRA `(.L_x_1139) ;  /* 0x0000000000080947 */ /* 0x011fea0003800000 */
[----:B------:R-:W-:-:S06]  /*6490*/  IMAD R59, R65, 0x4, R40 ;  /* 0x00000004413b7824 */ /* 0x000fcc00078e0228 */
[----:B------:R0:W1:Y:S02]  /*64a0*/  ATOMS.ADD R59, [R59], R56 ;  /* 0x000000383b3b738c */ /* 0x0000640000000000 */
.L_x_1139:
[----:B------:R-:W-:Y:S05]  /*64b0*/  BSYNC.RECONVERGENT B0 ;  /* 0x0000000000007941 */ /* 0x000fea0003800200 */
.L_x_1138:
[----:B-1----:R1:W4:Y:S01]  /*64c0*/  SHFL.IDX PT, R59, R59, R68, 0x1f ;  /* 0x00001f443b3b7589 */ /* 0x00232200000e0000 */
[----:B------:R-:W-:Y:S01]  /*64d0*/  CS2R R64, SRZ ;  /* 0x0000000000407805 */ /* 0x000fe2000001ff00 */
[----:B------:R-:W-:Y:S02]  /*64e0*/  IMAD.U32 R66, RZ, RZ, UR4 ;  /* 0x00000004ff427e24 */ /* 0x000fe4000f8e00ff */
[----:B------:R-:W-:Y:S01]  /*64f0*/  IMAD.U32 R67, RZ, RZ, UR5 ;  /* 0x00000005ff437e24 */ /* 0x000fe2000f8e00ff */
[----:B------:R-:W-:Y:S06]  /*6500*/  BRA.U UP1, `(.L_x_1140) ;  /* 0x0000000101207547 */ /* 0x000fec000b800000 */
[----:B------:R-:W-:Y:S01]  /*6510*/  ISETP.NE.AND P0, PT, RZ, UR17, PT ;  /* 0x00000011ff007c0c */ /* 0x000fe2000bf05270 */
[----:B------:R-:W-:Y:S01]  /*6520*/  IMAD.MOV.U32 R65, RZ, RZ, RZ ;  /* 0x000000ffff417224 */ /* 0x000fe200078e00ff */
[----:B------:R-:W-:-:S11]  /*6530*/  CS2R R66, SRZ ;  /* 0x0000000000427805 */ /* 0x000fd6000001ff00 */
[----:B-----5:R-:W-:Y:S01]  /*6540*/  @P0 SHF.R.U32.HI R64, RZ, UR16, R17 ;  /* 0x00000010ff400c19 */ /* 0x020fe20008011611 */
[----:B------:R-:W-:-:S03]  /*6550*/  @P0 IMAD.U32 R66, RZ, RZ, UR15 ;  /* 0x0000000fff420e24 */ /* 0x000fc6000f8e00ff */
[----:B------:R-:W-:Y:S01]  /*6560*/  @P0 LOP3.LUT R65, R64, UR14, RZ, 0x30, !PT ;  /* 0x0000000e40410c12 */ /* 0x000fe2000f8e30ff */
[----:B------:R-:W-:Y:S02]  /*6570*/  IMAD.MOV.U32 R64, RZ, RZ, RZ ;  /* 0x000000ffff407224 */ /* 0x000fe400078e00ff */
[----:B------:R-:W-:-:S07]  /*6580*/  @P0 IMAD.U32 R64, RZ, RZ, UR13 ;  /* 0x0000000dff400e24 */ /* 0x000fce000f8e00ff */
.L_x_1140:
[----:B------:R-:W-:Y:S01]  /*6590*/  ISETP.NE.AND P0, PT, R66, RZ, PT ;  /* 0x000000ff4200720c */ /* 0x000fe20003f05270 */
[----:B------:R-:W-:-:S03]  /*65a0*/  IMAD.IADD R58, R58, 0x1, R61 ;  /* 0x000000013a3a7824 */ /* 0x000fc600078e023d */
[----:B------:R-:W-:-:S13]  /*65b0*/  ISETP.GT.U32.OR P0, PT, R67, 0x1f, !P0 ;  /* 0x0000001f4300780c */ /* 0x000fda0004704470 */
[----:B------:R-:W-:Y:S05]  /*65c0*/  @P0 BRA `(.L_x_1141) ;  /* 0x0000000000200947 */ /* 0x000fea0003800000 */
[----:B------:R-:W-:Y:S01]  /*65d0*/  IMAD.MOV R61, RZ, RZ, -R67 ;  /* 0x000000ffff3d7224 */ /* 0x000fe200078e0a43 */
[----:B-----5:R-:W-:-:S04]  /*65e0*/  SHF.R.U32.HI R67, RZ, R67, R16 ;  /* 0x00000043ff437219 */ /* 0x020fc80000011610 */
[----:B------:R-:W-:Y:S01]  /*65f0*/  VIADDMNMX.U32 R66, R61, 0x20, R66, PT ;  /* 0x000000203d427846 */ /* 0x000fe20003800042 */
[----:B------:R-:W-:-:S05]  /*6600*/  IMAD.U32 R61, RZ, RZ, UR18 ;  /* 0x00000012ff3d7e24 */ /* 0x000fca000f8e00ff */
[----:B------:R-:W-:-:S04]  /*6610*/  SHF.L.U32 R66, R61, R66, RZ ;  /* 0x000000423d427219 */ /* 0x000fc800000006ff */
[----:B------:R-:W-:-:S04]  /*6620*/  LOP3.LUT R67, R67, R66, RZ, 0x30, !PT ;  /* 0x0000004243437212 */ /* 0x000fc800078e30ff */
[----:B------:R-:W-:-:S04]  /*6630*/  SHF.L.U32 R64, R67, R64, RZ ;  /* 0x0000004043407219 */ /* 0x000fc800000006ff */
[----:B------:R-:W-:-:S07]  /*6640*/  LOP3.LUT R65, R64, R65, RZ, 0xfc, !PT ;  /* 0x0000004140417212 */ /* 0x000fce00078efcff */
.L_x_1141:
        /* <DEDUP_REMOVED lines=28> */
[----:B-1----:R-:W1:Y:S01]  /*6810*/  FLO.U32 R68, R64 ;  /* 0x0000004000447300 */ /* 0x002e6200000e0000 */
[----:B------:R-:W-:-:S07]  /*6820*/  LOP3.LUT R66, R43, R64, RZ, 0xc0, !PT ;  /* 0x000000402b427212 */ /* 0x000fce00078ec0ff */
[----:B------:R0:W0:Y:S01]  /*6830*/  POPC R60, R66 ;  /* 0x00000042003c7309 */ /* 0x0000220000000000 */
[----:B-1----:R-:W-:-:S13]  /*6840*/  ISETP.NE.AND P0, PT, R42, R68, PT ;  /* 0x000000442a00720c */ /* 0x002fda0003f05270 */
[----:B0-----:R-:W-:Y:S05]  /*6850*/  @P0 BRA `(.L_x_1143) ;  /* 0x0000000000080947 */ /* 0x001fea0003800000 */
[----:B------:R-:W-:-:S06]  /*6860*/  IMAD R63, R65, 0x4, R40 ;  /* 0x00000004413f7824 */ /* 0x000fcc00078e0228 */
[----:B------:R0:W1:Y:S02]  /*6870*/  ATOMS.ADD R63, [R63], R60 ;  /* 0x0000003c3f3f738c */ /* 0x0000640000000000 */
.L_x_1143:
[----:B------:R-:W-:Y:S05]  /*6880*/  BSYNC.RECONVERGENT B0 ;  /* 0x0000000000007941 */ /* 0x000fea0003800200 */
.L_x_1142:
[----:B-1----:R1:W0:Y:S01]  /*6890*/  SHFL.IDX PT, R63, R63, R68, 0x1f ;  /* 0x00001f443f3f7589 */ /* 0x00222200000e0000 */
        /* <DEDUP_REMOVED lines=12> */
.L_x_1144:
        /* <DEDUP_REMOVED lines=12> */
.L_x_1145:
[----:B------:R-:W-:Y:S01]  /*6a20*/  R2P PR, R65, 0x7f ;  /* 0x0000007f41007804 */ /* 0x000fe20000000000 */
[----:B------:R-:W-:Y:S01]  /*6a30*/  BSSY.RECONVERGENT B0, `(.L_x_1146) ;  /* 0x0000022000007945 */ /* 0x000fe20003800200 */
[----:B------:R-:W-:Y:S02]  /*6a40*/  IMAD.IADD R49, R46, 0x1, R49 ;  /* 0x000000012e317824 */ /* 0x000fe400078e0231 */
[----:B------:R-:W-:-:S09]  /*6a50*/  IMAD.MOV.U32 R46, RZ, RZ, RZ ;  /* 0x000000ffff2e7224 */ /* 0x000fd200078e00ff */
        /* <DEDUP_REMOVED lines=24> */
[----:B------:R-:W0:Y:S01]  /*6be0*/  FLO.U32 R71, R64 ;  /* 0x0000004000477300 */ /* 0x000e2200000e0000 */
[----:B------:R-:W-:-:S07]  /*6bf0*/  LOP3.LUT R44, R43, R64, RZ, 0xc0, !PT ;  /* 0x000000402b2c7212 */ /* 0x000fce00078ec0ff */
[----:B------:R-:W1:Y:S01]  /*6c00*/  POPC R44, R44 ;  /* 0x0000002c002c7309 */ /* 0x000e620000000000 */
[----:B0-----:R-:W-:-:S13]  /*6c10*/  ISETP.NE.AND P0, PT, R42, R71, PT ;  /* 0x000000472a00720c */ /* 0x001fda0003f05270 */
[----:B-1----:R-:W-:Y:S05]  /*6c20*/  @P0 BRA `(.L_x_1147) ;  /* 0x0000000000080947 */ /* 0x002fea0003800000 */
[----:B------:R-:W-:-:S05]  /*6c30*/  IMAD R65, R65, 0x4, R40 ;  /* 0x0000000441417824 */ /* 0x000fca00078e0228 */
[----:B------:R0:W1:Y:S02]  /*6c40*/  ATOMS.ADD R46, [R65], R44 ;  /* 0x0000002c412e738c */ /* 0x0000640000000000 */
.L_x_1147:
[----:B------:R-:W-:Y:S05]  /*6c50*/  BSYNC.RECONVERGENT B0 ;  /* 0x0000000000007941 */ /* 0x000fea0003800200 */
.L_x_1146:
[----:B01----:R0:W1:Y:S01]  /*6c60*/  SHFL.IDX PT, R65, R46, R71, 0x1f ;  /* 0x00001f472e417589 */ /* 0x00306200000e0000 */
        /* <DEDUP_REMOVED lines=9> */
[----:B0----5:R-:W-:Y:S01]  /*6d00*/  @P0 SHF.R.U32.HI R46, RZ, UR16, R13 ;  /* 0x00000010ff2e0c19 */ /* 0x021fe2000801160d */
[----:B------:R-:W-:Y:S02]  /*6d10*/  @P0 IMAD.U32 R66, RZ, RZ, UR15 ;  /* 0x0000000fff420e24 */ /* 0x000fe4000f8e00ff */
[----:B------:R-:W-:Y:S01]  /*6d20*/  @P0 IMAD.U32 R64, RZ, RZ, UR13 ;  /* 0x0000000dff400e24 */ /* 0x000fe2000f8e00ff */
[----:B------:R-:W-:-:S07]  /*6d30*/  @P0 LOP3.LUT R67, R46, UR14, RZ, 0x30, !PT ;  /* 0x0000000e2e430c12 */ /* 0x000fce000f8e30ff */
.L_x_1148:
[----:B------:R-:W-:-:S04]  /*6d40*/  ISETP.NE.AND P0, PT, R66, RZ, PT ;  /* 0x000000ff4200720c */ /* 0x000fc80003f05270 */
[----:B------:R-:W-:-:S13]  /*6d50*/  ISETP.GT.U32.OR P0, PT, R69, 0x1f, !P0 ;  /* 0x0000001f4500780c */ /* 0x000fda0004704470 */
[----:B------:R-:W-:Y:S05]  /*6d60*/  @P0 BRA `(.L_x_1149) ;  /* 0x0000000000200947 */ /* 0x000fea0003800000 */
[----:B0-----:R-:W-:Y:S01]  /*6d70*/  IMAD.MOV R71, RZ, RZ, -R69 ;  /* 0x000000ffff477224 */ /* 0x001fe200078e0a45 */
[----:B-----5:R-:W-:-:S04]  /*6d80*/  SHF.R.U32.HI R69, RZ, R69, R12 ;  /* 0x00000045ff457219 */ /* 0x020fc8000001160c */
[----:B------:R-:W-:Y:S01]  /*6d90*/  VIADDMNMX.U32 R66, R71, 0x20, R66, PT ;  /* 0x0000002047427846 */ /* 0x000fe20003800042 */
[----:B------:R-:W-:-:S05]  /*6da0*/  IMAD.U32 R71, RZ, RZ, UR18 ;  /* 0x00000012ff477e24 */ /* 0x000fca000f8e00ff */
[----:B------:R-:W-:-:S04]  /*6db0*/  SHF.L.U32 R66, R71, R66, RZ ;  /* 0x0000004247427219 */ /* 0x000fc800000006ff */
[----:B------:R-:W-:-:S04]  /*6dc0*/  LOP3.LUT R69, R69, R66, RZ, 0x30, !PT ;  /* 0x0000004245457212 */ /* 0x000fc800078e30ff */
[----:B------:R-:W-:-:S04]  /*6dd0*/  SHF.L.U32 R64, R69, R64, RZ ;  /* 0x0000004045407219 */ /* 0x000fc800000006ff */
[----:B------:R-:W-:-:S07]  /*6de0*/  LOP3.LUT R67, R64, R67, RZ, 0xfc, !PT ;  /* 0x0000004340437212 */ /* 0x000fce00078efcff */
.L_x_1149:
[----:B------:R-:W-:Y:S01]  /*6df0*/  R2P PR, R67, 0x7f ;  /* 0x0000007f43007804 */ /* 0x000fe20000000000 */
[----:B------:R-:W-:Y:S01]  /*6e00*/  BSSY.RECONVERGENT B0, `(.L_x_1150) ;  /* 0x0000021000007945 */ /* 0x000fe20003800200 */
[----:B------:R-:W-:-:S11]  /*6e10*/  IMAD.MOV.U32 R66, RZ, RZ, RZ ;  /* 0x000000ffff427224 */ /* 0x000fd600078e00ff */
[----:B0-----:R-:W-:Y:S02]  /*6e20*/  VOTE.ANY R46, PT, P0 ;  /* 0x00000000002e7806 */ /* 0x001fe400000e0100 */
        /* <DEDUP_REMOVED lines=30> */
.L_x_1151:
[----:B------:R-:W-:Y:S05]  /*7010*/  BSYNC.RECONVERGENT B0 ;  /* 0x0000000000007941 */ /* 0x000fea0003800200 */
.L_x_1150:
[----:B------:R-:W-:Y:S01]  /*7020*/  IMAD.IADD R50, R47, 0x1, R50 ;  /* 0x000000012f327824 */ /* 0x000fe200078e0232 */
[----:B------:R-:W2:Y:S01]  /*7030*/  LDCU UR6, c[0x0][0x3c8] ;  /* 0x00007900ff0677ac */ /* 0x000ea20008000800 */
[----:B-1----:R1:W1:Y:S01]  /*7040*/  SHFL.IDX PT, R47, R66, R71, 0x1f ;  /* 0x00001f47422f7589 */ /* 0x00226200000e0000 */
[----:B---3--:R-:W-:Y:S02]  /*7050*/  IMAD.IADD R53, R48, 0x1, R53 ;  /* 0x0000000130357824 */ /* 0x008fe400078e0235 */
[----:B------:R-:W-:Y:S02]  /*7060*/  IMAD.MOV.U32 R48, RZ, RZ, RZ ;  /* 0x000000ffff307224 */ /* 0x000fe400078e00ff */
[----:B0-----:R-:W-:Y:S02]  /*7070*/  IMAD.MOV.U32 R67, RZ, RZ, RZ ;  /* 0x000000ffff437224 */ /* 0x001fe400078e00ff */
[----:B------:R-:W-:Y:S02]  /*7080*/  IMAD.U32 R69, RZ, RZ, UR5 ;  /* 0x00000005ff457e24 */ /* 0x000fe4000f8e00ff */
[----:B--2---:R-:W-:Y:S01]  /*7090*/  IMAD.U32 R64, RZ, RZ, UR6 ;  /* 0x00000006ff407e24 */ /* 0x004fe2000f8e00ff */
        /* <DEDUP_REMOVED lines=10> */
.L_x_1152:
[----:B------:R-:W-:-:S04]  /*7140*/  ISETP.NE.AND P0, PT, R64, RZ, PT ;  /* 0x000000ff4000720c */ /* 0x000fc80003f05270 */
[----:B------:R-:W-:-:S13]  /*7150*/  ISETP.GT.U32.OR P0, PT, R69, 0x1f, !P0 ;  /* 0x0000001f4500780c */ /* 0x000fda0004704470 */
[----:B------:R-:W-:Y:S05]  /*7160*/  @P0 BRA `(.L_x_1153) ;  /* 0x0000000000200947 */ /* 0x000fea0003800000 */
[----:B-1----:R-:W-:Y:S01]  /*7170*/  IMAD.MOV R71, RZ, RZ, -R69 ;  /* 0x000000ffff477224 */ /* 0x002fe200078e0a45 */
[----:B-----5:R-:W-:-:S04]  /*7180*/  SHF.R.U32.HI R69, RZ, R69, R10 ;  /* 0x00000045ff457219 */ /* 0x020fc8000001160a */
[----:B------:R-:W-:Y:S01]  /*7190*/  VIADDMNMX.U32 R64, R71, 0x20, R64, PT ;  /* 0x0000002047407846 */ /* 0x000fe20003800040 */
[----:B------:R-:W-:-:S05]  /*71a0*/  IMAD.U32 R71, RZ, RZ, UR18 ;  /* 0x00000012ff477e24 */ /* 0x000fca000f8e00ff */
[----:B------:R-:W-:-:S04]  /*71b0*/  SHF.L.U32 R64, R71, R64, RZ ;  /* 0x0000004047407219 */ /* 0x000fc800000006ff */
[----:B------:R-:W-:-:S04]  /*71c0*/  LOP3.LUT R69, R69, R64, RZ, 0x30, !PT ;  /* 0x0000004045457212 */ /* 0x000fc800078e30ff */
[----:B------:R-:W-:-:S04]  /*71d0*/  SHF.L.U32 R48, R69, R48, RZ ;  /* 0x0000003045307219 */ /* 0x000fc800000006ff */
[----:B------:R-:W-:-:S07]  /*71e0*/  LOP3.LUT R67, R48, R67, RZ, 0xfc, !PT ;  /* 0x0000004330437212 */ /* 0x000fce00078efcff */
.L_x_1153:
[----:B------:R-:W-:Y:S01]  /*71f0*/  R2P PR, R67, 0x7f ;  /* 0x0000007f43007804 */ /* 0x000fe20000000000 */
[----:B------:R-:W-:Y:S01]  /*7200*/  BSSY.RECONVERGENT B0, `(.L_x_1154) ;  /* 0x0000021000007945 */ /* 0x000fe20003800200 */
[----:B-1----:R-:W-:-:S11]  /*7210*/  IMAD.MOV.U32 R66, RZ, RZ, RZ ;  /* 0x000000ffff427224 */ /* 0x002fd600078e00ff */
        /* <DEDUP_REMOVED lines=31> */
.L_x_1155:
[----:B------:R-:W-:Y:S05]  /*7410*/  BSYNC.RECONVERGENT B0 ;  /* 0x0000000000007941 */ /* 0x000fea0003800200 */
.L_x_1154:
[----:B01----:R0:W1:Y:S01]  /*7420*/  SHFL.IDX PT, R67, R66, R73, 0x1f ;  /* 0x00001f4942437589 */ /* 0x00306200000e0000 */
[----:B------:R-:W2:Y:S01]  /*7430*/  LDCU UR6, c[0x0][0x3c8] ;  /* 0x00007900ff0677ac */ /* 0x000ea20008000800 */
[----:B------:R-:W-:Y:S02]  /*7440*/  IMAD.IADD R55, R52, 0x1, R55 ;  /* 0x0000000134377824 */ /* 0x000fe400078e0237 */
[----:B----4-:R-:W-:Y:S02]  /*7450*/  IMAD.IADD R59, R56, 0x1, R59 ;  /* 0x00000001383b7824 */ /* 0x010fe400078e023b */
[----:B------:R-:W-:Y:S02]  /*7460*/  IMAD.MOV.U32 R52, RZ, RZ, RZ ;  /* 0x000000ffff347224 */ /* 0x000fe400078e00ff */
[----:B------:R-:W-:Y:S02]  /*7470*/  IMAD.MOV.U32 R69, RZ, RZ, RZ ;  /* 0x000000ffff457224 */ /* 0x000fe400078e00ff */
[----:B------:R-:W-:-:S02]  /*7480*/  IMAD.U32 R71, RZ, RZ, UR5 ;  /* 0x00000005ff477e24 */ /* 0x000fc4000f8e00ff */
[----:B--2---:R-:W-:Y:S01]  /*7490*/  IMAD.U32 R56, RZ, RZ, UR6 ;  /* 0x00000006ff387e24 */ /* 0x004fe2000f8e00ff */
[----:B0-----:R-:W-:Y:S06]  /*74a0*/  BRA.U UP1, `(.L_x_1156) ;  /* 0x0000000101247547 */ /* 0x001fec000b800000 */
        /* <DEDUP_REMOVED lines=9> */
.L_x_1156:
[----:B------:R-:W-:-:S04]  /*7540*/  ISETP.NE.AND P0, PT, R56, RZ, PT ;  /* 0x000000ff3800720c */ /* 0x000fc80003f05270 */
        /* <DEDUP_REMOVED lines=10> */
.L_x_1157:
        /* <DEDUP_REMOVED lines=28> */
[----:B------:R-:W2:Y:S01]  /*77b0*/  POPC R43, R43 ;  /* 0x0000002b002b7309 */ /* 0x000ea20000000000 */
[----:B0-----:R-:W-:Y:S01]  /*77c0*/  ISETP.NE.AND P0, PT, R42, R71, PT ;  /* 0x000000472a00720c */ /* 0x001fe20003f05270 */
[----:B------:R-:W-:-:S12]  /*77d0*/  IMAD.MOV.U32 R42, RZ, RZ, RZ ;  /* 0x000000ffff2a7224 */ /* 0x000fd800078e00ff */
[----:B--2---:R-:W-:Y:S05]  /*77e0*/  @P0 BRA `(.L_x_1159) ;  /* 0x0000000000080947 */ /* 0x004fea0003800000 */
[----:B------:R-:W-:-:S05]  /*77f0*/  IMAD R40, R69, 0x4, R40 ;  /* 0x0000000445287824 */ /* 0x000fca00078e0228 */
[----:B------:R0:W2:Y:S02]  /*7800*/  ATOMS.ADD R42, [R40], R43 ;  /* 0x0000002b282a738c */ /* 0x0000a40000000000 */
.L_x_1159:
[----:B------:R-:W-:Y:S05]  /*7810*/  BSYNC.RECONVERGENT B0 ;  /* 0x0000000000007941 */ /* 0x000fea0003800200 */
.L_x_1158:
[----:B------:R-:W-:Y:S01]  /*7820*/  BAR.SYNC.DEFER_BLOCKING 0x0 ;  /* 0x0000000000007b1d */ /* 0x000fe20000010000 */
[----:B------:R-:W-:Y:S01]  /*7830*/  LEA R54, R54, UR7, 0x3 ;  /* 0x0000000736367c11 */ /* 0x000fe2000f8e18ff */
[----:B------:R-:W-:Y:S01]  /*7840*/  IMAD.IADD R63, R60, 0x1, R63 ;  /* 0x000000013c3f7824 */ /* 0x000fe200078e023f */
[----:B------:R-:W-:Y:S01]  /*7850*/  LEA R57, R57, UR7, 0x3 ;  /* 0x0000000739397c11 */ /* 0x000fe2000f8e18ff */
[----:B------:R-:W-:Y:S01]  /*7860*/  IMAD.IADD R65, R44, 0x1, R65 ;  /* 0x000000012c417824 */ /* 0x000fe200078e0241 */
[----:B------:R-:W-:Y:S01]  /*7870*/  LEA R58, R58, UR7, 0x3 ;  /* 0x000000073a3a7c11 */ /* 0x000fe2000f8e18ff */
[----:B------:R-:W-:Y:S01]  /*7880*/  IMAD.IADD R47, R46, 0x1, R47 ;  /* 0x000000012e2f7824 */ /* 0x000fe200078e022f */
[----:B------:R-:W-:Y:S01]  /*7890*/  LEA R61, R61, UR7, 0x3 ;  /* 0x000000073d3d7c11 */ /* 0x000fe2000f8e18ff */
[----:B--2---:R-:W2:Y:S01]  /*78a0*/  SHFL.IDX PT, R42, R42, R71, 0x1f ;  /* 0x00001f472a2a7589 */ /* 0x004ea200000e0000 */
[----:B------:R-:W-:Y:S01]  /*78b0*/  LEA R51, R51, UR7, 0x3 ;  /* 0x0000000733337c11 */ /* 0x000fe2000f8e18ff */
[----:B-1----:R-:W-:Y:S01]  /*78c0*/  IMAD.IADD R67, R48, 0x1, R67 ;  /* 0x0000000130437824 */ /* 0x002fe200078e0243 */
[----:B------:R-:W-:Y:S01]  /*78d0*/  LEA R49, R49, UR7, 0x3 ;  /* 0x0000000731317c11 */ /* 0x000fe2000f8e18ff */
[----:B------:R-:W-:Y:S01]  /*78e0*/  BSSY B1, `(.L_x_1160) ;  /* 0x0000041000017945 */ /* 0x000fe20003800000 */
[----:B------:R-:W-:-:S02]  /*78f0*/  LEA R50, R50, UR7, 0x3 ;  /* 0x0000000732327c11 */ /* 0x000fc4000f8e18ff */
[----:B------:R-:W-:Y:S02]  /*7900*/  LEA R53, R53, UR7, 0x3 ;  /* 0x0000000735357c11 */ /* 0x000fe4000f8e18ff */
[----:B------:R-:W-:Y:S02]  /*7910*/  LEA R55, R55, UR7, 0x3 ;  /* 0x0000000737377c11 */ /* 0x000fe4000f8e18ff */
[----:B------:R-:W-:Y:S02]  /*7920*/  LEA R59, R59, UR7, 0x3 ;  /* 0x000000073b3b7c11 */ /* 0x000fe4000f8e18ff */
[----:B------:R-:W-:Y:S01]  /*7930*/  ISETP.NE.AND P0, PT, R62, RZ, PT ;  /* 0x000000ff3e00720c */ /* 0x000fe20003f05270 */
[----:B-----5:R-:W-:Y:S04]  /*7940*/  STS.64 [R54+-0x8], R36 ;  /* 0xfffff82436007388 */ /* 0x020fe80000000a00 */
[----:B------:R-:W-:Y:S04]  /*7950*/  STS.64 [R57+-0x8], R34 ;  /* 0xfffff82239007388 */ /* 0x000fe80000000a00 */
[----:B------:R-:W-:Y:S01]  /*7960*/  STS.64 [R58+-0x8], R32 ;  /* 0xfffff8203a007388 */ /* 0x000fe20000000a00 */
[----:B--2---:R-:W-:-:S03]  /*7970*/  IMAD.IADD R42, R43, 0x1, R42 ;  /* 0x000000012b2a7824 */ /* 0x004fc600078e022a */
[----:B------:R1:W-:Y:S02]  /*7980*/  STS.64 [R61+-0x8], R30 ;  /* 0xfffff81e3d007388 */ /* 0x0003e40000000a00 */
[----:B------:R-:W-:Y:S02]  /*7990*/  LEA R42, R42, UR7, 0x3 ;  /* 0x000000072a2a7c11 */ /* 0x000fe4000f8e18ff */
[----:B------:R2:W-:Y:S04]  /*79a0*/  STS.64 [R51+-0x8], R28 ;  /* 0xfffff81c33007388 */ /* 0x0005e80000000a00 */
[----:B------:R3:W-:Y:S04]  /*79b0*/  STS.64 [R49+-0x8], R26 ;  /* 0xfffff81a31007388 */ /* 0x0007e80000000a00 */
[----:B------:R3:W-:Y:S01]  /*79c0*/  STS.64 [R50+-0x8], R24 ;  /* 0xfffff81832007388 */ /* 0x0007e20000000a00 */
[----:B-1----:R-:W-:-:S02]  /*79d0*/  LEA R30, R47, UR7, 0x3 ;  /* 0x000000072f1e7c11 */ /* 0x002fc4000f8e18ff */
[----:B------:R-:W-:Y:S01]  /*79e0*/  LEA R31, R67, UR7, 0x3 ;  /* 0x00000007431f7c11 */ /* 0x000fe2000f8e18ff */
[----:B------:R3:W-:Y:S01]  /*79f0*/  STS.64 [R53+-0x8], R22 ;  /* 0xfffff81635007388 */ /* 0x0007e20000000a00 */
[----:B--2---:R-:W-:Y:S02]  /*7a00*/  LEA R28, R63, UR7, 0x3 ;  /* 0x000000073f1c7c11 */ /* 0x004fe4000f8e18ff */
[----:B------:R-:W-:Y:S01]  /*7a10*/  LEA R29, R65, UR7, 0x3 ;  /* 0x00000007411d7c11 */ /* 0x000fe2000f8e18ff */
[----:B------:R3:W-:Y:S04]  /*7a20*/  STS.64 [R55+-0x8], R20 ;  /* 0xfffff81437007388 */ /* 0x0007e80000000a00 */
[----:B------:R3:W-:Y:S04]  /*7a30*/  STS.64 [R59+-0x8], R18 ;  /* 0xfffff8123b007388 */ /* 0x0007e80000000a00 */
[----:B------:R3:W-:Y:S04]  /*7a40*/  STS.64 [R28+-0x8], R16 ;  /* 0xfffff8101c007388 */ /* 0x0007e80000000a00 */
[----:B------:R3:W-:Y:S04]  /*7a50*/  STS.64 [R29+-0x8], R14 ;  /* 0xfffff80e1d007388 */ /* 0x0007e80000000a00 */
[----:B------:R3:W-:Y:S04]  /*7a60*/  STS.64 [R30+-0x8], R12 ;  /* 0xfffff80c1e007388 */ /* 0x0007e80000000a00 */
[----:B------:R3:W-:Y:S04]  /*7a70*/  STS.64 [R31+-0x8], R10 ;  /* 0xfffff80a1f007388 */ /* 0x0007e80000000a00 */
[----:B------:R3:W-:Y:S01]  /*7a80*/  STS.64 [R42+-0x8], R8 ;  /* 0xfffff8082a007388 */ /* 0x0007e20000000a00 */
[----:B------:R-:W-:Y:S05]  /*7a90*/  @P0 BRA `(.L_x_1161) ;  /* 0x0000000000940947 */ /* 0x000fea0003800000 */
[----:B------:R-:W2:Y:S01]  /*7aa0*/  LDG.E R2, desc[UR10][R2.64] ;  /* 0x0000000a02027981 */ /* 0x000ea2000c1e1900 */
[----:B------:R-:W-:Y:S01]  /*7ab0*/  UISETP.GE.AND UP0, UPT, UR9, 0x1, UPT ;  /* 0x000000010900788c */ /* 0x000fe2000bf06270 */
[----:B---3--:R-:W-:Y:S02]  /*7ac0*/  IMAD.MOV.U32 R9, RZ, RZ, R0 ;  /* 0x000000ffff097224 */ /* 0x008fe400078e0000 */
[----:B--2---:R-:W-:-:S05]  /*7ad0*/  IMAD.IADD R8, R2, 0x1, -R45 ;  /* 0x0000000102087824 */ /* 0x004fca00078e0a2d */
[----:B------:R1:W-:Y:S01]  /*7ae0*/  STS [R41+0xb400], R8 ;  /* 0x00b4000829007388 */ /* 0x0003e20000000800 */
[----:B------:R-:W-:Y:S05]  /*7af0*/  BRA.U !UP0, `(.L_x_1162) ;  /* 0x00000001086c7547 */ /* 0x000fea000b800000 */
[----:B------:R-:W-:Y:S01]  /*7b00*/  BSSY B0, `(.L_x_1163) ;  /* 0x0000019000007945 */ /* 0x000fe20003800000 */
[----:B-1----:R-:W-:Y:S02]  /*7b10*/  IMAD.MOV.U32 R8, RZ, RZ, -0x1 ;  /* 0xffffffffff087424 */ /* 0x002fe400078e00ff */
[----:B------:R-:W-:Y:S02]  /*7b20*/  IMAD.U32 R10, RZ, RZ, UR9 ;  /* 0x00000009ff0a7e24 */ /* 0x000fe4000f8e00ff */
[----:B------:R-:W-:-:S07]  /*7b30*/  IMAD.MOV.U32 R9, RZ, RZ, R0 ;  /* 0x000000ffff097224 */ /* 0x000fce00078e0000 */
.L_x_1167:
[----:B------:R-:W1:Y:S01]  /*7b40*/  LDC.64 R2, c[0x0][0x380] ;  /* 0x0000e000ff027b82 */ /* 0x000e620000000a00 */
[----:B------:R-:W-:Y:S01]  /*7b50*/  VIADD R13, R10, 0xffffffff ;  /* 0xffffffff0a0d7836 */ /* 0x000fe20000000000 */
[----:B------:R-:W-:Y:S03]  /*7b60*/  BSSY B2, `(.L_x_1164) ;  /* 0x0000008000027945 */ /* 0x000fe60003800000 */
[----:B------:R-:W-:-:S04]  /*7b70*/  IMAD R11, R13, 0x100, R39 ;  /* 0x000001000d0b7824 */ /* 0x000fc800078e0227 */
[----:B-1----:R-:W-:-:S07]  /*7b80*/  IMAD.WIDE R2, R11, 0x4, R2 ;  /* 0x000000040b027825 */ /* 0x002fce00078e0202 */
.L_x_1165:
[----:B------:R-:W-:Y:S05]  /*7b90*/  YIELD ;  /* 0x0000000000007946 */ /* 0x000fea0003800000 */
[----:B------:R1:W-:Y:S06]  /*7ba0*/  MEMBAR.SC.CTA ;  /* 0x0000000000007992 */ /* 0x0003ec0000000000 */
[----:B-1----:R-:W2:Y:S02]  /*7bb0*/  LDG.E.STRONG.SYS R11, desc[UR10][R2.64] ;  /* 0x0000000a020b7981 */ /* 0x002ea4000c1f5900 */
[----:B--2---:R-:W-:-:S13]  /*7bc0*/  ISETP.NE.AND P0, PT, R11, RZ, PT ;  /* 0x000000ff0b00720c */ /* 0x004fda0003f05270 */
[----:B------:R-:W-:Y:S05]  /*7bd0*/  @!P0 BRA `(.L_x_1165) ;  /* 0xfffffffc00ec8947 */ /* 0x000fea000383ffff */
[----:B------:R-:W-:Y:S05]  /*7be0*/  BSYNC B2 ;  /* 0x0000000000027941 */ /* 0x000fea0003800000 */
.L_x_1164:
[----:B------:R-:W-:Y:S01]  /*7bf0*/  BSSY.RECONVERGENT B2, `(.L_x_1166) ;  /* 0x0000006000027945 */ /* 0x000fe20003800200 */
[C---:B------:R-:W-:Y:S02]  /*7c00*/  ISETP.GT.AND P0, PT, R11.reuse, -0x1, PT ;  /* 0xffffffff0b00780c */ /* 0x040fe40003f04270 */
[----:B------:R-:W-:Y:S01]  /*7c10*/  LOP3.LUT R2, R11, 0x3fffffff, RZ, 0xc0, !PT ;  /* 0x3fffffff0b027812 */ /* 0x000fe200078ec0ff */
[----:B------:R-:W-:Y:S05]  /*7c20*/  WARPSYNC.EXCLUSIVE R8 ;  /* 0x0000000008007348 */ /* 0x000fea0003a00000 */
[----:B------:R-:W-:-:S05]  /*7c30*/  IMAD.IADD R9, R2, 0x1, R9 ;  /* 0x0000000102097824 */ /* 0x000fca00078e0209 */
[----:B------:R-:W-:-:S07]  /*7c40*/  VOTE.ANY R8, PT, P0 ;  /* 0x0000000000087806 */ /* 0x000fce00000e0100 */
[----:B------:R-:W-:Y:S05]  /*7c50*/  BSYNC.RECONVERGENT B2 ;  /* 0x0000000000027941 */ /* 0x000fea0003800200 */
.L_x_1166:
[----:B------:R-:W-:Y:S01]  /*7c60*/  ISETP.GT.U32.AND P1, PT, R10, 0x1, PT ;  /* 0x000000010a00780c */ /* 0x000fe20003f24070 */
[----:B------:R-:W-:-:S12]  /*7c70*/  IMAD.MOV.U32 R10, RZ, RZ, R13 ;  /* 0x000000ffff0a7224 */ /* 0x000fd800078e000d */
[----:B------:R-:W-:Y:S05]  /*7c80*/  @P0 BRA P1, `(.L_x_1167) ;  /* 0xfffffffc00ac0947 */ /* 0x000fea000083ffff */
[----:B------:R-:W-:Y:S05]  /*7c90*/  BSYNC B0 ;  /* 0x0000000000007941 */ /* 0x000fea0003800000 */
.L_x_1163:
[----:B------:R2:W3:Y:S02]  /*7ca0*/  LDS R8, [R41+0xb400] ;  /* 0x00b4000029087984 */ /* 0x0004e40000000800 */
.L_x_1162:
[----:B------:R-:W-:Y:S02]  /*7cb0*/  LOP3.LUT R3, R9, 0x80000000, RZ, 0xfc, !PT ;  /* 0x8000000009037812 */ /* 0x000fe400078efcff */
[----:B-1-3--:R-:W-:-:S03]  /*7cc0*/  IADD3 R8, PT, PT, R8, R9, -R0 ;  /* 0x0000000908087210 */ /* 0x00afc60007ffe800 */
[----:B------:R1:W-:Y:S04]  /*7cd0*/  STG.E.STRONG.SYS desc[UR10][R6.64], R3 ;  /* 0x0000000306007986 */ /* 0x0003e8000c11590a */
[----:B------:R1:W-:Y:S02]  /*7ce0*/  STS [R41+0xb400], R8 ;  /* 0x00b4000829007388 */ /* 0x0003e40000000800 */
.L_x_1161:
[----:B------:R-:W-:Y:S05]  /*7cf0*/  BSYNC B1 ;  /* 0x0000000000017941 */ /* 0x000fea0003800000 */
.L_x_1160:
[----:B-1----:R-:W1:Y:S01]  /*7d00*/  LDC.64 R2, c[0x0][0x390] ;  /* 0x0000e400ff027b82 */ /* 0x002e620000000a00 */
[----:B------:R-:W-:-:S04]  /*7d10*/  UIMAD UR6, UR9, 0x1680, URZ ;  /* 0x00001680090678a4 */ /* 0x000fc8000f8e02ff */
[----:B------:R-:W-:-:S03]  /*7d20*/  UIADD3 UR6, UPT, UPT, UR6, 0x1680, URZ ;  /* 0x0000168006067890 */ /* 0x000fc6000fffe0ff */
[----:B---3--:R-:W3:Y:S01]  /*7d30*/  LDC R8, c[0x0][0x3c0] ;  /* 0x0000f000ff087b82 */ /* 0x008ee20000000800 */
[----:B-1----:R-:W-:Y:S02]  /*7d40*/  ISETP.EQ.U32.AND P1, PT, R2, RZ, PT ;  /* 0x000000ff0200720c */ /* 0x002fe40003f22070 */
[----:B---3--:R-:W-:-:S04]  /*7d50*/  ISETP.LE.AND P0, PT, R8, UR6, PT ;  /* 0x0000000608007c0c */ /* 0x008fc8000bf03270 */
[----:B------:R-:W-:Y:S02]  /*7d60*/  ISETP.EQ.OR.EX P0, PT, R3, RZ, !P0, P1 ;  /* 0x000000ff0300720c */ /* 0x000fe40004702710 */
[----:B------:R-:W-:Y:S01]  /*7d70*/  ISETP.LT.AND P1, PT, R8, UR6, PT ;  /* 0x0000000608007c0c */ /* 0x000fe2000bf21270 */
[----:B------:R-:W-:Y:S05]  /*7d80*/  WARPSYNC.ALL ;  /* 0x0000000000007948 */ /* 0x000fea0003800000 */
[----:B------:R-:W-:-:S13]  /*7d90*/  ISETP.GT.U32.OR P0, PT, R39, 0xff, P0 ;  /* 0x000000ff2700780c */ /* 0x000fda0000704470 */
[----:B------:R-:W1:Y:S02]  /*7da0*/  @!P0 LDS R2, [R41+0xb400] ;  /* 0x00b4000029028984 */ /* 0x000e640000000800 */
[----:B-1----:R-:W-:-:S05]  /*7db0*/  @!P0 IADD3 R45, PT, PT, R2, R45, R0 ;  /* 0x0000002d022d8210 */ /* 0x002fca0007ffe000 */
[----:B------:R1:W-:Y:S01]  /*7dc0*/  @!P0 STG.E desc[UR10][R4.64], R45 ;  /* 0x0000002d04008986 */ /* 0x0003e2000c10190a */
[----:B------:R-:W-:Y:S06]  /*7dd0*/  BAR.SYNC.DEFER_BLOCKING 0x0 ;  /* 0x0000000000007b1d */ /* 0x000fec0000010000 */
[----:B------:R-:W-:Y:S05]  /*7de0*/  @P1 BRA `(.L_x_1168) ;  /* 0x0000001c00d41947 */ /* 0x000fea0003800000 */
[----:B--2---:R-:W-:Y:S01]  /*7df0*/  IMAD R41, R39, 0x4, R41 ;  /* 0x0000000427297824 */ /* 0x004fe200078e0229 */
[----:B------:R-:W2:Y:S01]  /*7e00*/  LDCU UR8, c[0x0][0x3c4] ;  /* 0x00007880ff0877ac */ /* 0x000ea20008000800 */
[----:B------:R-:W-:Y:S02]  /*7e10*/  IMAD.MOV.U32 R0, RZ, RZ, RZ ;  /* 0x000000ffff007224 */ /* 0x000fe400078e00ff */
[----:B------:R-:W-:Y:S01]  /*7e20*/  IMAD.MOV.U32 R3, RZ, RZ, RZ ;  /* 0x000000ffff037224 */ /* 0x000fe200078e00ff */
[----:B------:R3:W4:Y:S01]  /*7e30*/  LDS.64 R6, [R41] ;  /* 0x0000000029067984 */ /* 0x0007220000000a00 */
[----:B------:R-:W5:Y:S01]  /*7e40*/  LDCU UR6, c[0x0][0x3c8] ;  /* 0x00007900ff0677ac */ /* 0x000f620008000800 */
[----:B-1----:R-:W-:Y:S01]  /*7e50*/  IMAD.U32 R5, RZ, RZ, UR5 ;  /* 0x00000005ff057e24 */ /* 0x002fe2000f8e00ff */
[----:B--2---:R-:W-:Y:S01]  /*7e60*/  UISETP.GT.U32.AND UP0, UPT, UR8, 0x1f, UPT ;  /* 0x0000001f0800788c */ /* 0x004fe2000bf04070 */
[----:B-----5:R-:W-:-:S08]  /*7e70*/  IMAD.U32 R2, RZ, RZ, UR6 ;  /* 0x00000006ff027e24 */ /* 0x020fd0000f8e00ff */
[----:B---3--:R-:W-:Y:S05]  /*7e80*/  BRA.U UP0, `(.L_x_1169) ;  /* 0x0000000100247547 */ /* 0x008fea000b800000 */
[----:B------:R-:W1:Y:S01]  /*7e90*/  LDC R0, c[0x0][0x3c8] ;  /* 0x0000f200ff007b82 */ /* 0x000e620000000800 */
[----:B------:R-:W-:Y:S01]  /*7ea0*/  CS2R R2, SRZ ;  /* 0x0000000000027805 */ /* 0x000fe2000001ff00 */
[----:B------:R-:W-:Y:S01]  /*7eb0*/  IMAD.MOV.U32 R5, RZ, RZ, RZ ;  /* 0x000000ffff057224 */ /* 0x000fe200078e00ff */
[----:B-1----:R-:W-:Y:S01]  /*7ec0*/  ISETP.NE.AND P0, PT, R0, RZ, PT ;  /* 0x000000ff0000720c */ /* 0x002fe20003f05270 */
[----:B------:R-:W-:-:S12]  /*7ed0*/  IMAD.MOV.U32 R0, RZ, RZ, RZ ;  /* 0x000000ffff007224 */ /* 0x000fd800078e00ff */
[----:B----4-:R-:W-:Y:S01]  /*7ee0*/  @P0 SHF.R.U32.HI R4, RZ, UR8, R7 ;  /* 0x00000008ff040c19 */ /* 0x010fe20008011607 */
[----:B------:R-:W-:Y:S02]  /*7ef0*/  @P0 IMAD.U32 R2, RZ, RZ, UR15 ;  /* 0x0000000fff020e24 */ /* 0x000fe4000f8e00ff */
[----:B------:R-:W-:Y:S01]  /*7f00*/  @P0 IMAD.U32 R0, RZ, RZ, UR13 ;  /* 0x0000000dff000e24 */ /* 0x000fe2000f8e00ff */
[----:B------:R-:W-:-:S07]  /*7f10*/  @P0 LOP3.LUT R3, R4, UR14, RZ, 0x30, !PT ;  /* 0x0000000e04030c12 */ /* 0x000fce000f8e30ff */
.L_x_1169:
[----:B------:R-:W-:-:S04]  /*7f20*/  ISETP.NE.AND P0, PT, R2, RZ, PT ;  /* 0x000000ff0200720c */ /* 0x000fc80003f05270 */
[----:B------:R-:W-:-:S13]  /*7f30*/  ISETP.GT.U32.OR P0, PT, R5, 0x1f, !P0 ;  /* 0x0000001f0500780c */ /* 0x000fda0004704470 */
[----:B------:R-:W-:Y:S05]  /*7f40*/  @P0 BRA `(.L_x_1170) ;  /* 0x0000000000200947 */ /* 0x000fea0003800000 */
[----:B------:R-:W-:Y:S01]  /*7f50*/  IMAD.MOV R9, RZ, RZ, -R5 ;  /* 0x000000ffff097224 */ /* 0x000fe200078e0a05 */
[----:B----4-:R-:W-:Y:S01]  /*7f60*/  SHF.R.U32.HI R5, RZ, R5, R6 ;  /* 0x00000005ff057219 */ /* 0x010fe20000011606 */
[----:B------:R-:W-:-:S03]  /*7f70*/  IMAD.MOV.U32 R11, RZ, RZ, -0x1 ;  /* 0xffffffffff0b7424 */ /* 0x000fc600078e00ff */
[----:B------:R-:W-:-:S04]  /*7f80*/  VIADDMNMX.U32 R2, R9, 0x20, R2, PT ;  /* 0x0000002009027846 */ /* 0x000fc80003800002 */
[----:B------:R-:W-:-:S04]  /*7f90*/  SHF.L.U32 R2, R11, R2, RZ ;  /* 0x000000020b027219 */ /* 0x000fc800000006ff */
[----:B------:R-:W-:-:S04]  /*7fa0*/  LOP3.LUT R5, R5, R2, RZ, 0x30, !PT ;  /* 0x0000000205057212 */ /* 0x000fc800078e30ff */
[----:B------:R-:W-:-:S04]  /*7fb0*/  SHF.L.U32 R0, R5, R0, RZ ;  /* 0x0000000005007219 */ /* 0x000fc800000006ff */
[----:B------:R-:W-:-:S07]  /*7fc0*/  LOP3.LUT R3, R0, R3, RZ, 0xfc, !PT ;  /* 0x0000000300037212 */ /* 0x000fce00078efcff */
.L_x_1170:
[----:B------:R-:W-:Y:S01]  /*7fd0*/  LEA R0, R3, UR7, 0x2 ;  /* 0x0000000703007c11 */ /* 0x000fe2000f8e10ff */
[----:B------:R-:W-:Y:S01]  /*7fe0*/  IMAD.MOV.U32 R10, RZ, RZ, RZ ;  /* 0x000000ffff0a7224 */ /* 0x000fe200078e00ff */
[----:B------:R-:W1:Y:S01]  /*7ff0*/  LDC.64 R2, c[0x0][0x3a0] ;  /* 0x0000e800ff027b82 */ /* 0x000e620000000a00 */
[----:B------:R-:W-:Y:S02]  /*8000*/  IMAD.MOV.U32 R12, RZ, RZ, RZ ;  /* 0x000000ffff0c7224 */ /* 0x000fe400078e00ff */
[----:B------:R-:W2:Y:S01]  /*8010*/  LDS R5, [R0+0xb400] ;  /* 0x00b4000000057984 */ /* 0x000ea20000000800 */
[----:B------:R-:W-:Y:S02]  /*8020*/  IMAD.U32 R13, RZ, RZ, UR5 ;  /* 0x00000005ff0d7e24 */ /* 0x000fe4000f8e00ff */
[----:B------:R-:W-:Y:S02]  /*8030*/  IMAD.U32 R11, RZ, RZ, UR6 ;  /* 0x00000006ff0b7e24 */ /* 0x000fe4000f8e00ff */
[----:B--2---:R-:W-:-:S04]  /*8040*/  IMAD.IADD R5, R5, 0x1, R39 ;  /* 0x0000000105057824 */ /* 0x004fc800078e0227 */
[----:B-1----:R-:W-:-:S05]  /*8050*/  IMAD.WIDE.U32 R4, R5, 0x8, R2 ;  /* 0x0000000805047825 */ /* 0x002fca00078e0002 */
[----:B----4-:R1:W-:Y:S04]  /*8060*/  STG.E desc[UR10][R4.64], R6 ;  /* 0x0000000604007986 */ /* 0x0103e8000c10190a */
[----:B------:R1:W-:Y:S01]  /*8070*/  STG.E desc[UR10][R4.64+0x4], R7 ;  /* 0x0000040704007986 */ /* 0x0003e2000c10190a */
[----:B------:R-:W-:-:S03]  /*8080*/  NOP ;  /* 0x0000000000007918 */ /* 0x000fc60000000000 */
[----:B------:R1:W2:Y:S01]  /*8090*/  LDS.64 R8, [R41+0xc00] ;  /* 0x000c000029087984 */ /* 0x0002a20000000a00 */
[----:B------:R-:W-:Y:S05]  /*80a0*/  BRA.U UP0, `(.L_x_1171) ;  /* 0x0000000100207547 */ /* 0x000fea000b800000 */
[----:B------:R-:W3:Y:S01]  /*80b0*/  LDC R0, c[0x0][0x3c8] ;  /* 0x0000f200ff007b82 */ /* 0x000ee20000000800 */
[----:B------:R-:W-:Y:S02]  /*80c0*/  CS2R R12, SRZ ;  /* 0x00000000000c7805 */ /* 0x000fe4000001ff00 */
[----:B------:R-:W-:Y:S02]  /*80d0*/  CS2R R10, SRZ ;  /* 0x00000000000a7805 */ /* 0x000fe4000001ff00 */
[----:B---3--:R-:W-:-:S13]  /*80e0*/  ISETP.NE.AND P0, PT, R0, RZ, PT ;  /* 0x000000ff0000720c */ /* 0x008fda0003f05270 */
[----:B--2---:R-:W-:Y:S01]  /*80f0*/  @P0 SHF.R.U32.HI R0, RZ, UR8, R9 ;  /* 0x00000008ff000c19 */ /* 0x004fe20008011609 */
[----:B------:R-:W-:Y:S02]  /*8100*/  @P0 IMAD.U32 R11, RZ, RZ, UR15 ;  /* 0x0000000fff0b0e24 */ /* 0x000fe4000f8e00ff */
[----:B------:R-:W-:Y:S01]  /*8110*/  @P0 IMAD.U32 R10, RZ, RZ, UR13 ;  /* 0x0000000dff0a0e24 */ /* 0x000fe2000f8e00ff */
[----:B------:R-:W-:-:S07]  /*8120*/  @P0 LOP3.LUT R12, R0, UR14, RZ, 0x30, !PT ;  /* 0x0000000e000c0c12 */ /* 0x000fce000f8e30ff */
.L_x_1171:
[----:B------:R-:W-:-:S04]  /*8130*/  ISETP.NE.AND P0, PT, R11, RZ, PT ;  /* 0x000000ff0b00720c */ /* 0x000fc80003f05270 */
[----:B------:R-:W-:-:S13]  /*8140*/  ISETP.GT.U32.OR P0, PT, R13, 0x1f, !P0 ;  /* 0x0000001f0d00780c */ /* 0x000fda0004704470 */
[----:B------:R-:W-:Y:S05]  /*8150*/  @P0 BRA `(.L_x_1172) ;  /* 0x0000000000200947 */ /* 0x000fea0003800000 */
[----:B------:R-:W-:Y:S02]  /*8160*/  IMAD.MOV R0, RZ, RZ, -R13 ;  /* 0x000000ffff007224 */ /* 0x000fe400078e0a0d */
[----:B-1----:R-:W-:-:S03]  /*8170*/  IMAD.MOV.U32 R4, RZ, RZ, -0x1 ;  /* 0xffffffffff047424 */ /* 0x002fc600078e00ff */
[----:B------:R-:W-:Y:S02]  /*8180*/  VIADDMNMX.U32 R11, R0, 0x20, R11, PT ;  /* 0x00000020000b7846 */ /* 0x000fe4000380000b */
[----:B--2---:R-:W-:Y:S02]  /*8190*/  SHF.R.U32.HI R0, RZ, R13, R8 ;  /* 0x0000000dff007219 */ /* 0x004fe40000011608 */
[----:B------:R-:W-:-:S04]  /*81a0*/  SHF.L.U32 R11, R4, R11, RZ ;  /* 0x0000000b040b7219 */ /* 0x000fc800000006ff */
[----:B------:R-:W-:-:S04]  /*81b0*/  LOP3.LUT R11, R0, R11, RZ, 0x30, !PT ;  /* 0x0000000b000b7212 */ /* 0x000fc800078e30ff */
[----:B------:R-:W-:-:S04]  /*81c0*/  SHF.L.U32 R11, R11, R10, RZ ;  /* 0x0000000a0b0b7219 */ /* 0x000fc800000006ff */
[----:B------:R-:W-:-:S07]  /*81d0*/  LOP3.LUT R12, R11, R12, RZ, 0xfc, !PT ;  /* 0x0000000c0b0c7212 */ /* 0x000fce00078efcff */
.L_x_1172:
[----:B------:R-:W-:Y:S01]  /*81e0*/  LEA R12, R12, UR7, 0x2 ;  /* 0x000000070c0c7c11 */ /* 0x000fe2000f8e10ff */
[----:B------:R-:W-:Y:S02]  /*81f0*/  IMAD.MOV.U32 R0, RZ, RZ, RZ ;  /* 0x000000ffff007224 */ /* 0x000fe400078e00ff */
[----:B------:R-:W-:Y:S02]  /*8200*/  IMAD.MOV.U32 R11, RZ, RZ, RZ ;  /* 0x000000ffff0b7224 */ /* 0x000fe400078e00ff */
[----:B-1----:R-:W1:Y:S01]  /*8210*/  LDS R5, [R12+0xb400] ;  /* 0x00b400000c057984 */ /* 0x002e620000000800 */
[----:B------:R-:W-:Y:S02]  /*8220*/  IMAD.U32 R13, RZ, RZ, UR5 ;  /* 0x00000005ff0d7e24 */ /* 0x000fe4000f8e00ff */
[----:B------:R-:W-:Y:S01]  /*8230*/  IMAD.U32 R10, RZ, RZ, UR6 ;  /* 0x00000006ff0a7e24 */ /* 0x000fe2000f8e00ff */
[----:B-1----:R-:W-:-:S05]  /*8240*/  IADD3 R5, PT, PT, R39, 0x180, R5 ;  /* 0x0000018027057810 */ /* 0x002fca0007ffe005 */
[----:B------:R-:W-:-:S05]  /*8250*/  IMAD.WIDE.U32 R4, R5, 0x8, R2 ;  /* 0x0000000805047825 */ /* 0x000fca00078e0002 */
[----:B--2---:R1:W-:Y:S04]  /*8260*/  STG.E desc[UR10][R4.64], R8 ;  /* 0x0000000804007986 */ /* 0x0043e8000c10190a */
[----:B------:R1:W-:Y:S01]  /*8270*/  STG.E desc[UR10][R4.64+0x4], R9 ;  /* 0x0000040904007986 */ /* 0x0003e2000c10190a */
[----:B------:R-:W-:-:S03]  /*8280*/  NOP ;  /* 0x0000000000007918 */ /* 0x000fc60000000000 */
[----:B------:R1:W2:Y:S01]  /*8290*/  LDS.64 R6, [R41+0x1800] ;  /* 0x0018000029067984 */ /* 0x0002a20000000a00 */
[----:B------:R-:W-:Y:S05]  /*82a0*/  BRA.U UP0, `(.L_x_1173) ;  /* 0x0000000100247547 */ /* 0x000fea000b800000 */
[----:B------:R-:W3:Y:S01]  /*82b0*/  LDC R0, c[0x0][0x3c8] ;  /* 0x0000f200ff007b82 */ /* 0x000ee20000000800 */
[----:B------:R-:W-:Y:S01]  /*82c0*/  CS2R R10, SRZ ;  /* 0x00000000000a7805 */ /* 0x000fe2000001ff00 */
[----:B------:R-:W-:Y:S01]  /*82d0*/  IMAD.MOV.U32 R13, RZ, RZ, RZ ;  /* 0x000000ffff0d7224 */ /* 0x000fe200078e00ff */
[----:B---3--:R-:W-:Y:S01]  /*82e0*/  ISETP.NE.AND P0, PT, R0, RZ, PT ;  /* 0x000000ff0000720c */ /* 0x008fe20003f05270 */
[----:B------:R-:W-:-:S12]  /*82f0*/  IMAD.MOV.U32 R0, RZ, RZ, RZ ;  /* 0x000000ffff007224 */ /* 0x000fd800078e00ff */
[----:B-12---:R-:W-:Y:S01]  /*8300*/  @P0 SHF.R.U32.HI R4, RZ, UR8, R7 ;  /* 0x00000008ff040c19 */ /* 0x006fe20008011607 */
[----:B------:R-:W-:Y:S02]  /*8310*/  @P0 IMAD.U32 R10, RZ, RZ, UR15 ;  /* 0x0000000fff0a0e24 */ /* 0x000fe4000f8e00ff */
[----:B------:R-:W-:Y:S01]  /*8320*/  @P0 IMAD.U32 R0, RZ, RZ, UR13 ;  /* 0x0000000dff000e24 */ /* 0x000fe2000f8e00ff */
[----:B------:R-:W-:-:S07]  /*8330*/  @P0 LOP3.LUT R11, R4, UR14, RZ, 0x30, !PT ;  /* 0x0000000e040b0c12 */ /* 0x000fce000f8e30ff */
.L_x_1173:
[----:B------:R-:W-:-:S04]  /*8340*/  ISETP.NE.AND P0, PT, R10, RZ, PT ;  /* 0x000000ff0a00720c */ /* 0x000fc80003f05270 */
[----:B------:R-:W-:-:S13]  /*8350*/  ISETP.GT.U32.OR P0, PT, R13, 0x1f, !P0 ;  /* 0x0000001f0d00780c */ /* 0x000fda0004704470 */
[----:B------:R-:W-:Y:S05]  /*8360*/  @P0 BRA `(.L_x_1174) ;  /* 0x0000000000200947 */ /* 0x000fea0003800000 */
[----:B-1----:R-:W-:Y:S01]  /*8370*/  IMAD.MOV R5, RZ, RZ, -R13 ;  /* 0x000000ffff057224 */ /* 0x002fe200078e0a0d */
[----:B--2---:R-:W-:Y:S01]  /*8380*/  SHF.R.U32.HI R13, RZ, R13, R6 ;  /* 0x0000000dff0d7219 */ /* 0x004fe20000011606 */
[----:B------:R-:W-:-:S03]  /*8390*/  IMAD.MOV.U32 R9, RZ, RZ, -0x1 ;  /* 0xffffffffff097424 */ /* 0x000fc600078e00ff */
[----:B------:R-:W-:-:S04]  /*83a0*/  VIADDMNMX.U32 R10, R5, 0x20, R10, PT ;  /* 0x00000020050a7846 */ /* 0x000fc8000380000a */
[----:B------:R-:W-:-:S04]  /*83b0*/  SHF.L.U32 R10, R9, R10, RZ ;  /* 0x0000000a090a7219 */ /* 0x000fc800000006ff */
[----:B------:R-:W-:-:S04]  /*83c0*/  LOP3.LUT R13, R13, R10, RZ, 0x30, !PT ;  /* 0x0000000a0d0d7212 */ /* 0x000fc800078e30ff */
[----:B------:R-:W-:-:S04]  /*83d0*/  SHF.L.U32 R0, R13, R0, RZ ;  /* 0x000000000d007219 */ /* 0x000fc800000006ff */
[----:B------:R-:W-:-:S07]  /*83e0*/  LOP3.LUT R11, R0, R11, RZ, 0xfc, !PT ;  /* 0x0000000b000b7212 */ /* 0x000fce00078efcff */
.L_x_1174:
[----:B------:R-:W-:Y:S01]  /*83f0*/  LEA R11, R11, UR7, 0x2 ;  /* 0x000000070b0b7c11 */ /* 0x000fe2000f8e10ff */
[----:B------:R-:W-:Y:S02]  /*8400*/  IMAD.MOV.U32 R0, RZ, RZ, RZ ;  /* 0x000000ffff007224 */ /* 0x000fe400078e00ff */
[----:B------:R-:W-:Y:S02]  /*8410*/  IMAD.MOV.U32 R12, RZ, RZ, RZ ;  /* 0x000000ffff0c7224 */ /* 0x000fe400078e00ff */
[----:B------:R-:W-:Y:S01]  /*8420*/  IMAD.U32 R13, RZ, RZ, UR5 ;  /* 0x00000005ff0d7e24 */ /* 0x000fe2000f8e00ff */
[----:B------:R-:W1:Y:S01]  /*8430*/  LDS R11, [R11+0xb400] ;  /* 0x00b400000b0b7984 */ /* 0x000e620000000800 */
        /* <DEDUP_REMOVED lines=17> */
.L_x_1175:
        /* <DEDUP_REMOVED lines=11> */
.L_x_1176:
        /* <DEDUP_REMOVED lines=22> */
.L_x_1177:
        /* <DEDUP_REMOVED lines=11> */
.L_x_1178:
        /* <DEDUP_REMOVED lines=22> */
.L_x_1179:
        /* <DEDUP_REMOVED lines=11> */
.L_x_1180:
        /* <DEDUP_REMOVED lines=22> */
.L_x_1181:
        /* <DEDUP_REMOVED lines=11> */
.L_x_1182:
        /* <DEDUP_REMOVED lines=22> */
.L_x_1183:
        /* <DEDUP_REMOVED lines=11> */
.L_x_1184:
        /* <DEDUP_REMOVED lines=22> */
.L_x_1185:
        /* <DEDUP_REMOVED lines=11> */
.L_x_1186:
        /* <DEDUP_REMOVED lines=22> */
.L_x_1187:
        /* <DEDUP_REMOVED lines=11> */
.L_x_1188:
        /* <DEDUP_REMOVED lines=22> */
.L_x_1189:
        /* <DEDUP_REMOVED lines=11> */
.L_x_1190:
        /* <DEDUP_REMOVED lines=22> */
.L_x_1191:
        /* <DEDUP_REMOVED lines=11> */
.L_x_1192:
        /* <DEDUP_REMOVED lines=22> */
.L_x_1193:
        /* <DEDUP_REMOVED lines=11> */
.L_x_1194:
        /* <DEDUP_REMOVED lines=22> */
.L_x_1195:
        /* <DEDUP_REMOVED lines=11> */
.L_x_1196:
[----:B------:R-:W-:Y:S01]  /*9aa0*/  LEA R12, R12, UR7, 0x2 ;  /* 0x000000070c0c7c11 */ /* 0x000fe2000f8e10ff */
[----:B------:R-:W-:Y:S01]  /*9ab0*/  IMAD.MOV.U32 R0, RZ, RZ, RZ ;  /* 0x000000ffff007224 */ /* 0x000fe200078e00ff */
[----:B------:R-:W-:-:S03]  /*9ac0*/  UMOV UR6, URZ ;  /* 0x000000ff00067c82 */ /* 0x000fc60008000000 */
[----:B-1----:R-:W1:Y:S02]  /*9ad0*/  LDS R5, [R12+0xb400] ;  /* 0x00b400000c057984 */ /* 0x002e640000000800 */
[----:B-1----:R-:W-:-:S05]  /*9ae0*/  IADD3 R5, PT, PT, R39, 0x1380, R5 ;  /* 0x0000138027057810 */ /* 0x002fca0007ffe005 */
[----:B------:R-:W-:-:S05]  /*9af0*/  IMAD.WIDE.U32 R4, R5, 0x8, R2 ;  /* 0x0000000805047825 */ /* 0x000fca00078e0002 */
[----:B--2---:R1:W-:Y:S04]  /*9b00*/  STG.E desc[UR10][R4.64], R8 ;  /* 0x0000000804007986 */ /* 0x0043e8000c10190a */
[----:B------:R1:W-:Y:S01]  /*9b10*/  STG.E desc[UR10][R4.64+0x4], R9 ;  /* 0x0000040904007986 */ /* 0x0003e2000c10190a */
[----:B------:R-:W-:-:S03]  /*9b20*/  NOP ;  /* 0x0000000000007918 */ /* 0x000fc60000000000 */
[----:B0-----:R-:W0:Y:S01]  /*9b30*/  LDS.64 R40, [R41+0xa800] ;  /* 0x00a8000029287984 */ /* 0x001e220000000a00 */
[----:B------:R-:W-:Y:S05]  /*9b40*/  BRA.U UP0, `(.L_x_1197) ;  /* 0x00000001002c7547 */ /* 0x000fea000b800000 */
[----:B------:R-:W2:Y:S01]  /*9b50*/  LDCU UR4, c[0x0][0x3c8] ;  /* 0x00007900ff0477ac */ /* 0x000ea20008000800 */
[----:B------:R-:W-:Y:S01]  /*9b60*/  IMAD.MOV.U32 R0, RZ, RZ, RZ ;  /* 0x000000ffff007224 */ /* 0x000fe200078e00ff */
[----:B------:R-:W-:Y:S01]  /*9b70*/  UMOV UR6, URZ ;  /* 0x000000ff00067c82 */ /* 0x000fe20008000000 */
[----:B------:R-:W-:Y:S01]  /*9b80*/  UMOV UR5, URZ ;  /* 0x000000ff00057c82 */ /* 0x000fe20008000000 */
[----:B--2---:R-:W-:-:S03]  /*9b90*/  UISETP.NE.AND UP0, UPT, UR4, URZ, UPT ;  /* 0x000000ff0400728c */ /* 0x004fc6000bf05270 */
[----:B------:R-:W-:-:S03]  /*9ba0*/  UMOV UR4, URZ ;  /* 0x000000ff00047c82 */ /* 0x000fc60008000000 */
[----:B------:R-:W-:-:S05]  /*9bb0*/  PLOP3.LUT P0, PT, PT, PT, UP0, 0x80, 0x8 ;  /* 0x000000000008781c */ /* 0x000fca0003f0f008 */
[----:B------:R-:W-:Y:S01]  /*9bc0*/  @UP0 UMOV UR4, UR15 ;  /* 0x0000000f00040c82 */ /* 0x000fe20008000000 */
[----:B------:R-:W-:-:S07]  /*9bd0*/  @UP0 UMOV UR6, UR13 ;  /* 0x0000000d00060c82 */ /* 0x000fce0008000000 */
[----:B01----:R-:W-:-:S04]  /*9be0*/  @P0 SHF.R.U32.HI R4, RZ, UR8, R41 ;  /* 0x00000008ff040c19 */ /* 0x003fc80008011629 */
[----:B------:R-:W-:-:S07]  /*9bf0*/  @P0 LOP3.LUT R0, R4, UR14, RZ, 0x30, !PT ;  /* 0x0000000e04000c12 */ /* 0x000fce000f8e30ff */
.L_x_1197:
[----:B------:R-:W-:-:S04]  /*9c00*/  UISETP.NE.AND UP0, UPT, UR4, URZ, UPT ;  /* 0x000000ff0400728c */ /* 0x000fc8000bf05270 */
[----:B------:R-:W-:-:S09]  /*9c10*/  UISETP.GT.U32.OR UP0, UPT, UR5, 0x1f, !UP0 ;  /* 0x0000001f0500788c */ /* 0x000fd2000c704470 */
[----:B------:R-:W-:Y:S05]  /*9c20*/  BRA.U UP0, `(.L_x_1198) ;  /* 0x0000000100247547 */ /* 0x000fea000b800000 */
[----:B-1----:R-:W-:Y:S02]  /*9c30*/  IMAD R4, RZ, RZ, -UR5 ;  /* 0x80000005ff047e24 */ /* 0x002fe4000f8e02ff */
[----:B------:R-:W-:Y:S02]  /*9c40*/  IMAD.MOV.U32 R5, RZ, RZ, 0x20 ;  /* 0x00000020ff057424 */ /* 0x000fe400078e00ff */
[----:B------:R-:W-:-:S03]  /*9c50*/  IMAD.MOV.U32 R7, RZ, RZ, -0x1 ;  /* 0xffffffffff077424 */ /* 0x000fc600078e00ff */
[----:B------:R-:W-:Y:S02]  /*9c60*/  VIADDMNMX.U32 R4, R4, R5, UR4, PT ;  /* 0x0000000404047e46 */ /* 0x000fe4000b800005 */
[----:B0-----:R-:W-:Y:S02]  /*9c70*/  SHF.R.U32.HI R5, RZ, UR5, R40 ;  /* 0x00000005ff057c19 */ /* 0x001fe40008011628 */
[----:B------:R-:W-:-:S04]  /*9c80*/  SHF.L.U32 R4, R7, R4, RZ ;  /* 0x0000000407047219 */ /* 0x000fc800000006ff */
[----:B------:R-:W-:-:S04]  /*9c90*/  LOP3.LUT R4, R5, R4, RZ, 0x30, !PT ;  /* 0x0000000405047212 */ /* 0x000fc800078e30ff */
[----:B------:R-:W-:-:S04]  /*9ca0*/  SHF.L.U32 R5, R4, UR6, RZ ;  /* 0x0000000604057c19 */ /* 0x000fc800080006ff */
[----:B------:R-:W-:-:S07]  /*9cb0*/  LOP3.LUT R0, R5, R0, RZ, 0xfc, !PT ;  /* 0x0000000005007212 */ /* 0x000fce00078efcff */
.L_x_1198:
[----:B------:R-:W-:-:S05]  /*9cc0*/  LEA R0, R0, UR7, 0x2 ;  /* 0x0000000700007c11 */ /* 0x000fca000f8e10ff */
[----:B-1----:R-:W1:Y:S02]  /*9cd0*/  LDS R5, [R0+0xb400] ;  /* 0x00b4000000057984 */ /* 0x002e640000000800 */
[----:B-1----:R-:W-:-:S05]  /*9ce0*/  IADD3 R5, PT, PT, R39, 0x1500, R5 ;  /* 0x0000150027057810 */ /* 0x002fca0007ffe005 */
[----:B------:R-:W-:-:S05]  /*9cf0*/  IMAD.WIDE.U32 R2, R5, 0x8, R2 ;  /* 0x0000000805027825 */ /* 0x000fca00078e0002 */
[----:B0-----:R-:W-:Y:S04]  /*9d00*/  STG.E desc[UR10][R2.64], R40 ;  /* 0x0000002802007986 */ /* 0x001fe8000c10190a */
[----:B------:R-:W-:Y:S01]  /*9d10*/  STG.E desc[UR10][R2.64+0x4], R41 ;  /* 0x0000042902007986 */ /* 0x000fe2000c10190a */
[----:B------:R-:W-:Y:S01]  /*9d20*/  NOP ;  /* 0x0000000000007918 */ /* 0x000fe20000000000 */
[----:B------:R-:W-:Y:S05]  /*9d30*/  EXIT ;  /* 0x000000000000794d */ /* 0x000fea0003800000 */
.L_x_1168:
        /* <DEDUP_REMOVED lines=19> */
.L_x_1199:
[----:B------:R-:W-:Y:S01]  /*9e70*/  ISETP.NE.AND P0, PT, R2, RZ, PT ;  /* 0x000000ff0200720c */ /* 0x000fe20003f05270 */
[----:B------:R-:W-:-:S03]  /*9e80*/  IMAD.U32 R13, RZ, RZ, UR9 ;  /* 0x00000009ff0d7e24 */ /* 0x000fc6000f8e00ff */
        /* <DEDUP_REMOVED lines=10> */
.L_x_1200:
[----:B------:R-:W-:Y:S01]  /*9f30*/  LEA R0, R3, UR7, 0x2 ;  /* 0x0000000703007c11 */ /* 0x000fe2000f8e10ff */
[----:B------:R-:W-:Y:S02]  /*9f40*/  IMAD R3, R13, -0x1680, R8 ;  /* 0xffffe9800d037824 */ /* 0x000fe400078e0208 */
[----:B------:R-:W-:Y:S02]  /*9f50*/  IMAD.MOV.U32 R2, RZ, RZ, RZ ;  /* 0x000000ffff027224 */ /* 0x000fe400078e00ff */
[----:B------:R1:W2:Y:S01]  /*9f60*/  LDS R9, [R0+0xb400] ;  /* 0x00b4000000097984 */ /* 0x0002a20000000800 */
[----:B------:R-:W-:Y:S01]  /*9f70*/  ISETP.GE.AND P0, PT, R39, R3, PT ;  /* 0x000000032700720c */ /* 0x000fe20003f06270 */
[----:B------:R-:W-:Y:S02]  /*9f80*/  IMAD.MOV.U32 R10, RZ, RZ, RZ ;  /* 0x000000ffff0a7224 */ /* 0x000fe400078e00ff */
[----:B------:R-:W-:Y:S02]  /*9f90*/  IMAD.U32 R11, RZ, RZ, UR5 ;  /* 0x00000005ff0b7e24 */ /* 0x000fe4000f8e00ff */
[----:B-1----:R-:W-:-:S08]  /*9fa0*/  IMAD.U32 R0, RZ, RZ, UR6 ;  /* 0x00000006ff007e24 */ /* 0x002fd0000f8e00ff */
[----:B------:R-:W1:Y:S01]  /*9fb0*/  @!P0 LDC.64 R4, c[0x0][0x3a0] ;  /* 0x0000e800ff048b82 */ /* 0x000e620000000a00 */
[----:B--2---:R-:W-:-:S04]  /*9fc0*/  @!P0 IMAD.IADD R9, R9, 0x1, R39 ;  /* 0x0000000109098824 */ /* 0x004fc800078e0227 */
[----:B-1----:R-:W-:-:S05]  /*9fd0*/  @!P0 IMAD.WIDE.U32 R4, R9, 0x8, R4 ;  /* 0x0000000809048825 */ /* 0x002fca00078e0004 */
[----:B----4-:R1:W-:Y:S04]  /*9fe0*/  @!P0 STG.E desc[UR10][R4.64], R6 ;  /* 0x0000000604008986 */ /* 0x0103e8000c10190a */
[----:B------:R1:W-:Y:S01]  /*9ff0*/  @!P0 STG.E desc[UR10][R4.64+0x4], R7 ;  /* 0x0000040704008986 */ /* 0x0003e2000c10190a */
        /* <DEDUP_REMOVED lines=12> */
.L_x_1201:
        /* <DEDUP_REMOVED lines=11> */
.L_x_1202:
[----:B------:R-:W-:Y:S01]  /*a170*/  LEA R10, R10, UR7, 0x2 ;  /* 0x000000070a0a7c11 */ /* 0x000fe2000f8e10ff */
[----:B------:R-:W-:Y:S02]  /*a180*/  VIADD R0, R39, 0x180 ;  /* 0x0000018027007836 */ /* 0x000fe40000000000 */
[----:B------:R-:W-:Y:S02]  /*a190*/  IMAD.MOV.U32 R11, RZ, RZ, RZ ;  /* 0x000000ffff0b7224 */ /* 0x000fe400078e00ff */
[----:B-1----:R-:W1:Y:S01]  /*a1a0*/  LDS R7, [R10+0xb400] ;  /* 0x00b400000a077984 */ /* 0x002e620000000800 */
[----:B------:R-:W-:Y:S01]  /*a1b0*/  ISETP.GE.AND P0, PT, R0, R3, PT ;  /* 0x000000030000720c */ /* 0x000fe20003f06270 */
[----:B------:R-:W-:Y:S02]  /*a1c0*/  IMAD.U32 R13, RZ, RZ, UR5 ;  /* 0x00000005ff0d7e24 */ /* 0x000fe4000f8e00ff */
[----:B------:R-:W-:-:S10]  /*a1d0*/  IMAD.U32 R2, RZ, RZ, UR6 ;  /* 0x00000006ff027e24 */ /* 0x000fd4000f8e00ff */
[----:B------:R-:W3:Y:S01]  /*a1e0*/  @!P0 LDC.64 R4, c[0x0][0x3a0] ;  /* 0x0000e800ff048b82 */ /* 0x000ee20000000a00 */
[----:B-1----:R-:W-:Y:S02]  /*a1f0*/  IMAD.IADD R7, R0, 0x1, R7 ;  /* 0x0000000100077824 */ /* 0x002fe400078e0207 */
[----:B------:R-:W-:Y:S02]  /*a200*/  IMAD.MOV.U32 R0, RZ, RZ, RZ ;  /* 0x000000ffff007224 */ /* 0x000fe400078e00ff */
[----:B---3--:R-:W-:-:S05]  /*a210*/  @!P0 IMAD.WIDE.U32 R4, R7, 0x8, R4 ;  /* 0x0000000807048825 */ /* 0x008fca00078e0004 */
[----:B--2---:R1:W-:Y:S04]  /*a220*/  @!P0 STG.E desc[UR10][R4.64], R8 ;  /* 0x0000000804008986 */ /* 0x0043e8000c10190a */
[----:B------:R1:W-:Y:S01]  /*a230*/  @!P0 STG.E desc[UR10][R4.64+0x4], R9 ;  /* 0x0000040904008986 */ /* 0x0003e2000c10190a */
[----:B------:R-:W-:-:S03]  /*a240*/  NOP ;  /* 0x0000000000007918 */ /* 0x000fc60000000000 */
[----:B------:R1:W2:Y:S01]  /*a250*/  LDS.64 R6, [R41+0x1800] ;  /* 0x0018000029067984 */ /* 0x0002a20000000a00 */
[----:B------:R-:W-:Y:S05]  /*a260*/  BRA.U UP0, `(.L_x_1203) ;  /* 0x0000000100287547 */ /* 0x000fea000b800000 */
[----:B------:R-:W3:Y:S01]  /*a270*/  LDC R0, c[0x0][0x3c8] ;  /* 0x0000f200ff007b82 */ /* 0x000ee20000000800 */
[----:B------:R-:W-:Y:S02]  /*a280*/  IMAD.MOV.U32 R11, RZ, RZ, RZ ;  /* 0x000000ffff0b7224 */ /* 0x000fe400078e00ff */
[----:B------:R-:W-:Y:S02]  /*a290*/  IMAD.MOV.U32 R2, RZ, RZ, RZ ;  /* 0x000000ffff027224 */ /* 0x000fe400078e00ff */
[----:B------:R-:W-:Y:S01]  /*a2a0*/  IMAD.MOV.U32 R13, RZ, RZ, RZ ;  /* 0x000000ffff0d7224 */ /* 0x000fe200078e00ff */
[----:B---3--:R-:W-:Y:S01]  /*a2b0*/  ISETP.NE.AND P0, PT, R0, RZ, PT ;  /* 0x000000ff0000720c */ /* 0x008fe20003f05270 */
[----:B------:R-:W-:-:S12]  /*a2c0*/  IMAD.MOV.U32 R0, RZ, RZ, RZ ;  /* 0x000000ffff007224 */ /* 0x000fd800078e00ff */
[----:B-12---:R-:W-:Y:S01]  /*a2d0*/  @P0 SHF.R.U32.HI R4, RZ, UR8, R7 ;  /* 0x00000008ff040c19 */ /* 0x006fe20008011607 */
[----:B------:R-:W-:Y:S02]  /*a2e0*/  @P0 IMAD.U32 R2, RZ, RZ, UR15 ;  /* 0x0000000fff020e24 */ /* 0x000fe4000f8e00ff */
[----:B------:R-:W-:Y:S01]  /*a2f0*/  @P0 IMAD.U32 R0, RZ, RZ, UR13 ;  /* 0x0000000dff000e24 */ /* 0x000fe2000f8e00ff */
[----:B------:R-:W-:-:S07]  /*a300*/  @P0 LOP3.LUT R11, R4, UR14, RZ, 0x30, !PT ;  /* 0x0000000e040b0c12 */ /* 0x000fce000f8e30ff */
.L_x_1203:
        /* <DEDUP_REMOVED lines=11> */
.L_x_1204:
[----:B------:R-:W-:Y:S01]  /*a3c0*/  LEA R11, R11, UR7, 0x2 ;  /* 0x000000070b0b7c11 */ /* 0x000fe2000f8e10ff */
[----:B------:R-:W-:Y:S02]  /*a3d0*/  VIADD R0, R39, 0x300 ;  /* 0x0000030027007836 */ /* 0x000fe40000000000 */
[----:B------:R-:W-:Y:S02]  /*a3e0*/  IMAD.MOV.U32 R10, RZ, RZ, RZ ;  /* 0x000000ffff0a7224 */ /* 0x000fe400078e00ff */
[----:B------:R-:W-:Y:S01]  /*a3f0*/  IMAD.U32 R13, RZ, RZ, UR5 ;  /* 0x00000005ff0d7e24 */ /* 0x000fe2000f8e00ff */
[----:B------:R-:W3:Y:S01]  /*a400*/  LDS R11, [R11+0xb400] ;  /* 0x00b400000b0b7984 */ /* 0x000ee20000000800 */
[----:B------:R-:W-:Y:S01]  /*a410*/  ISETP.GE.AND P0, PT, R0, R3, PT ;  /* 0x000000030000720c */ /* 0x000fe20003f06270 */
[----:B------:R-:W-:-:S12]  /*a420*/  IMAD.U32 R2, RZ, RZ, UR6 ;  /* 0x00000006ff027e24 */ /* 0x000fd8000f8e00ff */
[----:B-1----:R-:W1:Y:S01]  /*a430*/  @!P0 LDC.64 R4, c[0x0][0x3a0] ;  /* 0x0000e800ff048b82 */ /* 0x002e620000000a00 */
[----:B---3--:R-:W-:Y:S02]  /*a440*/  IMAD.IADD R9, R0, 0x1, R11 ;  /* 0x0000000100097824 */ /* 0x008fe400078e020b */
[----:B------:R-:W-:Y:S02]  /*a450*/  IMAD.MOV.U32 R0, RZ, RZ, RZ ;  /* 0x000000ffff007224 */ /* 0x000fe400078e00ff */
[----:B-1----:R-:W-:-:S05]  /*a460*/  @!P0 IMAD.WIDE.U32 R4, R9, 0x8, R4 ;  /* 0x0000000809048825 */ /* 0x002fca00078e0004 */
        /* <DEDUP_REMOVED lines=15> */
.L_x_1205:
        /* <DEDUP_REMOVED lines=11> */
.L_x_1206:
        /* <DEDUP_REMOVED lines=26> */
.L_x_1207:
        /* <DEDUP_REMOVED lines=11> */
.L_x_1208:
        /* <DEDUP_REMOVED lines=26> */
.L_x_1209:
        /* <DEDUP_REMOVED lines=11> */
.L_x_1210:
        /* <DEDUP_REMOVED lines=26> */
.L_x_1211:
        /* <DEDUP_REMOVED lines=11> */
.L_x_1212:
        /* <DEDUP_REMOVED lines=26> */
.L_x_1213:
        /* <DEDUP_REMOVED lines=11> */
.L_x_1214:
        /* <DEDUP_REMOVED lines=26> */
.L_x_1215:
        /* <DEDUP_REMOVED lines=11> */
.L_x_1216:
[----:B------:R-:W-:Y:S01]  /*b1a0*/  LEA R11, R11, UR7, 0x2 ;  /* 0x000000070b0b7c11 */ /* 0x000fe2000f8e10ff */
[----:B------:R-:W-:Y:S01]  /*b1b0*/  IMAD.MOV.U32 R10, RZ, RZ, RZ ;  /* 0x000000ffff0a7224 */ /* 0x000fe200078e00ff */
[----:B------:R-:W-:Y:S01]  /*b1c0*/  LOP3.LUT R0, R39, 0xc00, RZ, 0xfc, !PT ;  /* 0x00000c0027007812 */ /* 0x000fe200078efcff */
[----:B------:R-:W-:Y:S02]  /*b1d0*/  IMAD.U32 R13, RZ, RZ, UR5 ;  /* 0x00000005ff0d7e24 */ /* 0x000fe4000f8e00ff */
[----:B------:R-:W-:Y:S01]  /*b1e0*/  IMAD.U32 R2, RZ, RZ, UR6 ;  /* 0x00000006ff027e24 */ /* 0x000fe2000f8e00ff */
[----:B------:R-:W3:Y:S01]  /*b1f0*/  LDS R11, [R11+0xb400] ;  /* 0x00b400000b0b7984 */ /* 0x000ee20000000800 */
[----:B------:R-:W-:-:S13]  /*b200*/  ISETP.GE.AND P0, PT, R0, R3, PT ;  /* 0x000000030000720c */ /* 0x000fda0003f06270 */
        /* <DEDUP_REMOVED lines=19> */
.L_x_1217:
        /* <DEDUP_REMOVED lines=11> */
.L_x_1218:
        /* <DEDUP_REMOVED lines=26> */
.L_x_1219:
        /* <DEDUP_REMOVED lines=11> */
.L_x_1220:
        /* <DEDUP_REMOVED lines=26> */
.L_x_1221:
        /* <DEDUP_REMOVED lines=11> */
.L_x_1222:
        /* <DEDUP_REMOVED lines=26> */
.L_x_1223:
        /* <DEDUP_REMOVED lines=11> */
.L_x_1224:
        /* <DEDUP_REMOVED lines=26> */
.L_x_1225:
        /* <DEDUP_REMOVED lines=11> */
.L_x_1226:
[----:B------:R-:W-:Y:S01]  /*bd30*/  LEA R10, R10, UR7, 0x2 ;  /* 0x000000070a0a7c11 */ /* 0x000fe2000f8e10ff */
[----:B------:R-:W-:Y:S01]  /*bd40*/  VIADD R0, R39, 0x1380 ;  /* 0x0000138027007836 */ /* 0x000fe20000000000 */
[----:B------:R-:W-:-:S03]  /*bd50*/  UMOV UR6, URZ ;  /* 0x000000ff00067c82 */ /* 0x000fc60008000000 */
[----:B-1----:R-:W1:Y:S01]  /*bd60*/  LDS R7, [R10+0xb400] ;  /* 0x00b400000a077984 */ /* 0x002e620000000800 */
[----:B------:R-:W-:-:S13]  /*bd70*/  ISETP.GE.AND P0, PT, R0, R3, PT ;  /* 0x000000030000720c */ /* 0x000fda0003f06270 */
[----:B------:R-:W3:Y:S01]  /*bd80*/  @!P0 LDC.64 R4, c[0x0][0x3a0] ;  /* 0x0000e800ff048b82 */ /* 0x000ee20000000a00 */
[----:B-1----:R-:W-:Y:S02]  /*bd90*/  IMAD.IADD R7, R0, 0x1, R7 ;  /* 0x0000000100077824 */ /* 0x002fe400078e0207 */
[----:B------:R-:W-:Y:S02]  /*bda0*/  IMAD.MOV.U32 R0, RZ, RZ, RZ ;  /* 0x000000ffff007224 */ /* 0x000fe400078e00ff */
[----:B---3--:R-:W-:-:S05]  /*bdb0*/  @!P0 IMAD.WIDE.U32 R4, R7, 0x8, R4 ;  /* 0x0000000807048825 */ /* 0x008fca00078e0004 */
[----:B--2---:R1:W-:Y:S04]  /*bdc0*/  @!P0 STG.E desc[UR10][R4.64], R8 ;  /* 0x0000000804008986 */ /* 0x0043e8000c10190a */
[----:B------:R1:W-:Y:S01]  /*bdd0*/  @!P0 STG.E desc[UR10][R4.64+0x4], R9 ;  /* 0x0000040904008986 */ /* 0x0003e2000c10190a */
        /* <DEDUP_REMOVED lines=12> */
[----:B0-----:R-:W-:-:S04]  /*bea0*/  @P0 SHF.R.U32.HI R2, RZ, UR8, R41 ;  /* 0x00000008ff020c19 */ /* 0x001fc80008011629 */
[----:B------:R-:W-:-:S07]  /*beb0*/  @P0 LOP3.LUT R0, R2, UR14, RZ, 0x30, !PT ;  /* 0x0000000e02000c12 */ /* 0x000fce000f8e30ff */
.L_x_1227:
[----:B------:R-:W-:-:S04]  /*bec0*/  UISETP.NE.AND UP0, UPT, UR4, URZ, UPT ;  /* 0x000000ff0400728c */ /* 0x000fc8000bf05270 */
[----:B------:R-:W-:-:S09]  /*bed0*/  UISETP.GT.U32.OR UP0, UPT, UR5, 0x1f, !UP0 ;  /* 0x0000001f0500788c */ /* 0x000fd2000c704470 */
[----:B------:R-:W-:Y:S05]  /*bee0*/  BRA.U UP0, `(.L_x_1228) ;  /* 0x0000000100247547 */ /* 0x000fea000b800000 */
[----:B------:R-:W-:Y:S02]  /*bef0*/  IMAD R2, RZ, RZ, -UR5 ;  /* 0x80000005ff027e24 */ /* 0x000fe4000f8e02ff */
[----:B-1----:R-:W-:Y:S02]  /*bf00*/  IMAD.MOV.U32 R5, RZ, RZ, 0x20 ;  /* 0x00000020ff057424 */ /* 0x002fe400078e00ff */
[----:B------:R-:W-:-:S03]  /*bf10*/  IMAD.MOV.U32 R7, RZ, RZ, -0x1 ;  /* 0xffffffffff077424 */ /* 0x000fc600078e00ff */
[----:B------:R-:W-:Y:S02]  /*bf20*/  VIADDMNMX.U32 R2, R2, R5, UR4, PT ;  /* 0x0000000402027e46 */ /* 0x000fe4000b800005 */
[----:B0-----:R-:W-:Y:S02]  /*bf30*/  SHF.R.U32.HI R5, RZ, UR5, R40 ;  /* 0x00000005ff057c19 */ /* 0x001fe40008011628 */
[----:B------:R-:W-:-:S04]  /*bf40*/  SHF.L.U32 R2, R7, R2, RZ ;  /* 0x0000000207027219 */ /* 0x000fc800000006ff */
[----:B------:R-:W-:-:S04]  /*bf50*/  LOP3.LUT R2, R5, R2, RZ, 0x30, !PT ;  /* 0x0000000205027212 */ /* 0x000fc800078e30ff */
[----:B------:R-:W-:-:S04]  /*bf60*/  SHF.L.U32 R5, R2, UR6, RZ ;  /* 0x0000000602057c19 */ /* 0x000fc800080006ff */
[----:B------:R-:W-:-:S07]  /*bf70*/  LOP3.LUT R0, R5, R0, RZ, 0xfc, !PT ;  /* 0x0000000005007212 */ /* 0x000fce00078efcff */
.L_x_1228:
[----:B------:R-:W-:Y:S01]  /*bf80*/  LEA R0, R0, UR7, 0x2 ;  /* 0x0000000700007c11 */ /* 0x000fe2000f8e10ff */
[----:B------:R-:W-:-:S04]  /*bf90*/  VIADD R38, R39, 0x1500 ;  /* 0x0000150027267836 */ /* 0x000fc80000000000 */
[----:B-1----:R-:W1:Y:S01]  /*bfa0*/  LDS R5, [R0+0xb400] ;  /* 0x00b4000000057984 */ /* 0x002e620000000800 */
[----:B------:R-:W-:-:S13]  /*bfb0*/  ISETP.GE.AND P0, PT, R38, R3, PT ;  /* 0x000000032600720c */ /* 0x000fda0003f06270 */
[----:B------:R-:W2:Y:S01]  /*bfc0*/  @!P0 LDC.64 R2, c[0x0][0x3a0] ;  /* 0x0000e800ff028b82 */ /* 0x000ea20000000a00 */
[----:B-1----:R-:W-:-:S04]  /*bfd0*/  IMAD.IADD R5, R38, 0x1, R5 ;  /* 0x0000000126057824 */ /* 0x002fc800078e0205 */
[----:B--2---:R-:W-:-:S05]  /*bfe0*/  @!P0 IMAD.WIDE.U32 R2, R5, 0x8, R2 ;  /* 0x0000000805028825 */ /* 0x004fca00078e0002 */
[----:B0-----:R-:W-:Y:S04]  /*bff0*/  @!P0 STG.E desc[UR10][R2.64], R40 ;  /* 0x0000002802008986 */ /* 0x001fe8000c10190a */
[----:B------:R-:W-:Y:S01]  /*c000*/  @!P0 STG.E desc[UR10][R2.64+0x4], R41 ;  /* 0x0000042902008986 */ /* 0x000fe2000c10190a */
[----:B------:R-:W-:Y:S01]  /*c010*/  NOP ;  /* 0x0000000000007918 */ /* 0x000fe20000000000 */
[----:B------:R-:W-:Y:S05]  /*c020*/  EXIT ;  /* 0x000000000000794d */ /* 0x000fea0003800000 */
.L_x_1097:
[----:B------:R-:W-:Y:S02]  /*c030*/  IMAD.MOV.U32 R64, RZ, RZ, R56 ;  /* 0x000000ffff407224 */ /* 0x000fe400078e0038 */
[----:B------:R-:W-:Y:S02]  /*c040*/  IMAD.MOV.U32 R65, RZ, RZ, 0x1 ;  /* 0x00000001ff417424 */ /* 0x000fe400078e00ff */
[----:B------:R-:W-:Y:S02]  /*c050*/  IMAD.MOV.U32 R66, RZ, RZ, RZ ;  /* 0x000000ffff427224 */ /* 0x000fe400078e00ff */
[----:B------:R-:W-:-:S07]  /*c060*/  IMAD.MOV.U32 R63, RZ, RZ, -0x1 ;  /* 0xffffffffff3f7424 */ /* 0x000fce00078e00ff */
[----:B-----5:R-:W-:Y:S05]  /*c070*/  WARPSYNC.COLLECTIVE R63, `(.L_x_1229) ;  /* 0x000000003f087348 */ /* 0x020fea0003c00000 */
[----:B------:R0:W1:Y:S02]  /*c080*/  SHFL.UP P0, R61, R64, R65, R66 ;  /* 0x04000041403d7389 */ /* 0x0000640000000042 */
[----:B01---5:R-:W-:Y:S05]  /*c090*/  ENDCOLLECTIVE ;  /* 0x000000000000791b */ /* 0x023fea0003800000 */
.L_x_1229:
[----:B------:R-:W-:Y:S02]  /*c0a0*/  IMAD.MOV.U32 R65, RZ, RZ, 0x2 ;  /* 0x00000002ff417424 */ /* 0x000fe400078e00ff */
[----:B------:R-:W-:-:S04]  /*c0b0*/  IMAD.MOV.U32 R57, RZ, RZ, R61 ;  /* 0x000000ffff397224 */ /* 0x000fc800078e003d */
[----:B------:R-:W-:-:S04]  /*c0c0*/  @P0 IMAD.IADD R57, R56, 0x1, R57 ;  /* 0x0000000138390824 */ /* 0x000fc800078e0239 */
[----:B------:R-:W-:-:S07]  /*c0d0*/  IMAD.MOV.U32 R64, RZ, RZ, R57 ;  /* 0x000000ffff407224 */ /* 0x000fce00078e0039 */
[----:B------:R-:W-:Y:S05]  /*c0e0*/  WARPSYNC.COLLECTIVE R63, `(.L_x_1230) ;  /* 0x000000003f087348 */ /* 0x000fea0003c00000 */
[----:B------:R0:W1:Y:S02]  /*c0f0*/  SHFL.UP P0, R61, R64, R65, R66 ;  /* 0x04000041403d7389 */ /* 0x0000640000000042 */
[----:B01----:R-:W-:Y:S05]  /*c100*/  ENDCOLLECTIVE ;  /* 0x000000000000791b */ /* 0x003fea0003800000 */
.L_x_1230:
[----:B------:R-:W-:Y:S02]  /*c110*/  IMAD.MOV.U32 R65, RZ, RZ, 0x4 ;  /* 0x00000004ff417424 */ /* 0x000fe400078e00ff */
[----:B------:R-:W-:-:S04]  /*c120*/  IMAD.MOV.U32 R58, RZ, RZ, R61 ;  /* 0x000000ffff3a7224 */ /* 0x000fc800078e003d */
[----:B------:R-:W-:-:S04]  /*c130*/  @P0 IMAD.IADD R58, R57, 0x1, R58 ;  /* 0x00000001393a0824 */ /* 0x000fc800078e023a */
[----:B------:R-:W-:-:S07]  /*c140*/  IMAD.MOV.U32 R64, RZ, RZ, R58 ;  /* 0x000000ffff407224 */ /* 0x000fce00078e003a */
[----:B------:R-:W-:Y:S05]  /*c150*/  WARPSYNC.COLLECTIVE R63, `(.L_x_1231) ;  /* 0x000000003f087348 */ /* 0x000fea0003c00000 */
[----:B------:R0:W1:Y:S02]  /*c160*/  SHFL.UP P0, R61, R64, R65, R66 ;  /* 0x04000041403d7389 */ /* 0x0000640000000042 */
[----:B01----:R-:W-:Y:S05]  /*c170*/  ENDCOLLECTIVE ;  /* 0x000000000000791b */ /* 0x003fea0003800000 */
.L_x_1231:
[----:B------:R-:W-:Y:S02]  /*c180*/  IMAD.MOV.U32 R65, RZ, RZ, 0x8 ;  /* 0x00000008ff417424 */ /* 0x000fe400078e00ff */
[----:B------:R-:W-:-:S04]  /*c190*/  IMAD.MOV.U32 R59, RZ, RZ, R61 ;  /* 0x000000ffff3b7224 */ /* 0x000fc800078e003d */
[----:B------:R-:W-:-:S04]  /*c1a0*/  @P0 IMAD.IADD R59, R58, 0x1, R59 ;  /* 0x000000013a3b0824 */ /* 0x000fc800078e023b */
[----:B------:R-:W-:-:S07]  /*c1b0*/  IMAD.MOV.U32 R64, RZ, RZ, R59 ;  /* 0x000000ffff407224 */ /* 0x000fce00078e003b */
[----:B------:R-:W-:Y:S05]  /*c1c0*/  WARPSYNC.COLLECTIVE R63, `(.L_x_1232) ;  /* 0x000000003f087348 */ /* 0x000fea0003c00000 */
[----:B------:R0:W1:Y:S02]  /*c1d0*/  SHFL.UP P0, R61, R64, R65, R66 ;  /* 0x04000041403d7389 */ /* 0x0000640000000042 */
[----:B01----:R-:W-:Y:S05]  /*c1e0*/  ENDCOLLECTIVE ;  /* 0x000000000000791b */ /* 0x003fea0003800000 */
.L_x_1232:
[----:B------:R-:W-:Y:S02]  /*c1f0*/  IMAD.MOV.U32 R65, RZ, RZ, 0x10 ;  /* 0x00000010ff417424 */ /* 0x000fe400078e00ff */
[----:B------:R-:W-:-:S04]  /*c200*/  IMAD.MOV.U32 R60, RZ, RZ, R61 ;  /* 0x000000ffff3c7224 */ /* 0x000fc800078e003d */
[----:B------:R-:W-:-:S04]  /*c210*/  @P0 IMAD.IADD R60, R59, 0x1, R60 ;  /* 0x000000013b3c0824 */ /* 0x000fc800078e023c */
[----:B------:R-:W-:-:S07]  /*c220*/  IMAD.MOV.U32 R64, RZ, RZ, R60 ;  /* 0x000000ffff407224 */ /* 0x000fce00078e003c */
[----:B------:R-:W-:Y:S05]  /*c230*/  WARPSYNC.COLLECTIVE R63, `(.L_x_1233) ;  /* 0x000000003f087348 */ /* 0x000fea0003c00000 */
[----:B------:R0:W1:Y:S02]  /*c240*/  SHFL.UP P0, R61, R64, R65, R66 ;  /* 0x04000041403d7389 */ /* 0x0000640000000042 */
[----:B01----:R-:W-:Y:S05]  /*c250*/  ENDCOLLECTIVE ;  /* 0x000000000000791b */ /* 0x003fea0003800000 */
.L_x_1233:
[----:B------:R-:W-:Y:S05]  /*c260*/  BRA `(.L_x_1234) ;  /* 0xffffff78001c7947 */ /* 0x000fea000383ffff */
.L_x_1235:
        /* <DEDUP_REMOVED lines=9> */
.L_x_1406:


//--------------------- .text._ZN3cub18CUB_300001_SM_10006detail10radix_sort33DeviceRadixSortExclusiveSumKernelINS1_5radix10policy_hubI6edge_tNS0_8NullTypeEjE10Policy1000EjEEvPT0_ --------------------------
	.section	.text._ZN3cub18CUB_300001_SM_10006detail10radix_sort33DeviceRadixSortExclusiveSumKernelINS1_5radix10policy_hubI6edge_tNS0_8NullTypeEjE10Policy1000EjEEvPT0_,"ax",@progbits
	.align	128
        .global         _ZN3cub18CUB_300001_SM_10006detail10radix_sort33DeviceRadixSortExclusiveSumKernelINS1_5radix10policy_hubI6edge_tNS0_8NullTypeEjE10Policy1000EjEEvPT0_
        .type           _ZN3cub18CUB_300001_SM_10006detail10radix_sort33DeviceRadixSortExclusiveSumKernelINS1_5radix10policy_hubI6edge_tNS0_8NullTypeEjE10Policy1000EjEEvPT0_,@function
        .size           _ZN3cub18CUB_300001_SM_10006detail10radix_sort33DeviceRadixSortExclusiveSumKernelINS1_5radix10policy_hubI6edge_tNS0_8NullTypeEjE10Policy1000EjEEvPT0_,(.L_x_1407 - _ZN3cub18CUB_300001_SM_10006detail10radix_sort33DeviceRadixSortExclusiveSumKernelINS1_5radix10policy_hubI6edge_tNS0_8NullTypeEjE10Policy1000EjEEvPT0_)
        .other          _ZN3cub18CUB_300001_SM_10006detail10radix_sort33DeviceRadixSortExclusiveSumKernelINS1_5radix10policy_hubI6edge_tNS0_8NullTypeEjE10Policy1000EjEEvPT0_,@"STO_CUDA_ENTRY STV_DEFAULT"
_ZN3cub18CUB_300001_SM_10006detail10radix_sort33DeviceRadixSortExclusiveSumKernelINS1_5radix10policy_hubI6edge_tNS0_8NullTypeEjE10Policy1000EjEEvPT0_:
.text._ZN3cub18CUB_300001_SM_10006detail10radix_sort33DeviceRadixSortExclusiveSumKernelINS1_5radix10policy_hubI6edge_tNS0_8NullTypeEjE10Policy1000EjEEvPT0_:
        /* <DEDUP_REMOVED lines=42> */
.L_x_1243:
        /* <DEDUP_REMOVED lines=17> */
.L_x_1236:
[----:B------:R-:W-:Y:S05]  /*03b0*/  WARPSYNC.ALL ;  /* 0x0000000000007948 */ /* 0x000fea0003800000 */
[----:B------:R-:W-:Y:S06]  /*03c0*/  BAR.SYNC.DEFER_BLOCKING 0x0 ;  /* 0x0000000000007b1d */ /* 0x000fec0000010000 */
[----:B------:R-:W-:Y:S05]  /*03d0*/  @P1 EXIT ;  /* 0x000000000000194d */ /* 0x000fea0003800000 */
[----:B-1----:R-:W1:Y:S04]  /*03e0*/  LDS R5, [R0+0x10] ;  /* 0x0000100000057984 */ /* 0x002e680000000800 */
[----:B-1----:R-:W-:Y:S01]  /*03f0*/  STG.E desc[UR4][R2.64], R5 ;  /* 0x0000000502007986 */ /* 0x002fe2000c101904 */
[----:B------:R-:W-:Y:S05]  /*0400*/  EXIT ;  /* 0x000000000000794d */ /* 0x000fea0003800000 */
.L_x_1237:
[----:B------:R-:W-:Y:S02]  /*0410*/  HFMA2 R20, -RZ, RZ, 0, 5.9604644775390625e-08 ;  /* 0x00000001ff147431 */ /* 0x000fe400000001ff */
[----:B------:R-:W-:Y:S01]  /*0420*/  IMAD.MOV.U32 R19, RZ, RZ, R12 ;  /* 0x000000ffff137224 */ /* 0x000fe200078e000c */
[----:B------:R-:W-:Y:S01]  /*0430*/  MOV R18, 0xffffffff ;  /* 0xffffffff00127802 */ /* 0x000fe20000000f00 */
[----:B------:R-:W-:-:S07]  /*0440*/  IMAD.MOV.U32 R21, RZ, RZ, RZ ;  /* 0x000000ffff157224 */ /* 0x000fce00078e00ff */
[----:B------:R-:W-:Y:S05]  /*0450*/  WARPSYNC.COLLECTIVE R18, `(.L_x_1238) ;  /* 0x0000000012087348 */ /* 0x000fea0003c00000 */
[----:B------:R0:W1:Y:S02]  /*0460*/  SHFL.UP P0, R17, R19, R20, R21 ;  /* 0x0400001413117389 */ /* 0x0000640000000015 */
[----:B01----:R-:W-:Y:S05]  /*0470*/  ENDCOLLECTIVE ;  /* 0x000000000000791b */ /* 0x003fea0003800000 */
.L_x_1238:
[----:B------:R-:W-:Y:S02]  /*0480*/  HFMA2 R20, -RZ, RZ, 0, 1.1920928955078125e-07 ;  /* 0x00000002ff147431 */ /* 0x000fe400000001ff */
[----:B------:R-:W-:-:S05]  /*0490*/  IMAD.MOV.U32 R13, RZ, RZ, R17 ;  /* 0x000000ffff0d7224 */ /* 0x000fca00078e0011 */
[----:B------:R-:W-:-:S05]  /*04a0*/  @P0 IADD3 R13, PT, PT, R12, R13, RZ ;  /* 0x0000000d0c0d0210 */ /* 0x000fca0007ffe0ff */
[----:B------:R-:W-:-:S07]  /*04b0*/  IMAD.MOV.U32 R19, RZ, RZ, R13 ;  /* 0x000000ffff137224 */ /* 0x000fce00078e000d */
[----:B------:R-:W-:Y:S05]  /*04c0*/  WARPSYNC.COLLECTIVE R18, `(.L_x_1239) ;  /* 0x0000000012087348 */ /* 0x000fea0003c00000 */
[----:B------:R0:W1:Y:S02]  /*04d0*/  SHFL.UP P0, R17, R19, R20, R21 ;  /* 0x0400001413117389 */ /* 0x0000640000000015 */
[----:B01----:R-:W-:Y:S05]  /*04e0*/  ENDCOLLECTIVE ;  /* 0x000000000000791b */ /* 0x003fea0003800000 */
.L_x_1239:
[----:B------:R-:W-:Y:S01]  /*04f0*/  MOV R20, 0x4 ;  /* 0x0000000400147802 */ /* 0x000fe20000000f00 */
[----:B------:R-:W-:-:S05]  /*0500*/  IMAD.MOV.U32 R14, RZ, RZ, R17 ;  /* 0x000000ffff0e7224 */ /* 0x000fca00078e0011 */
[----:B------:R-:W-:-:S05]  /*0510*/  @P0 IADD3 R14, PT, PT, R13, R14, RZ ;  /* 0x0000000e0d0e0210 */ /* 0x000fca0007ffe0ff */
[----:B------:R-:W-:-:S07]  /*0520*/  IMAD.MOV.U32 R19, RZ, RZ, R14 ;  /* 0x000000ffff137224 */ /* 0x000fce00078e000e */
[----:B------:R-:W-:Y:S05]  /*0530*/  WARPSYNC.COLLECTIVE R18, `(.L_x_1240) ;  /* 0x0000000012087348 */ /* 0x000fea0003c00000 */
[----:B------:R0:W1:Y:S02]  /*0540*/  SHFL.UP P0, R17, R19, R20, R21 ;  /* 0x0400001413117389 */ /* 0x0000640000000015 */
[----:B01----:R-:W-:Y:S05]  /*0550*/  ENDCOLLECTIVE ;  /* 0x000000000000791b */ /* 0x003fea0003800000 */
.L_x_1240:
[----:B------:R-:W-:Y:S02]  /*0560*/  HFMA2 R20, -RZ, RZ, 0, 4.76837158203125e-07 ;  /* 0x00000008ff147431 */ /* 0x000fe400000001ff */
[----:B------:R-:W-:-:S05]  /*0570*/  IMAD.MOV.U32 R15, RZ, RZ, R17 ;  /* 0x000000ffff0f7224 */ /* 0x000fca00078e0011 */
[----:B------:R-:W-:-:S05]  /*0580*/  @P0 IADD3 R15, PT, PT, R14, R15, RZ ;  /* 0x0000000f0e0f0210 */ /* 0x000fca0007ffe0ff */
[----:B------:R-:W-:-:S07]  /*0590*/  IMAD.MOV.U32 R19, RZ, RZ, R15 ;  /* 0x000000ffff137224 */ /* 0x000fce00078e000f */
[----:B------:R-:W-:Y:S05]  /*05a0*/  WARPSYNC.COLLECTIVE R18, `(.L_x_1241) ;  /* 0x0000000012087348 */ /* 0x000fea0003c00000 */
[----:B------:R0:W1:Y:S02]  /*05b0*/  SHFL.UP P0, R17, R19, R20, R21 ;  /* 0x0400001413117389 */ /* 0x0000640000000015 */
[----:B01----:R-:W-:Y:S05]  /*05c0*/  ENDCOLLECTIVE ;  /* 0x000000000000791b */ /* 0x003fea0003800000 */
.L_x_1241:
[----:B------:R-:W-:Y:S01]  /*05d0*/  MOV R20, 0x10 ;  /* 0x0000001000147802 */ /* 0x000fe20000000f00 */
[----:B------:R-:W-:-:S05]  /*05e0*/  IMAD.MOV.U32 R16, RZ, RZ, R17 ;  /* 0x000000ffff107224 */ /* 0x000fca00078e0011 */
[----:B------:R-:W-:-:S05]  /*05f0*/  @P0 IADD3 R16, PT, PT, R15, R16, RZ ;  /* 0x000000100f100210 */ /* 0x000fca0007ffe0ff */
[----:B------:R-:W-:-:S07]  /*0600*/  IMAD.MOV.U32 R19, RZ, RZ, R16 ;  /* 0x000000ffff137224 */ /* 0x000fce00078e0010 */
[----:B------:R-:W-:Y:S05]  /*0610*/  WARPSYNC.COLLECTIVE R18, `(.L_x_1242) ;  /* 0x0000000012087348 */ /* 0x000fea0003c00000 */
[----:B------:R0:W1:Y:S02]  /*0620*/  SHFL.UP P0, R17, R19, R20, R21 ;  /* 0x0400001413117389 */ /* 0x0000640000000015 */
[----:B01----:R-:W-:Y:S05]  /*0630*/  ENDCOLLECTIVE ;  /* 0x000000000000791b */ /* 0x003fea0003800000 */
.L_x_1242:
[----:B------:R-:W-:Y:S05]  /*0640*/  BRA `(.L_x_1243) ;  /* 0xfffffffc00147947 */ /* 0x000fea000383ffff */
.L_x_1244:
        /* <DEDUP_REMOVED lines=11> */
.L_x_1407:


//--------------------- .text._ZN3cub18CUB_300001_SM_10006detail10radix_sort30DeviceRadixSortHistogramKernelINS1_5radix10policy_hubI6edge_tNS0_8NullTypeEjE10Policy1000ELNS0_9SortOrderE0ES6_j17edge_decomposer_tEEvPT2_PKT1_SC_iiT3_ --------------------------
	.section	.text._ZN3cub18CUB_300001_SM_10006detail10radix_sort30DeviceRadixSortHistogramKernelINS1_5radix10policy_hubI6edge_tNS0_8NullTypeEjE10Policy1000ELNS0_9SortOrderE0ES6_j17edge_decomposer_tEEvPT2_PKT1_SC_iiT3_,"ax",@progbits
	.align	128
        .global         _ZN3cub18CUB_300001_SM_10006detail10radix_sort30DeviceRadixSortHistogramKernelINS1_5radix10policy_hubI6edge_tNS0_8NullTypeEjE10Policy1000ELNS0_9SortOrderE0ES6_j17edge_decomposer_tEEvPT2_PKT1_SC_iiT3_
        .type           _ZN3cub18CUB_300001_SM_10006detail10radix_sort30DeviceRadixSortHistogramKernelINS1_5radix10policy_hubI6edge_tNS0_8NullTypeEjE10Policy1000ELNS0_9SortOrderE0ES6_j17edge_decomposer_tEEvPT2_PKT1_SC_iiT3_,@function
        .size           _ZN3cub18CUB_300001_SM_10006detail10radix_sort30DeviceRadixSortHistogramKernelINS1_5radix10policy_hubI6edge_tNS0_8NullTypeEjE10Policy1000ELNS0_9SortOrderE0ES6_j17edge_decomposer_tEEvPT2_PKT1_SC_iiT3_,(.L_x_1408 - _ZN3cub18CUB_300001_SM_10006detail10radix_sort30DeviceRadixSortHistogramKernelINS1_5radix10policy_hubI6edge_tNS0_8NullTypeEjE10Policy1000ELNS0_9SortOrderE0ES6_j17edge_decomposer_tEEvPT2_PKT1_SC_iiT3_)
        .other          _ZN3cub18CUB_300001_SM_10006detail10radix_sort30DeviceRadixSortHistogramKernelINS1_5radix10policy_hubI6edge_tNS0_8NullTypeEjE10Policy1000ELNS0_9SortOrderE0ES6_j17edge_decomposer_tEEvPT2_PKT1_SC_iiT3_,@"STO_CUDA_ENTRY STV_DEFAULT"
_ZN3cub18CUB_300001_SM_10006detail10radix_sort30DeviceRadixSortHistogramKernelINS1_5radix10policy_hubI6edge_tNS0_8NullTypeEjE10Policy1000ELNS0_9SortOrderE0ES6_j17edge_decomposer_tEEvPT2_PKT1_SC_iiT3_:
.text._ZN3cub18CUB_300001_SM_10006detail10radix_sort30DeviceRadixSortHistogramKernelINS1_5radix10policy_hubI6edge_tNS0_8NullTypeEjE10Policy1000ELNS0_9SortOrderE0ES6_j17edge_decomposer_tEEvPT2_PKT1_SC_iiT3_:
[----:B------:R-:W-:Y:S01]  /*0000*/  LDC R1, c[0x0][0x37c] ;  /* 0x0000df00ff017b82 */ /* 0x000fe20000000800 */
[----:B------:R-:W0:Y:S02]  /*0010*/  LDCU UR4, c[0x0][0x390] ;  /* 0x00007200ff0477ac */ /* 0x000e240008000800 */
[----:B0-----:R-:W-:-:S13]  /*0020*/  ISETP.NE.AND P0, PT, RZ, UR4, PT ;  /* 0x00000004ff007c0c */ /* 0x001fda000bf05270 */
[----:B------:R-:W-:Y:S05]  /*0030*/  @!P0 EXIT ;  /* 0x000000000000894d */ /* 0x000fea0003800000 */
[----:B------:R-:W0:Y:S01]  /*0040*/  LDCU UR4, c[0x0][0x398] ;  /* 0x00007300ff0477ac */ /* 0x000e220008000800 */
[----:B------:R-:W1:Y:S01]  /*0050*/  S2R R0, SR_TID.X ;  /* 0x0000000000007919 */ /* 0x000e620000002100 */
[----:B------:R-:W2:Y:S01]  /*0060*/  S2UR UR6, SR_CTAID.X ;  /* 0x00000000000679c3 */ /* 0x000ea20000002500 */
[----:B------:R-:W0:Y:S01]  /*0070*/  LDCU UR5, c[0x0][0x394] ;  /* 0x00007280ff0577ac */ /* 0x000e220008000800 */
[----:B------:R-:W3:Y:S01]  /*0080*/  LDCU.64 UR12, c[0x0][0x358] ;  /* 0x00006b00ff0c77ac */ /* 0x000ee20008000a00 */
[----:B------:R-:W4:Y:S01]  /*0090*/  LDCU UR16, c[0x0][0x370] ;  /* 0x00006e00ff1077ac */ /* 0x000f220008000800 */
[----:B0-----:R-:W-:-:S04]  /*00a0*/  UIADD3 UR4, UPT, UPT, UR4, 0x7, -UR5 ;  /* 0x0000000704047890 */ /* 0x001fc8000fffe805 */
[----:B------:R-:W-:Y:S02]  /*00b0*/  UISETP.GE.AND UP0, UPT, UR4, 0x8, UPT ;  /* 0x000000080400788c */ /* 0x000fe4000bf06270 */
[----:B------:R-:W-:Y:S02]  /*00c0*/  USHF.R.S32.HI UR5, URZ, 0x1f, UR4 ;  /* 0x0000001fff057899 */ /* 0x000fe40008011404 */
[----:B--2---:R-:W-:Y:S02]  /*00d0*/  USHF.L.U32 UR6, UR6, 0xb, URZ ;  /* 0x0000000b06067899 */ /* 0x004fe400080006ff */
[----:B------:R-:W-:Y:S01]  /*00e0*/  PLOP3.LUT P0, PT, PT, PT, UP0, 0x80, 0x8 ;  /* 0x000000000008781c */ /* 0x000fe20003f0f008 */
[----:B------:R-:W-:-:S03]  /*00f0*/  ULEA.HI UR5, UR5, UR4, URZ, 0x3 ;  /* 0x0000000405057291 */ /* 0x000fc6000f8f18ff */
[----:B-1----:R-:W-:Y:S01]  /*0100*/  ISETP.GT.U32.OR P0, PT, R0, 0xff, !P0 ;  /* 0x000000ff0000780c */ /* 0x002fe20004704470 */
[----:B------:R-:W-:Y:S01]  /*0110*/  USHF.R.S32.HI UR5, URZ, 0x3, UR5 ;  /* 0x00000003ff057899 */ /* 0x000fe20008011405 */
[----:B------:R-:W-:Y:S02]  /*0120*/  UMOV UR4, URZ ;  /* 0x000000ff00047c82 */ /* 0x000fe40008000000 */
[----:B------:R-:W-:Y:S01]  /*0130*/  P2R R39, PR, RZ, 0x1 ;  /* 0x00000001ff277803 */ /* 0x000fe20000000000 */
[----:B------:R-:W-:Y:S02]  /*0140*/  UIADD3 UR11, UPT, UPT, UR5, -0x1, URZ ;  /* 0xffffffff050b7890 */ /* 0x000fe4000fffe0ff */
[----:B------:R-:W-:Y:S02]  /*0150*/  ULOP3.LUT UR14, UR5, 0x7, URZ, 0xc0, !UPT ;  /* 0x00000007050e7892 */ /* 0x000fe4000f8ec0ff */
[----:B---34-:R-:W-:-:S12]  /*0160*/  ULOP3.LUT UR7, UR5, 0x3, URZ, 0xc0, !UPT ;  /* 0x0000000305077892 */ /* 0x018fd8000f8ec0ff */
.L_x_1347:
[----:B------:R-:W-:Y:S01]  /*0170*/  ISETP.NE.AND P0, PT, R39, RZ, PT ;  /* 0x000000ff2700720c */ /* 0x000fe20003f05270 */
[----:B------:R-:W-:-:S12]  /*0180*/  BSSY.RECONVERGENT B0, `(.L_x_1245) ;  /* 0x0000087000007945 */ /* 0x000fd80003800200 */
[----:B0-2345:R-:W-:Y:S05]  /*0190*/  @P0 BRA `(.L_x_1246) ;  /* 0x0000000800140947 */ /* 0x03dfea0003800000 */
[----:B------:R-:W0:Y:S01]  /*01a0*/  LDC R2, c[0x0][0x398] ;  /* 0x0000e600ff027b82 */ /* 0x000e220000000800 */
[----:B------:R-:W-:Y:S01]  /*01b0*/  IMAD.U32 R4, RZ, RZ, UR11 ;  /* 0x0000000bff047e24 */ /* 0x000fe2000f8e00ff */
[----:B------:R-:W-:-:S04]  /*01c0*/  UMOV UR5, 0x400 ;  /* 0x0000040000057882 */ /* 0x000fc80000000000 */
[----:B------:R-:W-:Y:S02]  /*01d0*/  ISETP.GE.U32.AND P0, PT, R4, 0xf, PT ;  /* 0x0000000f0400780c */ /* 0x000fe40003f06070 */
[----:B------:R-:W0:Y:S08]  /*01e0*/  LDC R3, c[0x0][0x394] ;  /* 0x0000e500ff037b82 */ /* 0x000e300000000800 */
[----:B------:R-:W1:Y:S01]  /*01f0*/  S2UR UR8, SR_CgaCtaId ;  /* 0x00000000000879c3 */ /* 0x000e620000008800 */
[----:B0-----:R-:W-:-:S04]  /*0200*/  IADD3 R2, PT, PT, R2, 0x7, -R3 ;  /* 0x0000000702027810 */ /* 0x001fc80007ffe803 */
[----:B------:R-:W-:Y:S01]  /*0210*/  SHF.R.S32.HI R3, RZ, 0x1f, R2 ;  /* 0x0000001fff037819 */ /* 0x000fe20000011402 */
[----:B-1----:R-:W-:-:S03]  /*0220*/  ULEA UR5, UR8, UR5, 0x18 ;  /* 0x0000000508057291 */ /* 0x002fc6000f8ec0ff */
[----:B------:R-:W-:Y:S01]  /*0230*/  LEA.HI R3, R3, R2, RZ, 0x3 ;  /* 0x0000000203037211 */ /* 0x000fe200078f18ff */
[----:B------:R-:W-:-:S03]  /*0240*/  IMAD.MOV.U32 R2, RZ, RZ, RZ ;  /* 0x000000ffff027224 */ /* 0x000fc600078e00ff */
[----:B------:R-:W-:Y:S02]  /*0250*/  SHF.R.S32.HI R4, RZ, 0x3, R3 ;  /* 0x00000003ff047819 */ /* 0x000fe40000011403 */
[----:B------:R-:W-:Y:S02]  /*0260*/  LEA R7, R0, UR5, 0x2 ;  /* 0x0000000500077c11 */ /* 0x000fe4000f8e10ff */
[----:B------:R-:W-:Y:S01]  /*0270*/  LOP3.LUT R5, R4, 0xffffff0, RZ, 0xc0, !PT ;  /* 0x0ffffff004057812 */ /* 0x000fe200078ec0ff */
[----:B------:R-:W-:Y:S06]  /*0280*/  @!P0 BRA `(.L_x_1247) ;  /* 0x00000000005c8947 */ /* 0x000fec0003800000 */
[----:B------:R-:W-:Y:S02]  /*0290*/  IMAD.MOV R3, RZ, RZ, -R5 ;  /* 0x000000ffff037224 */ /* 0x000fe400078e0a05 */
[----:B------:R-:W-:-:S07]  /*02a0*/  VIADD R2, R7, 0x2000 ;  /* 0x0000200007027836 */ /* 0x000fce0000000000 */
.L_x_1248:
        /* <DEDUP_REMOVED lines=21> */
.L_x_1247:
[----:B------:R-:W-:Y:S01]  /*0400*/  LOP3.LUT R4, R4, 0xf, RZ, 0xc0, !PT ;  /* 0x0000000f04047812 */ /* 0x000fe200078ec0ff */
[----:B------:R-:W-:-:S03]  /*0410*/  IMAD.U32 R3, RZ, RZ, UR14 ;  /* 0x0000000eff037e24 */ /* 0x000fc6000f8e00ff */
[C---:B------:R-:W-:Y:S01]  /*0420*/  ISETP.NE.AND P1, PT, R4.reuse, RZ, PT ;  /* 0x000000ff0400720c */ /* 0x040fe20003f25270 */
[----:B------:R-:W-:Y:S02]  /*0430*/  VIADD R6, R4, 0xffffffff ;  /* 0xffffffff04067836 */ /* 0x000fe40000000000 */
[----:B------:R-:W-:-:S10]  /*0440*/  VIADD R4, R3, 0xffffffff ;  /* 0xffffffff03047836 */ /* 0x000fd40000000000 */
[----:B------:R-:W-:Y:S05]  /*0450*/  @!P1 BRA `(.L_x_1249) ;  /* 0x00000000007c9947 */ /* 0x000fea0003800000 */
[----:B------:R-:W-:Y:S01]  /*0460*/  ISETP.GE.U32.AND P2, PT, R6, 0x7, PT ;  /* 0x000000070600780c */ /* 0x000fe20003f46070 */
[----:B------:R-:W-:-:S12]  /*0470*/  UISETP.NE.AND UP0, UPT, UR14, URZ, UPT ;  /* 0x000000ff0e00728c */ /* 0x000fd8000bf05270 */
        /* <DEDUP_REMOVED lines=11> */
.L_x_1250:
[----:B------:R-:W-:Y:S05]  /*0530*/  BRA.U !UP0, `(.L_x_1249) ;  /* 0x0000000108447547 */ /* 0x000fea000b800000 */
[----:B------:R-:W-:Y:S01]  /*0540*/  ISETP.GE.U32.AND P2, PT, R4, 0x3, PT ;  /* 0x000000030400780c */ /* 0x000fe20003f46070 */
[----:B------:R-:W-:-:S12]  /*0550*/  UISETP.NE.AND UP0, UPT, UR7, URZ, UPT ;  /* 0x000000ff0700728c */ /* 0x000fd8000bf05270 */
[C---:B0-----:R-:W-:Y:S02]  /*0560*/  @P2 IMAD R3, R2.reuse, 0x400, R7 ;  /* 0x0000040002032824 */ /* 0x041fe400078e0207 */
[----:B------:R-:W-:-:S03]  /*0570*/  @P2 VIADD R2, R2, 0x4 ;  /* 0x0000000402022836 */ /* 0x000fc60000000000 */
[----:B------:R1:W-:Y:S04]  /*0580*/  @P2 STS [R3], RZ ;  /* 0x000000ff03002388 */ /* 0x0003e80000000800 */
[----:B------:R1:W-:Y:S04]  /*0590*/  @P2 STS [R3+0x400], RZ ;  /* 0x000400ff03002388 */ /* 0x0003e80000000800 */
[----:B------:R1:W-:Y:S04]  /*05a0*/  @P2 STS [R3+0x800], RZ ;  /* 0x000800ff03002388 */ /* 0x0003e80000000800 */
[----:B------:R1:W-:Y:S01]  /*05b0*/  @P2 STS [R3+0xc00], RZ ;  /* 0x000c00ff03002388 */ /* 0x0003e20000000800 */
[----:B------:R-:W-:Y:S05]  /*05c0*/  BRA.U !UP0, `(.L_x_1249) ;  /* 0x0000000108207547 */ /* 0x000fea000b800000 */
[----:B------:R-:W-:Y:S01]  /*05d0*/  IMAD R2, R2, 0x400, R7 ;  /* 0x0000040002027824 */ /* 0x000fe200078e0207 */
[----:B------:R-:W-:-:S04]  /*05e0*/  UISETP.NE.AND UP0, UPT, UR7, 0x1, UPT ;  /* 0x000000010700788c */ /* 0x000fc8000bf05270 */
[----:B------:R2:W-:Y:S05]  /*05f0*/  STS [R2], RZ ;  /* 0x000000ff02007388 */ /* 0x0005ea0000000800 */
[----:B------:R-:W-:Y:S05]  /*0600*/  BRA.U !UP0, `(.L_x_1249) ;  /* 0x0000000108107547 */ /* 0x000fea000b800000 */
[----:B------:R-:W-:Y:S01]  /*0610*/  UISETP.NE.AND UP0, UPT, UR7, 0x2, UPT ;  /* 0x000000020700788c */ /* 0x000fe2000bf05270 */
[----:B------:R3:W-:Y:S05]  /*0620*/  STS [R2+0x400], RZ ;  /* 0x000400ff02007388 */ /* 0x0007ea0000000800 */
[----:B------:R-:W-:-:S13]  /*0630*/  PLOP3.LUT P2, PT, PT, PT, UP0, 0x80, 0x8 ;  /* 0x000000000008781c */ /* 0x000fda0003f4f008 */
[----:B------:R3:W-:Y:S02]  /*0640*/  @P2 STS [R2+0x800], RZ ;  /* 0x000800ff02002388 */ /* 0x0007e40000000800 */
.L_x_1249:
[----:B------:R-:W-:-:S13]  /*0650*/  ISETP.GT.U32.AND P2, PT, R0, 0x7f, PT ;  /* 0x0000007f0000780c */ /* 0x000fda0003f44070 */
[----:B------:R-:W-:Y:S05]  /*0660*/  @P2 BRA `(.L_x_1246) ;  /* 0x0000000000e02947 */ /* 0x000fea0003800000 */
[----:B--23--:R-:W-:Y:S01]  /*0670*/  IMAD.MOV.U32 R2, RZ, RZ, RZ ;  /* 0x000000ffff027224 */ /* 0x00cfe200078e00ff */
[----:B------:R-:W-:Y:S06]  /*0680*/  @!P0 BRA `(.L_x_1251) ;  /* 0x0000000000588947 */ /* 0x000fec0003800000 */
[----:B------:R-:W-:-:S07]  /*0690*/  IMAD.MOV.U32 R2, RZ, RZ, RZ ;  /* 0x000000ffff027224 */ /* 0x000fce00078e00ff */
.L_x_1252:
[C---:B012---:R-:W-:Y:S02]  /*06a0*/  IMAD R3, R2.reuse, 0x400, R7 ;  /* 0x0000040002037824 */ /* 0x047fe400078e0207 */
        /* <DEDUP_REMOVED lines=20> */
.L_x_1251:
[----:B------:R-:W-:Y:S05]  /*07f0*/  @!P1 BRA `(.L_x_1246) ;  /* 0x00000000007c9947 */ /* 0x000fea0003800000 */
[----:B------:R-:W-:Y:S01]  /*0800*/  ISETP.GE.U32.AND P0, PT, R6, 0x7, PT ;  /* 0x000000070600780c */ /* 0x000fe20003f06070 */
[----:B------:R-:W-:-:S12]  /*0810*/  UISETP.NE.AND UP0, UPT, UR14, URZ, UPT ;  /* 0x000000ff0e00728c */ /* 0x000fd8000bf05270 */
[----:B------:R-:W-:Y:S05]  /*0820*/  @!P0 BRA `(.L_x_1253) ;  /* 0x0000000000288947 */ /* 0x000fea0003800000 */
[C---:B012---:R-:W-:Y:S02]  /*0830*/  IMAD R3, R2.reuse, 0x400, R7 ;  /* 0x0000040002037824 */ /* 0x047fe400078e0207 */
        /* <DEDUP_REMOVED lines=9> */
.L_x_1253:
[----:B------:R-:W-:Y:S05]  /*08d0*/  BRA.U !UP0, `(.L_x_1246) ;  /* 0x0000000108447547 */ /* 0x000fea000b800000 */
[----:B------:R-:W-:Y:S01]  /*08e0*/  ISETP.GE.U32.AND P0, PT, R4, 0x3, PT ;  /* 0x000000030400780c */ /* 0x000fe20003f06070 */
[----:B------:R-:W-:-:S12]  /*08f0*/  UISETP.NE.AND UP0, UPT, UR7, URZ, UPT ;  /* 0x000000ff0700728c */ /* 0x000fd8000bf05270 */
[C---:B0123--:R-:W-:Y:S02]  /*0900*/  @P0 IMAD R3, R2.reuse, 0x400, R7 ;  /* 0x0000040002030824 */ /* 0x04ffe400078e0207 */
[----:B------:R-:W-:-:S03]  /*0910*/  @P0 VIADD R2, R2, 0x4 ;  /* 0x0000000402020836 */ /* 0x000fc60000000000 */
[----:B------:R4:W-:Y:S04]  /*0920*/  @P0 STS [R3+0x200], RZ ;  /* 0x000200ff03000388 */ /* 0x0009e80000000800 */
[----:B------:R4:W-:Y:S04]  /*0930*/  @P0 STS [R3+0x600], RZ ;  /* 0x000600ff03000388 */ /* 0x0009e80000000800 */
[----:B------:R4:W-:Y:S04]  /*0940*/  @P0 STS [R3+0xa00], RZ ;  /* 0x000a00ff03000388 */ /* 0x0009e80000000800 */
[----:B------:R4:W-:Y:S01]  /*0950*/  @P0 STS [R3+0xe00], RZ ;  /* 0x000e00ff03000388 */ /* 0x0009e20000000800 */
[----:B------:R-:W-:Y:S05]  /*0960*/  BRA.U !UP0, `(.L_x_1246) ;  /* 0x0000000108207547 */ /* 0x000fea000b800000 */
[----:B------:R-:W-:Y:S01]  /*0970*/  IMAD R2, R2, 0x400, R7 ;  /* 0x0000040002027824 */ /* 0x000fe200078e0207 */
[----:B------:R-:W-:-:S04]  /*0980*/  UISETP.NE.AND UP0, UPT, UR7, 0x1, UPT ;  /* 0x000000010700788c */ /* 0x000fc8000bf05270 */
[----:B------:R0:W-:Y:S05]  /*0990*/  STS [R2+0x200], RZ ;  /* 0x000200ff02007388 */ /* 0x0001ea0000000800 */
[----:B------:R-:W-:Y:S05]  /*09a0*/  BRA.U !UP0, `(.L_x_1246) ;  /* 0x0000000108107547 */ /* 0x000fea000b800000 */
[----:B------:R-:W-:Y:S01]  /*09b0*/  UISETP.NE.AND UP0, UPT, UR7, 0x2, UPT ;  /* 0x000000020700788c */ /* 0x000fe2000bf05270 */
[----:B------:R1:W-:Y:S05]  /*09c0*/  STS [R2+0x600], RZ ;  /* 0x000600ff02007388 */ /* 0x0003ea0000000800 */
[----:B------:R-:W-:-:S13]  /*09d0*/  PLOP3.LUT P0, PT, PT, PT, UP0, 0x80, 0x8 ;  /* 0x000000000008781c */ /* 0x000fda0003f0f008 */
[----:B------:R1:W-:Y:S02]  /*09e0*/  @P0 STS [R2+0xa00], RZ ;  /* 0x000a00ff02000388 */ /* 0x0003e40000000800 */
.L_x_1246:
[----:B------:R-:W-:Y:S05]  /*09f0*/  BSYNC.RECONVERGENT B0 ;  /* 0x0000000000007941 */ /* 0x000fea0003800200 */
.L_x_1245:
        /* <DEDUP_REMOVED lines=9> */
.L_x_1278:
[----:B-----5:R-:W5:Y:S01]  /*0a90*/  LDCU UR5, c[0x0][0x390] ;  /* 0x00007200ff0577ac */ /* 0x020f620008000800 */
[----:B------:R-:W-:Y:S02]  /*0aa0*/  ULEA UR10, UR4, UR8, 0x1e ;  /* 0x00000008040a7291 */ /* 0x000fe4000f8ef0ff */
[----:B------:R-:W-:-:S04]  /*0ab0*/  ULEA UR8, UR16, UR8, 0xb ;  /* 0x0000000810087291 */ /* 0x000fc8000f8e58ff */
[----:B------:R-:W-:Y:S02]  /*0ac0*/  UISETP.GE.U32.AND UP0, UPT, UR8, UR9, UPT ;  /* 0x000000090800728c */ /* 0x000fe4000bf06070 */
[----:B-----5:R-:W-:-:S04]  /*0ad0*/  UIADD3 UR5, UPT, UPT, -UR10, UR5, URZ ;  /* 0x000000050a057290 */ /* 0x020fc8000fffe1ff */
[----:B------:R-:W-:-:S09]  /*0ae0*/  UISETP.GE.U32.AND UP1, UPT, UR5, 0x800, UPT ;  /* 0x000008000500788c */ /* 0x000fd2000bf26070 */
[----:B0---4-:R-:W-:Y:S05]  /*0af0*/  BRA.U !UP1, `(.L_x_1255) ;  /* 0x0000000109907547 */ /* 0x011fea000b800000 */
        /* <DEDUP_REMOVED lines=36> */
.L_x_1255:
[----:B01234-:R-:W0:Y:S01]  /*0d40*/  LDC.64 R2, c[0x0][0x388] ;  /* 0x0000e200ff027b82 */ /* 0x01fe220000000a00 */
[C---:B------:R-:W-:Y:S01]  /*0d50*/  VIADD R4, R0.reuse, 0x80 ;  /* 0x0000008000047836 */ /* 0x040fe20000000000 */
[C---:B------:R-:W-:Y:S01]  /*0d60*/  ISETP.GE.AND P1, PT, R0.reuse, UR5, PT ;  /* 0x0000000500007c0c */ /* 0x040fe2000bf26270 */
[C---:B------:R-:W-:Y:S02]  /*0d70*/  VIADD R6, R0.reuse, 0x180 ;  /* 0x0000018000067836 */ /* 0x040fe40000000000 */
[----:B------:R-:W-:Y:S01]  /*0d80*/  VIADD R7, R0, 0x200 ;  /* 0x0000020000077836 */ /* 0x000fe20000000000 */
[----:B------:R-:W-:Y:S01]  /*0d90*/  ISETP.GE.AND P2, PT, R4, UR5, PT ;  /* 0x0000000504007c0c */ /* 0x000fe2000bf46270 */
[----:B------:R-:W-:Y:S01]  /*0da0*/  VIADD R4, R0, 0x100 ;  /* 0x0000010000047836 */ /* 0x000fe20000000000 */
[----:B------:R-:W-:Y:S01]  /*0db0*/  ISETP.GE.AND P4, PT, R6, UR5, PT ;  /* 0x0000000506007c0c */ /* 0x000fe2000bf86270 */
[C---:B------:R-:W-:Y:S01]  /*0dc0*/  VIADD R5, R0.reuse, UR10 ;  /* 0x0000000a00057c36 */ /* 0x040fe20008000000 */
[----:B------:R-:W-:Y:S01]  /*0dd0*/  ISETP.GE.AND P5, PT, R7, UR5, PT ;  /* 0x0000000507007c0c */ /* 0x000fe2000bfa6270 */
[----:B------:R-:W-:Y:S01]  /*0de0*/  VIADD R8, R0, 0x280 ;  /* 0x0000028000087836 */ /* 0x000fe20000000000 */
[----:B------:R-:W-:Y:S01]  /*0df0*/  ISETP.GE.AND P3, PT, R4, UR5, PT ;  /* 0x0000000504007c0c */ /* 0x000fe2000bf66270 */
[----:B------:R-:W-:-:S02]  /*0e00*/  IMAD.MOV.U32 R4, RZ, RZ, -0x1 ;  /* 0xffffffffff047424 */ /* 0x000fc400078e00ff */
[----:B------:R-:W-:Y:S01]  /*0e10*/  IMAD.MOV.U32 R6, RZ, RZ, -0x1 ;  /* 0xffffffffff067424 */ /* 0x000fe200078e00ff */
[----:B------:R-:W-:Y:S01]  /*0e20*/  ISETP.GE.AND P0, PT, R8, UR5, PT ;  /* 0x0000000508007c0c */ /* 0x000fe2000bf06270 */
[----:B------:R-:W-:Y:S02]  /*0e30*/  IMAD.MOV.U32 R7, RZ, RZ, -0x1 ;  /* 0xffffffffff077424 */ /* 0x000fe400078e00ff */
[C---:B------:R-:W-:Y:S02]  /*0e40*/  VIADD R8, R0.reuse, 0x300 ;  /* 0x0000030000087836 */ /* 0x040fe40000000000 */
[----:B------:R-:W-:Y:S02]  /*0e50*/  VIADD R9, R0, 0x380 ;  /* 0x0000038000097836 */ /* 0x000fe40000000000 */
[----:B0-----:R-:W-:-:S04]  /*0e60*/  IMAD.WIDE.U32 R2, R5, 0x8, R2 ;  /* 0x0000000805027825 */ /* 0x001fc800078e0002 */
[----:B------:R-:W-:Y:S01]  /*0e70*/  IMAD.MOV.U32 R5, RZ, RZ, -0x1 ;  /* 0xffffffffff057424 */ /* 0x000fe200078e00ff */
[----:B------:R1:W5:Y:S01]  /*0e80*/  @!P1 LDG.E R4, desc[UR12][R2.64] ;  /* 0x0000000c02049981 */ /* 0x000362000c1e1900 */
[----:B------:R-:W-:-:S03]  /*0e90*/  IMAD.MOV.U32 R10, RZ, RZ, -0x1 ;  /* 0xffffffffff0a7424 */ /* 0x000fc600078e00ff */
[----:B------:R1:W5:Y:S01]  /*0ea0*/  @!P2 LDG.E R6, desc[UR12][R2.64+0x400] ;  /* 0x0004000c0206a981 */ /* 0x000362000c1e1900 */
[----:B------:R-:W-:-:S03]  /*0eb0*/  IMAD.MOV.U32 R11, RZ, RZ, -0x1 ;  /* 0xffffffffff0b7424 */ /* 0x000fc600078e00ff */
[----:B------:R1:W5:Y:S01]  /*0ec0*/  @!P1 LDG.E R5, desc[UR12][R2.64+0x4] ;  /* 0x0000040c02059981 */ /* 0x000362000c1e1900 */
[----:B------:R-:W-:Y:S01]  /*0ed0*/  ISETP.GE.AND P1, PT, R8, UR5, PT ;  /* 0x0000000508007c0c */ /* 0x000fe2000bf26270 */
[----:B------:R-:W-:Y:S02]  /*0ee0*/  IMAD.MOV.U32 R8, RZ, RZ, -0x1 ;  /* 0xffffffffff087424 */ /* 0x000fe400078e00ff */
[----:B------:R1:W5:Y:S01]  /*0ef0*/  @!P2 LDG.E R7, desc[UR12][R2.64+0x404] ;  /* 0x0004040c0207a981 */ /* 0x000362000c1e1900 */
[----:B------:R-:W-:Y:S01]  /*0f00*/  ISETP.GE.AND P2, PT, R9, UR5, PT ;  /* 0x0000000509007c0c */ /* 0x000fe2000bf46270 */
[----:B------:R-:W-:Y:S01]  /*0f10*/  IMAD.MOV.U32 R9, RZ, RZ, -0x1 ;  /* 0xffffffffff097424 */ /* 0x000fe200078e00ff */
[C---:B------:R-:W-:Y:S01]  /*0f20*/  LOP3.LUT R12, R0.reuse, 0x400, RZ, 0xfc, !PT ;  /* 0x00000400000c7812 */ /* 0x040fe200078efcff */
[----:B------:R-:W-:Y:S01]  /*0f30*/  VIADD R13, R0, 0x480 ;  /* 0x00000480000d7836 */ /* 0x000fe20000000000 */
[----:B------:R1:W5:Y:S01]  /*0f40*/  @!P3 LDG.E R8, desc[UR12][R2.64+0x800] ;  /* 0x0008000c0208b981 */ /* 0x000362000c1e1900 */
[----:B------:R-:W-:-:S03]  /*0f50*/  IMAD.MOV.U32 R14, RZ, RZ, -0x1 ;  /* 0xffffffffff0e7424 */ /* 0x000fc600078e00ff */
[----:B------:R1:W5:Y:S01]  /*0f60*/  @!P3 LDG.E R9, desc[UR12][R2.64+0x804] ;  /* 0x0008040c0209b981 */ /* 0x000362000c1e1900 */
[----:B------:R-:W-:Y:S01]  /*0f70*/  ISETP.GE.AND P3, PT, R12, UR5, PT ;  /* 0x000000050c007c0c */ /* 0x000fe2000bf66270 */
[----:B------:R-:W-:Y:S02]  /*0f80*/  IMAD.MOV.U32 R12, RZ, RZ, -0x1 ;  /* 0xffffffffff0c7424 */ /* 0x000fe400078e00ff */
[----:B------:R1:W5:Y:S01]  /*0f90*/  @!P4 LDG.E R10, desc[UR12][R2.64+0xc00] ;  /* 0x000c000c020ac981 */ /* 0x000362000c1e1900 */
[----:B------:R-:W-:-:S03]  /*0fa0*/  IMAD.MOV.U32 R15, RZ, RZ, -0x1 ;  /* 0xffffffffff0f7424 */ /* 0x000fc600078e00ff */
[----:B------:R1:W5:Y:S01]  /*0fb0*/  @!P4 LDG.E R11, desc[UR12][R2.64+0xc04] ;  /* 0x000c040c020bc981 */ /* 0x000362000c1e1900 */
[----:B------:R-:W-:Y:S01]  /*0fc0*/  ISETP.GE.AND P4, PT, R13, UR5, PT ;  /* 0x000000050d007c0c */ /* 0x000fe2000bf86270 */
[----:B------:R-:W-:Y:S02]  /*0fd0*/  IMAD.MOV.U32 R13, RZ, RZ, -0x1 ;  /* 0xffffffffff0d7424 */ /* 0x000fe400078e00ff */
[C---:B------:R-:W-:Y:S01]  /*0fe0*/  VIADD R16, R0.reuse, 0x500 ;  /* 0x0000050000107836 */ /* 0x040fe20000000000 */
[----:B------:R1:W5:Y:S01]  /*0ff0*/  @!P5 LDG.E R12, desc[UR12][R2.64+0x1000] ;  /* 0x0010000c020cd981 */ /* 0x000362000c1e1900 */
[----:B------:R-:W-:-:S03]  /*1000*/  VIADD R17, R0, 0x580 ;  /* 0x0000058000117836 */ /* 0x000fc60000000000 */
        /* <DEDUP_REMOVED lines=8> */
[----:B------:R-:W-:Y:S01]  /*1090*/  IMAD.MOV.U32 R19, RZ, RZ, -0x1 ;  /* 0xffffffffff137424 */ /* 0x000fe200078e00ff */
[----:B------:R1:W5:Y:S01]  /*10a0*/  @!P1 LDG.E R16, desc[UR12][R2.64+0x1800] ;  /* 0x0018000c02109981 */ /* 0x000362000c1e1900 */
[C---:B------:R-:W-:Y:S02]  /*10b0*/  VIADD R20, R0.reuse, 0x600 ;  /* 0x0000060000147836 */ /* 0x040fe40000000000 */
[----:B------:R-:W-:Y:S01]  /*10c0*/  VIADD R21, R0, 0x680 ;  /* 0x0000068000157836 */ /* 0x000fe20000000000 */
[----:B------:R1:W5:Y:S01]  /*10d0*/  @!P1 LDG.E R17, desc[UR12][R2.64+0x1804] ;  /* 0x0018040c02119981 */ /* 0x000362000c1e1900 */
[----:B------:R-:W-:Y:S01]  /*10e0*/  IMAD.MOV.U32 R22, RZ, RZ, -0x1 ;  /* 0xffffffffff167424 */ /* 0x000fe200078e00ff */
[----:B------:R-:W-:-:S02]  /*10f0*/  ISETP.GE.AND P1, PT, R20, UR5, PT ;  /* 0x0000000514007c0c */ /* 0x000fc4000bf26270 */
        /* <DEDUP_REMOVED lines=9> */
[----:B------:R1:W5:Y:S02]  /*1190*/  @!P3 LDG.E R21, desc[UR12][R2.64+0x2004] ;  /* 0x0020040c0215b981 */ /* 0x000364000c1e1900 */
[----:B------:R-:W-:-:S02]  /*11a0*/  ISETP.GE.AND P3, PT, R24, UR5, PT ;  /* 0x0000000518007c0c */ /* 0x000fc4000bf66270 */
        /* <DEDUP_REMOVED lines=27> */
.L_x_1256:
[----:B------:R-:W2:Y:S01]  /*1360*/  LDCU UR5, c[0x0][0x398] ;  /* 0x00007300ff0577ac */ /* 0x000ea20008000800 */
[----:B------:R-:W2:Y:S02]  /*1370*/  LDCU UR10, c[0x0][0x394] ;  /* 0x00007280ff0a77ac */ /* 0x000ea40008000800 */
[----:B--2---:R-:W-:-:S09]  /*1380*/  UISETP.GT.AND UP1, UPT, UR5, UR10, UPT ;  /* 0x0000000a0500728c */ /* 0x004fd2000bf24270 */
[----:B------:R-:W-:Y:S05]  /*1390*/  BRA.U !UP1, `(.L_x_1257) ;  /* 0x0000001509507547 */ /* 0x000fea000b800000 */
[----:B------:R-:W2:Y:S01]  /*13a0*/  S2UR UR10, SR_CgaCtaId ;  /* 0x00000000000a79c3 */ /* 0x000ea20000008800 */
[----:B------:R-:W-:Y:S01]  /*13b0*/  UMOV UR5, 0x400 ;  /* 0x0000040000057882 */ /* 0x000fe20000000000 */
[----:B------:R-:W3:Y:S01]  /*13c0*/  LDCU UR15, c[0x0][0x394] ;  /* 0x00007280ff0f77ac */ /* 0x000ee20008000800 */
[----:B------:R-:W4:Y:S01]  /*13d0*/  LDCU UR21, c[0x0][0x398] ;  /* 0x00007300ff1577ac */ /* 0x000f220008000800 */
[----:B--2---:R-:W-:-:S03]  /*13e0*/  ULEA UR10, UR10, UR5, 0x18 ;  /* 0x000000050a0a7291 */ /* 0x004fc6000f8ec0ff */
[----:B---34-:R-:W-:-:S09]  /*13f0*/  UMOV UR5, URZ ;  /* 0x000000ff00057c82 */ /* 0x018fd20008000000 */
.L_x_1277:
[----:B------:R-:W-:Y:S02]  /*1400*/  UIADD3 UR17, UPT, UPT, -UR15, UR21, URZ ;  /* 0x000000150f117290 */ /* 0x000fe4000fffe1ff */
[----:B0-----:R-:W-:Y:S01]  /*1410*/  IMAD R38, RZ, RZ, -UR15 ;  /* 0x8000000fff267e24 */ /* 0x001fe2000f8e02ff */
[----:B------:R-:W-:Y:S01]  /*1420*/  ULEA UR20, UR5, UR10, 0xa ;  /* 0x0000000a05147291 */ /* 0x000fe2000f8e50ff */
[----:B01----:R-:W-:Y:S01]  /*1430*/  IMAD.MOV.U32 R3, RZ, RZ, 0x20 ;  /* 0x00000020ff037424 */ /* 0x003fe200078e00ff */
[----:B------:R-:W-:Y:S01]  /*1440*/  UISETP.LT.AND UP1, UPT, UR17, 0x8, UPT ;  /* 0x000000081100788c */ /* 0x000fe2000bf21270 */
[----:B------:R-:W-:-:S03]  /*1450*/  IMAD.MOV.U32 R37, RZ, RZ, -0x1 ;  /* 0xffffffffff257424 */ /* 0x000fc600078e00ff */
[----:B------:R-:W-:Y:S02]  /*1460*/  USEL UR18, UR17, 0x8, UP1 ;  /* 0x0000000811127887 */ /* 0x000fe40008800000 */
[----:B------:R-:W-:-:S04]  /*1470*/  UISETP.GE.U32.AND UP1, UPT, UR15, 0x20, UPT ;  /* 0x000000200f00788c */ /* 0x000fc8000bf26070 */
[----:B--234-:R-:W-:-:S04]  /*1480*/  VIADDMNMX.U32 R2, R38, R3, UR18, PT ;  /* 0x0000001226027e46 */ /* 0x01cfc8000b800003 */
[----:B------:R-:W-:Y:S02]  /*1490*/  SHF.L.U32 R3, R37, R2, RZ ;  /* 0x0000000225037219 */ /* 0x000fe400000006ff */
[----:B------:R-:W-:Y:S01]  /*14a0*/  IADD3 R36, PT, PT, -R2, UR18, RZ ;  /* 0x0000001202247c10 */ /* 0x000fe2000fffe1ff */
[----:B------:R-:W-:Y:S06]  /*14b0*/  BRA.U !UP1, `(.L_x_1258) ;  /* 0x00000009096c7547 */ /* 0x000fec000b800000 */
[----:B------:R-:W-:-:S04]  /*14c0*/  UIADD3 UR19, UPT, UPT, UR15, -0x20, URZ ;  /* 0xffffffe00f137890 */ /* 0x000fc8000fffe0ff */
[----:B------:R-:W-:-:S09]  /*14d0*/  UISETP.GT.U32.AND UP1, UPT, UR19, 0x1f, UPT ;  /* 0x0000001f1300788c */ /* 0x000fd2000bf24070 */
[----:B------:R-:W-:Y:S05]  /*14e0*/  BRA.U UP1, `(.L_x_1259) ;  /* 0x0000000101387547 */ /* 0x000fea000b800000 */
[----:B------:R-:W-:Y:S01]  /*14f0*/  IMAD.MOV.U32 R3, RZ, RZ, 0x40 ;  /* 0x00000040ff037424 */ /* 0x000fe200078e00ff */
[----:B------:R-:W-:-:S04]  /*1500*/  ISETP.NE.AND P0, PT, RZ, UR17, PT ;  /* 0x00000011ff007c0c */ /* 0x000fc8000bf05270 */
[----:B------:R-:W-:Y:S02]  /*1510*/  VIADDMNMX.U32 R2, R38, R3, UR18, PT ;  /* 0x0000001226027e46 */ /* 0x000fe4000b800003 */
[----:B-----5:R-:W-:Y:S02]  /*1520*/  SHF.R.U32.HI R3, RZ, UR19, R4 ;  /* 0x00000013ff037c19 */ /* 0x020fe40008011604 */
[----:B------:R-:W-:Y:S01]  /*1530*/  SHF.L.U32 R36, R37, R2, RZ ;  /* 0x0000000225247219 */ /* 0x000fe200000006ff */
[----:B------:R-:W-:-:S03]  /*1540*/  IMAD.MOV.U32 R2, RZ, RZ, RZ ;  /* 0x000000ffff027224 */ /* 0x000fc600078e00ff */
[----:B------:R-:W-:-:S04]  /*1550*/  LOP3.LUT R3, R3, R36, RZ, 0x30, !PT ;  /* 0x0000002403037212 */ /* 0x000fc800078e30ff */
[----:B------:R-:W-:-:S04]  /*1560*/  SEL R3, R3, RZ, P0 ;  /* 0x000000ff03037207 */ /* 0x000fc80000000000 */
[----:B------:R-:W-:-:S05]  /*1570*/  LEA R3, R3, UR20, 0x2 ;  /* 0x0000001403037c11 */ /* 0x000fca000f8e10ff */
[----:B------:R0:W-:Y:S01]  /*1580*/  ATOMS.POPC.INC.32 RZ, [R3+URZ] ;  /* 0x0000000003ff7f8c */ /* 0x0001e2000d8000ff */
[----:B------:R-:W-:Y:S05]  /*1590*/  @!P0 BRA `(.L_x_1260) ;  /* 0x0000000000148947 */ /* 0x000fea0003800000 */
[----:B------:R-:W-:-:S04]  /*15a0*/  SHF.R.U32.HI R2, RZ, UR19, R6 ;  /* 0x00000013ff027c19 */ /* 0x000fc80008011606 */
[----:B------:R-:W-:Y:S01]  /*15b0*/  LOP3.LUT R2, R2, R36, RZ, 0x30, !PT ;  /* 0x0000002402027212 */ /* 0x000fe200078e30ff */
[----:B------:R-:W-:Y:S06]  /*15c0*/  BRA `(.L_x_1260) ;  /* 0x0000000000087947 */ /* 0x000fec0003800000 */
.L_x_1259:
[----:B------:R-:W-:Y:S01]  /*15d0*/  ATOMS.POPC.INC.32 RZ, [UR20] ;  /* 0x00000000ffff7f8c */ /* 0x000fe2000d800014 */
[----:B------:R-:W-:-:S07]  /*15e0*/  IMAD.MOV.U32 R2, RZ, RZ, RZ ;  /* 0x000000ffff027224 */ /* 0x000fce00078e00ff */
.L_x_1260:
[----:B------:R-:W-:-:S05]  /*15f0*/  LEA R2, R2, UR20, 0x2 ;  /* 0x0000001402027c11 */ /* 0x000fca000f8e10ff */
[----:B------:R1:W-:Y:S01]  /*1600*/  ATOMS.POPC.INC.32 RZ, [R2+URZ] ;  /* 0x0000000002ff7f8c */ /* 0x0003e2000d8000ff */
[----:B------:R-:W-:Y:S05]  /*1610*/  BRA.U UP1, `(.L_x_1261) ;  /* 0x0000000101387547 */ /* 0x000fea000b800000 */
[----:B0-----:R-:W-:Y:S01]  /*1620*/  IMAD.MOV.U32 R3, RZ, RZ, 0x40 ;  /* 0x00000040ff037424 */ /* 0x001fe200078e00ff */
[----:B-1---5:R-:W-:Y:S02]  /*1630*/  SHF.R.U32.HI R2, RZ, UR19, R8 ;  /* 0x00000013ff027c19 */ /* 0x022fe40008011608 */
[----:B------:R-:W-:Y:S02]  /*1640*/  ISETP.NE.AND P0, PT, RZ, UR17, PT ;  /* 0x00000011ff007c0c */ /* 0x000fe4000bf05270 */
[----:B------:R-:W-:Y:S01]  /*1650*/  VIADDMNMX.U32 R36, R38, R3, UR18, PT ;  /* 0x0000001226247e46 */ /* 0x000fe2000b800003 */
[----:B------:R-:W-:-:S03]  /*1660*/  IMAD.MOV.U32 R3, RZ, RZ, RZ ;  /* 0x000000ffff037224 */ /* 0x000fc600078e00ff */
[----:B------:R-:W-:-:S04]  /*1670*/  SHF.L.U32 R36, R37, R36, RZ ;  /* 0x0000002425247219 */ /* 0x000fc800000006ff */
        /* <DEDUP_REMOVED lines=8> */
.L_x_1261:
[----:B------:R-:W-:Y:S01]  /*1700*/  ATOMS.POPC.INC.32 RZ, [UR20] ;  /* 0x00000000ffff7f8c */ /* 0x000fe2000d800014 */
[----:B0-----:R-:W-:-:S07]  /*1710*/  IMAD.MOV.U32 R3, RZ, RZ, RZ ;  /* 0x000000ffff037224 */ /* 0x001fce00078e00ff */
.L_x_1262:
[----:B------:R-:W-:-:S05]  /*1720*/  LEA R3, R3, UR20, 0x2 ;  /* 0x0000001403037c11 */ /* 0x000fca000f8e10ff */
[----:B------:R2:W-:Y:S01]  /*1730*/  ATOMS.POPC.INC.32 RZ, [R3+URZ] ;  /* 0x0000000003ff7f8c */ /* 0x0005e2000d8000ff */
[----:B------:R-:W-:Y:S05]  /*1740*/  BRA.U UP1, `(.L_x_1263) ;  /* 0x0000000101387547 */ /* 0x000fea000b800000 */
[----:B--2---:R-:W-:Y:S01]  /*1750*/  IMAD.MOV.U32 R3, RZ, RZ, 0x40 ;  /* 0x00000040ff037424 */ /* 0x004fe200078e00ff */
[----:B01---5:R-:W-:Y:S02]  /*1760*/  SHF.R.U32.HI R2, RZ, UR19, R12 ;  /* 0x00000013ff027c19 */ /* 0x023fe4000801160c */
        /* <DEDUP_REMOVED lines=12> */
.L_x_1263:
[----:B------:R-:W-:Y:S01]  /*1830*/  ATOMS.POPC.INC.32 RZ, [UR20] ;  /* 0x00000000ffff7f8c */ /* 0x000fe2000d800014 */
[----:B--2---:R-:W-:-:S07]  /*1840*/  IMAD.MOV.U32 R3, RZ, RZ, RZ ;  /* 0x000000ffff037224 */ /* 0x004fce00078e00ff */
.L_x_1264:
[----:B------:R-:W-:-:S05]  /*1850*/  LEA R3, R3, UR20, 0x2 ;  /* 0x0000001403037c11 */ /* 0x000fca000f8e10ff */
[----:B------:R3:W-:Y:S01]  /*1860*/  ATOMS.POPC.INC.32 RZ, [R3+URZ] ;  /* 0x0000000003ff7f8c */ /* 0x0007e2000d8000ff */
[----:B------:R-:W-:Y:S05]  /*1870*/  BRA.U UP1, `(.L_x_1265) ;  /* 0x0000000101387547 */ /* 0x000fea000b800000 */
[----:B---3--:R-:W-:Y:S01]  /*1880*/  IMAD.MOV.U32 R3, RZ, RZ, 0x40 ;  /* 0x00000040ff037424 */ /* 0x008fe200078e00ff */
[----:B012--5:R-:W-:Y:S02]  /*1890*/  SHF.R.U32.HI R2, RZ, UR19, R16 ;  /* 0x00000013ff027c19 */ /* 0x027fe40008011610 */
        /* <DEDUP_REMOVED lines=12> */
.L_x_1265:
[----:B------:R-:W-:Y:S01]  /*1960*/  ATOMS.POPC.INC.32 RZ, [UR20] ;  /* 0x00000000ffff7f8c */ /* 0x000fe2000d800014 */
[----:B---3--:R-:W-:-:S07]  /*1970*/  IMAD.MOV.U32 R3, RZ, RZ, RZ ;  /* 0x000000ffff037224 */ /* 0x008fce00078e00ff */
.L_x_1266:
[----:B------:R-:W-:-:S05]  /*1980*/  LEA R3, R3, UR20, 0x2 ;  /* 0x0000001403037c11 */ /* 0x000fca000f8e10ff */
[----:B------:R4:W-:Y:S01]  /*1990*/  ATOMS.POPC.INC.32 RZ, [R3+URZ] ;  /* 0x0000000003ff7f8c */ /* 0x0009e2000d8000ff */
[----:B------:R-:W-:Y:S05]  /*19a0*/  BRA.U UP1, `(.L_x_1267) ;  /* 0x0000000101387547 */ /* 0x000fea000b800000 */
[----:B----4-:R-:W-:Y:S01]  /*19b0*/  IMAD.MOV.U32 R3, RZ, RZ, 0x40 ;  /* 0x00000040ff037424 */ /* 0x010fe200078e00ff */
[----:B0123-5:R-:W-:Y:S02]  /*19c0*/  SHF.R.U32.HI R2, RZ, UR19, R20 ;  /* 0x00000013ff027c19 */ /* 0x02ffe40008011614 */
        /* <DEDUP_REMOVED lines=12> */
.L_x_1267:
[----:B------:R-:W-:Y:S01]  /*1a90*/  ATOMS.POPC.INC.32 RZ, [UR20] ;  /* 0x00000000ffff7f8c */ /* 0x000fe2000d800014 */
[----:B----4-:R-:W-:-:S07]  /*1aa0*/  IMAD.MOV.U32 R3, RZ, RZ, RZ ;  /* 0x000000ffff037224 */ /* 0x010fce00078e00ff */
.L_x_1268:
[----:B------:R-:W-:-:S05]  /*1ab0*/  LEA R3, R3, UR20, 0x2 ;  /* 0x0000001403037c11 */ /* 0x000fca000f8e10ff */
[----:B------:R0:W-:Y:S01]  /*1ac0*/  ATOMS.POPC.INC.32 RZ, [R3+URZ] ;  /* 0x0000000003ff7f8c */ /* 0x0001e2000d8000ff */
[----:B------:R-:W-:Y:S05]  /*1ad0*/  BRA.U UP1, `(.L_x_1269) ;  /* 0x0000000101387547 */ /* 0x000fea000b800000 */
[----:B0-----:R-:W-:Y:S01]  /*1ae0*/  IMAD.MOV.U32 R3, RZ, RZ, 0x40 ;  /* 0x00000040ff037424 */ /* 0x001fe200078e00ff */
[----:B-12345:R-:W-:Y:S02]  /*1af0*/  SHF.R.U32.HI R2, RZ, UR19, R24 ;  /* 0x00000013ff027c19 */ /* 0x03efe40008011618 */
        /* <DEDUP_REMOVED lines=12> */
.L_x_1269:
[----:B------:R-:W-:Y:S01]  /*1bc0*/  ATOMS.POPC.INC.32 RZ, [UR20] ;  /* 0x00000000ffff7f8c */ /* 0x000fe2000d800014 */
[----:B0-----:R-:W-:-:S07]  /*1bd0*/  IMAD.MOV.U32 R3, RZ, RZ, RZ ;  /* 0x000000ffff037224 */ /* 0x001fce00078e00ff */
.L_x_1270:
        /* <DEDUP_REMOVED lines=17> */
.L_x_1271:
[----:B------:R-:W-:Y:S01]  /*1cf0*/  ATOMS.POPC.INC.32 RZ, [UR20] ;  /* 0x00000000ffff7f8c */ /* 0x000fe2000d800014 */
[----:B0-----:R-:W-:-:S07]  /*1d00*/  IMAD.MOV.U32 R3, RZ, RZ, RZ ;  /* 0x000000ffff037224 */ /* 0x001fce00078e00ff */
.L_x_1272:
        /* <DEDUP_REMOVED lines=17> */
.L_x_1273:
[----:B------:R-:W-:Y:S01]  /*1e20*/  ATOMS.POPC.INC.32 RZ, [UR20] ;  /* 0x00000000ffff7f8c */ /* 0x000fe2000d800014 */
[----:B0-----:R-:W-:-:S07]  /*1e30*/  IMAD.MOV.U32 R3, RZ, RZ, RZ ;  /* 0x000000ffff037224 */ /* 0x001fce00078e00ff */
.L_x_1274:
[----:B------:R-:W-:-:S05]  /*1e40*/  LEA R3, R3, UR20, 0x2 ;  /* 0x0000001403037c11 */ /* 0x000fca000f8e10ff */
[----:B------:R0:W-:Y:S01]  /*1e50*/  ATOMS.POPC.INC.32 RZ, [R3+URZ] ;  /* 0x0000000003ff7f8c */ /* 0x0001e2000d8000ff */
[----:B------:R-:W-:Y:S05]  /*1e60*/  BRA `(.L_x_1275) ;  /* 0x00000008008c7947 */ /* 0x000fea0003800000 */
.L_x_1258:
[----:B------:R-:W-:-:S09]  /*1e70*/  UISETP.NE.AND UP1, UPT, UR17, URZ, UPT ;  /* 0x000000ff1100728c */ /* 0x000fd2000bf25270 */
[----:B------:R-:W-:Y:S05]  /*1e80*/  BRA.U UP1, `(.L_x_1276) ;  /* 0x0000000101447547 */ /* 0x000fea000b800000 */
        /* <DEDUP_REMOVED lines=17> */
.L_x_1276:
[----:B------:R-:W-:Y:S02]  /*1fa0*/  ISETP.NE.AND P0, PT, R36, RZ, PT ;  /* 0x000000ff2400720c */ /* 0x000fe40003f05270 */
[----:B-----5:R-:W-:-:S04]  /*1fb0*/  SHF.R.U32.HI R40, RZ, UR15, R5 ;  /* 0x0000000fff287c19 */ /* 0x020fc80008011605 */
[----:B------:R-:W-:-:S07]  /*1fc0*/  LOP3.LUT R40, R40, R3, RZ, 0x30, !PT ;  /* 0x0000000328287212 */ /* 0x000fce00078e30ff */
[C---:B------:R-:W-:Y:S02]  /*1fd0*/  @P0 VIMNMX.U32 R38, PT, PT, R36.reuse, 0x20, PT ;  /* 0x0000002024260848 */ /* 0x040fe40003fe0000 */
[----:B------:R-:W-:Y:S02]  /*1fe0*/  @P0 VIMNMX.U32 R42, PT, PT, R36, 0x20, PT ;  /* 0x00000020242a0848 */ /* 0x000fe40003fe0000 */
[CC--:B------:R-:W-:Y:S02]  /*1ff0*/  @P0 SHF.L.U32 R41, R37.reuse, R38.reuse, RZ ;  /* 0x0000002625290219 */ /* 0x0c0fe400000006ff */
[----:B------:R-:W-:Y:S02]  /*2000*/  @P0 SHF.L.U32 R43, R37, R38, RZ ;  /* 0x00000026252b0219 */ /* 0x000fe400000006ff */
[----:B------:R-:W-:Y:S02]  /*2010*/  @P0 LOP3.LUT R41, R4, R41, RZ, 0x30, !PT ;  /* 0x0000002904290212 */ /* 0x000fe400078e30ff */
[----:B------:R-:W-:-:S02]  /*2020*/  SHF.R.U32.HI R38, RZ, UR15, R7 ;  /* 0x0000000fff267c19 */ /* 0x000fc40008011607 */
[----:B------:R-:W-:Y:S02]  /*2030*/  @P0 SHF.L.U32 R41, R41, R2, RZ ;  /* 0x0000000229290219 */ /* 0x000fe400000006ff */
[----:B------:R-:W-:Y:S02]  /*2040*/  @P0 LOP3.LUT R43, R6, R43, RZ, 0x30, !PT ;  /* 0x0000002b062b0212 */ /* 0x000fe400078e30ff */
[----:B------:R-:W-:Y:S02]  /*2050*/  @P0 LOP3.LUT R40, R41, R40, RZ, 0xfc, !PT ;  /* 0x0000002829280212 */ /* 0x000fe400078efcff */
[----:B------:R-:W-:Y:S02]  /*2060*/  LOP3.LUT R41, R38, R3, RZ, 0x30, !PT ;  /* 0x0000000326297212 */ /* 0x000fe400078e30ff */
[----:B------:R-:W-:Y:S02]  /*2070*/  @P0 SHF.L.U32 R38, R43, R2, RZ ;  /* 0x000000022b260219 */ /* 0x000fe400000006ff */
[----:B------:R-:W-:-:S02]  /*2080*/  @P0 SHF.L.U32 R43, R37, R42, RZ ;  /* 0x0000002a252b0219 */ /* 0x000fc400000006ff */
[----:B------:R-:W-:Y:S02]  /*2090*/  @P0 LOP3.LUT R41, R38, R41, RZ, 0xfc, !PT ;  /* 0x0000002926290212 */ /* 0x000fe400078efcff */
[----:B------:R-:W-:Y:S02]  /*20a0*/  @P0 LOP3.LUT R43, R8, R43, RZ, 0x30, !PT ;  /* 0x0000002b082b0212 */ /* 0x000fe400078e30ff */
[----:B------:R-:W-:Y:S02]  /*20b0*/  SHF.R.U32.HI R42, RZ, UR15, R9 ;  /* 0x0000000fff2a7c19 */ /* 0x000fe40008011609 */
[----:B------:R-:W-:Y:S02]  /*20c0*/  @P0 VIMNMX.U32 R38, PT, PT, R36, 0x20, PT ;  /* 0x0000002024260848 */ /* 0x000fe40003fe0000 */
[----:B------:R-:W-:Y:S02]  /*20d0*/  LOP3.LUT R42, R42, R3, RZ, 0x30, !PT ;  /* 0x000000032a2a7212 */ /* 0x000fe400078e30ff */
[----:B------:R-:W-:-:S02]  /*20e0*/  @P0 SHF.L.U32 R43, R43, R2, RZ ;  /* 0x000000022b2b0219 */ /* 0x000fc400000006ff */
[----:B------:R-:W-:Y:S02]  /*20f0*/  @P0 SHF.L.U32 R45, R37, R38, RZ ;  /* 0x00000026252d0219 */ /* 0x000fe400000006ff */
[----:B------:R-:W-:Y:S02]  /*2100*/  @P0 LOP3.LUT R42, R43, R42, RZ, 0xfc, !PT ;  /* 0x0000002a2b2a0212 */ /* 0x000fe400078efcff */
[----:B------:R-:W-:Y:S02]  /*2110*/  @P0 LOP3.LUT R43, R10, R45, RZ, 0x30, !PT ;  /* 0x0000002d0a2b0212 */ /* 0x000fe400078e30ff */
[----:B------:R-:W-:Y:S02]  /*2120*/  SHF.R.U32.HI R38, RZ, UR15, R11 ;  /* 0x0000000fff267c19 */ /* 0x000fe4000801160b */
[----:B------:R-:W-:Y:S02]  /*2130*/  @P0 VIMNMX.U32 R44, PT, PT, R36, 0x20, PT ;  /* 0x00000020242c0848 */ /* 0x000fe40003fe0000 */
[----:B------:R-:W-:-:S02]  /*2140*/  LOP3.LUT R38, R38, R3, RZ, 0x30, !PT ;  /* 0x0000000326267212 */ /* 0x000fc400078e30ff */
[----:B------:R-:W-:Y:S02]  /*2150*/  @P0 SHF.L.U32 R43, R43, R2, RZ ;  /* 0x000000022b2b0219 */ /* 0x000fe400000006ff */
[----:B------:R-:W-:Y:S02]  /*2160*/  @P0 SHF.L.U32 R45, R37, R44, RZ ;  /* 0x0000002c252d0219 */ /* 0x000fe400000006ff */
[----:B------:R-:W-:Y:S02]  /*2170*/  @P0 LOP3.LUT R38, R43, R38, RZ, 0xfc, !PT ;  /* 0x000000262b260212 */ /* 0x000fe400078efcff */
[----:B------:R-:W-:Y:S02]  /*2180*/  LEA R43, R40, UR20, 0x2 ;  /* 0x00000014282b7c11 */ /* 0x000fe4000f8e10ff */
[----:B------:R-:W-:Y:S02]  /*2190*/  @P0 LOP3.LUT R45, R12, R45, RZ, 0x30, !PT ;  /* 0x0000002d0c2d0212 */ /* 0x000fe400078e30ff */
[----:B------:R-:W-:Y:S01]  /*21a0*/  SHF.R.U32.HI R40, RZ, UR15, R13 ;  /* 0x0000000fff287c19 */ /* 0x000fe2000801160d */
[----:B------:R0:W-:Y:S01]  /*21b0*/  ATOMS.POPC.INC.32 RZ, [R43+URZ] ;  /* 0x000000002bff7f8c */ /* 0x0001e2000d8000ff */
[----:B------:R-:W-:-:S02]  /*21c0*/  @P0 SHF.L.U32 R45, R45, R2, RZ ;  /* 0x000000022d2d0219 */ /* 0x000fc400000006ff */
[----:B------:R-:W-:Y:S02]  /*21d0*/  LOP3.LUT R40, R40, R3, RZ, 0x30, !PT ;  /* 0x0000000328287212 */ /* 0x000fe400078e30ff */
[----:B------:R-:W-:Y:S02]  /*21e0*/  LEA R44, R41, UR20, 0x2 ;  /* 0x00000014292c7c11 */ /* 0x000fe4000f8e10ff */
[----:B------:R-:W-:Y:S02]  /*21f0*/  @P0 LOP3.LUT R40, R45, R40, RZ, 0xfc, !PT ;  /* 0x000000282d280212 */ /* 0x000fe400078efcff */
[----:B------:R-:W-:Y:S01]  /*2200*/  @P0 VIMNMX.U32 R45, PT, PT, R36, 0x20, PT ;  /* 0x00000020242d0848 */ /* 0x000fe20003fe0000 */
[----:B------:R1:W-:Y:S01]  /*2210*/  ATOMS.POPC.INC.32 RZ, [R44+URZ] ;  /* 0x000000002cff7f8c */ /* 0x0003e2000d8000ff */
[----:B------:R-:W-:Y:S02]  /*2220*/  SHF.R.U32.HI R41, RZ, UR15, R15 ;  /* 0x0000000fff297c19 */ /* 0x000fe4000801160f */
[----:B------:R-:W-:-:S02]  /*2230*/  @P0 SHF.L.U32 R45, R37, R45, RZ ;  /* 0x0000002d252d0219 */ /* 0x000fc400000006ff */
[----:B------:R-:W-:Y:S02]  /*2240*/  LOP3.LUT R41, R41, R3, RZ, 0x30, !PT ;  /* 0x0000000329297212 */ /* 0x000fe400078e30ff */
[----:B------:R-:W-:Y:S02]  /*2250*/  @P0 LOP3.LUT R45, R14, R45, RZ, 0x30, !PT ;  /* 0x0000002d0e2d0212 */ /* 0x000fe400078e30ff */
[----:B0-----:R-:W-:Y:S02]  /*2260*/  LEA R43, R42, UR20, 0x2 ;  /* 0x000000142a2b7c11 */ /* 0x001fe4000f8e10ff */
[----:B------:R-:W-:Y:S02]  /*2270*/  @P0 SHF.L.U32 R45, R45, R2, RZ ;  /* 0x000000022d2d0219 */ /* 0x000fe400000006ff */
[----:B------:R-:W-:Y:S01]  /*2280*/  SHF.R.U32.HI R42, RZ, UR15, R17 ;  /* 0x0000000fff2a7c19 */ /* 0x000fe20008011611 */
[----:B------:R0:W-:Y:S01]  /*2290*/  ATOMS.POPC.INC.32 RZ, [R43+URZ] ;  /* 0x000000002bff7f8c */ /* 0x0001e2000d8000ff */
[----:B------:R-:W-:-:S02]  /*22a0*/  @P0 LOP3.LUT R41, R45, R41, RZ, 0xfc, !PT ;  /* 0x000000292d290212 */ /* 0x000fc400078efcff */
[----:B------:R-:W-:Y:S02]  /*22b0*/  @P0 VIMNMX.U32 R45, PT, PT, R36, 0x20, PT ;  /* 0x00000020242d0848 */ /* 0x000fe40003fe0000 */
[----:B------:R-:W-:Y:S02]  /*22c0*/  LOP3.LUT R42, R42, R3, RZ, 0x30, !PT ;  /* 0x000000032a2a7212 */ /* 0x000fe400078e30ff */
[----:B------:R-:W-:Y:S02]  /*22d0*/  @P0 SHF.L.U32 R45, R37, R45, RZ ;  /* 0x0000002d252d0219 */ /* 0x000fe400000006ff */
[----:B-1----:R-:W-:Y:S02]  /*22e0*/  LEA R44, R38, UR20, 0x2 ;  /* 0x00000014262c7c11 */ /* 0x002fe4000f8e10ff */
[----:B------:R-:W-:Y:S02]  /*22f0*/  @P0 LOP3.LUT R45, R16, R45, RZ, 0x30, !PT ;  /* 0x0000002d102d0212 */ /* 0x000fe400078e30ff */
[----:B------:R-:W-:Y:S01]  /*2300*/  SHF.R.U32.HI R38, RZ, UR15, R19 ;  /* 0x0000000fff267c19 */ /* 0x000fe20008011613 */
[----:B------:R1:W-:Y:S01]  /*2310*/  ATOMS.POPC.INC.32 RZ, [R44+URZ] ;  /* 0x000000002cff7f8c */ /* 0x0003e2000d8000ff */
[----:B------:R-:W-:-:S02]  /*2320*/  @P0 SHF.L.U32 R45, R45, R2, RZ ;  /* 0x000000022d2d0219 */ /* 0x000fc400000006ff */
[----:B------:R-:W-:Y:S02]  /*2330*/  LOP3.LUT R38, R38, R3, RZ, 0x30, !PT ;  /* 0x0000000326267212 */ /* 0x000fe400078e30ff */
[----:B------:R-:W-:Y:S02]  /*2340*/  @P0 LOP3.LUT R42, R45, R42, RZ, 0xfc, !PT ;  /* 0x0000002a2d2a0212 */ /* 0x000fe400078efcff */
[----:B------:R-:W-:Y:S02]  /*2350*/  @P0 VIMNMX.U32 R45, PT, PT, R36, 0x20, PT ;  /* 0x00000020242d0848 */ /* 0x000fe40003fe0000 */
[----:B0-----:R-:W-:Y:S02]  /*2360*/  LEA R43, R40, UR20, 0x2 ;  /* 0x00000014282b7c11 */ /* 0x001fe4000f8e10ff */
[----:B------:R-:W-:Y:S02]  /*2370*/  @P0 SHF.L.U32 R45, R37, R45, RZ ;  /* 0x0000002d252d0219 */ /* 0x000fe400000006ff */
[----:B------:R-:W-:Y:S01]  /*2380*/  SHF.R.U32.HI R40, RZ, UR15, R21 ;  /* 0x0000000fff287c19 */ /* 0x000fe20008011615 */
[----:B------:R0:W-:Y:S01]  /*2390*/  ATOMS.POPC.INC.32 RZ, [R43+URZ] ;  /* 0x000000002bff7f8c */ /* 0x0001e2000d8000ff */
[----:B------:R-:W-:-:S02]  /*23a0*/  @P0 LOP3.LUT R45, R18, R45, RZ, 0x30, !PT ;  /* 0x0000002d122d0212 */ /* 0x000fc400078e30ff */
[----:B------:R-:W-:Y:S02]  /*23b0*/  LOP3.LUT R40, R40, R3, RZ, 0x30, !PT ;  /* 0x0000000328287212 */ /* 0x000fe400078e30ff */
[----:B------:R-:W-:Y:S02]  /*23c0*/  @P0 SHF.L.U32 R45, R45, R2, RZ ;  /* 0x000000022d2d0219 */ /* 0x000fe400000006ff */
[----:B-1----:R-:W-:Y:S02]  /*23d0*/  LEA R44, R41, UR20, 0x2 ;  /* 0x00000014292c7c11 */ /* 0x002fe4000f8e10ff */
[----:B------:R-:W-:Y:S02]  /*23e0*/  @P0 LOP3.LUT R38, R45, R38, RZ, 0xfc, !PT ;  /* 0x000000262d260212 */ /* 0x000fe400078efcff */
[----:B------:R-:W-:Y:S01]  /*23f0*/  @P0 VIMNMX.U32 R45, PT, PT, R36, 0x20, PT ;  /* 0x00000020242d0848 */ /* 0x000fe20003fe0000 */
[----:B------:R1:W-:Y:S01]  /*2400*/  ATOMS.POPC.INC.32 RZ, [R44+URZ] ;  /* 0x000000002cff7f8c */ /* 0x0003e2000d8000ff */
[----:B------:R-:W-:-:S02]  /*2410*/  SHF.R.U32.HI R41, RZ, UR15, R23 ;  /* 0x0000000fff297c19 */ /* 0x000fc40008011617 */
[----:B------:R-:W-:Y:S02]  /*2420*/  @P0 SHF.L.U32 R45, R37, R45, RZ ;  /* 0x0000002d252d0219 */ /* 0x000fe400000006ff */
        /* <DEDUP_REMOVED lines=33> */
[----:B0-----:R-:W-:Y:S02]  /*2640*/  @P0 VIMNMX.U32 R43, PT, PT, R36, 0x20, PT ;  /* 0x00000020242b0848 */ /* 0x001fe40003fe0000 */
[----:B------:R-:W-:Y:S02]  /*2650*/  @P0 SHF.L.U32 R45, R45, R2, RZ ;  /* 0x000000022d2d0219 */ /* 0x000fe400000006ff */
[----:B------:R-:W-:-:S02]  /*2660*/  @P0 SHF.L.U32 R43, R37, R43, RZ ;  /* 0x0000002b252b0219 */ /* 0x000fc400000006ff */
[----:B------:R-:W-:Y:S02]  /*2670*/  @P0 LOP3.LUT R38, R45, R38, RZ, 0xfc, !PT ;  /* 0x000000262d260212 */ /* 0x000fe400078efcff */
[----:B------:R-:W-:Y:S02]  /*2680*/  @P0 VIMNMX.U32 R45, PT, PT, R36, 0x20, PT ;  /* 0x00000020242d0848 */ /* 0x000fe40003fe0000 */
[----:B-1----:R-:W-:Y:S02]  /*2690*/  SHF.R.U32.HI R44, RZ, UR15, R35 ;  /* 0x0000000fff2c7c19 */ /* 0x002fe40008011623 */
[----:B------:R-:W-:Y:S02]  /*26a0*/  @P0 SHF.L.U32 R45, R37, R45, RZ ;  /* 0x0000002d252d0219 */ /* 0x000fe400000006ff */
[----:B------:R-:W-:Y:S02]  /*26b0*/  LEA R42, R42, UR20, 0x2 ;  /* 0x000000142a2a7c11 */ /* 0x000fe4000f8e10ff */
[----:B------:R-:W-:-:S02]  /*26c0*/  @P0 LOP3.LUT R45, R28, R45, RZ, 0x30, !PT ;  /* 0x0000002d1c2d0212 */ /* 0x000fc400078e30ff */
[----:B------:R-:W-:Y:S01]  /*26d0*/  LEA R38, R38, UR20, 0x2 ;  /* 0x0000001426267c11 */ /* 0x000fe2000f8e10ff */
[----:B------:R0:W-:Y:S01]  /*26e0*/  ATOMS.POPC.INC.32 RZ, [R42+URZ] ;  /* 0x000000002aff7f8c */ /* 0x0001e2000d8000ff */
[----:B------:R-:W-:-:S03]  /*26f0*/  @P0 SHF.L.U32 R45, R45, R2, RZ ;  /* 0x000000022d2d0219 */ /* 0x000fc600000006ff */
[----:B------:R0:W-:Y:S01]  /*2700*/  ATOMS.POPC.INC.32 RZ, [R38+URZ] ;  /* 0x0000000026ff7f8c */ /* 0x0001e2000d8000ff */
[----:B------:R-:W-:Y:S02]  /*2710*/  @P0 LOP3.LUT R40, R45, R40, RZ, 0xfc, !PT ;  /* 0x000000282d280212 */ /* 0x000fe400078efcff */
[C---:B------:R-:W-:Y:S02]  /*2720*/  @P0 VIMNMX.U32 R45, PT, PT, R36.reuse, 0x20, PT ;  /* 0x00000020242d0848 */ /* 0x040fe40003fe0000 */
[----:B------:R-:W-:Y:S02]  /*2730*/  @P0 VIMNMX.U32 R36, PT, PT, R36, 0x20, PT ;  /* 0x0000002024240848 */ /* 0x000fe40003fe0000 */
[----:B------:R-:W-:Y:S02]  /*2740*/  @P0 SHF.L.U32 R45, R37, R45, RZ ;  /* 0x0000002d252d0219 */ /* 0x000fe400000006ff */
[----:B------:R-:W-:Y:S02]  /*2750*/  LEA R40, R40, UR20, 0x2 ;  /* 0x0000001428287c11 */ /* 0x000fe4000f8e10ff */
[----:B------:R-:W-:-:S03]  /*2760*/  @P0 LOP3.LUT R45, R30, R45, RZ, 0x30, !PT ;  /* 0x0000002d1e2d0212 */ /* 0x000fc600078e30ff */
[----:B------:R0:W-:Y:S01]  /*2770*/  ATOMS.POPC.INC.32 RZ, [R40+URZ] ;  /* 0x0000000028ff7f8c */ /* 0x0001e2000d8000ff */
[----:B------:R-:W-:-:S04]  /*2780*/  @P0 SHF.L.U32 R45, R45, R2, RZ ;  /* 0x000000022d2d0219 */ /* 0x000fc800000006ff */
[----:B------:R-:W-:Y:S02]  /*2790*/  @P0 LOP3.LUT R41, R45, R41, RZ, 0xfc, !PT ;  /* 0x000000292d290212 */ /* 0x000fe400078efcff */
[----:B------:R-:W-:Y:S02]  /*27a0*/  @P0 SHF.L.U32 R45, R37, R36, RZ ;  /* 0x00000024252d0219 */ /* 0x000fe400000006ff */
[----:B------:R-:W-:Y:S02]  /*27b0*/  @P0 LOP3.LUT R37, R32, R43, RZ, 0x30, !PT ;  /* 0x0000002b20250212 */ /* 0x000fe400078e30ff */
[----:B------:R-:W-:Y:S02]  /*27c0*/  @P0 LOP3.LUT R43, R34, R45, RZ, 0x30, !PT ;  /* 0x0000002d222b0212 */ /* 0x000fe400078e30ff */
[-C--:B------:R-:W-:Y:S02]  /*27d0*/  @P0 SHF.L.U32 R36, R37, R2.reuse, RZ ;  /* 0x0000000225240219 */ /* 0x080fe400000006ff */
[----:B------:R-:W-:-:S02]  /*27e0*/  @P0 SHF.L.U32 R43, R43, R2, RZ ;  /* 0x000000022b2b0219 */ /* 0x000fc400000006ff */
[----:B------:R-:W-:Y:S02]  /*27f0*/  SHF.R.U32.HI R2, RZ, UR15, R33 ;  /* 0x0000000fff027c19 */ /* 0x000fe40008011621 */
[----:B------:R-:W-:Y:S02]  /*2800*/  LEA R41, R41, UR20, 0x2 ;  /* 0x0000001429297c11 */ /* 0x000fe4000f8e10ff */
[-C--:B------:R-:W-:Y:S02]  /*2810*/  LOP3.LUT R37, R2, R3.reuse, RZ, 0x30, !PT ;  /* 0x0000000302257212 */ /* 0x080fe400078e30ff */
[----:B------:R-:W-:Y:S01]  /*2820*/  LOP3.LUT R3, R44, R3, RZ, 0x30, !PT ;  /* 0x000000032c037212 */ /* 0x000fe200078e30ff */
[----:B------:R0:W-:Y:S01]  /*2830*/  ATOMS.POPC.INC.32 RZ, [R41+URZ] ;  /* 0x0000000029ff7f8c */ /* 0x0001e2000d8000ff */
[----:B------:R-:W-:Y:S02]  /*2840*/  @P0 LOP3.LUT R37, R36, R37, RZ, 0xfc, !PT ;  /* 0x0000002524250212 */ /* 0x000fe400078efcff */
[----:B------:R-:W-:-:S02]  /*2850*/  @P0 LOP3.LUT R3, R43, R3, RZ, 0xfc, !PT ;  /* 0x000000032b030212 */ /* 0x000fc400078efcff */
[----:B------:R-:W-:Y:S02]  /*2860*/  LEA R37, R37, UR20, 0x2 ;  /* 0x0000001425257c11 */ /* 0x000fe4000f8e10ff */
[----:B------:R-:W-:-:S03]  /*2870*/  LEA R3, R3, UR20, 0x2 ;  /* 0x0000001403037c11 */ /* 0x000fc6000f8e10ff */
[----:B------:R0:W-:Y:S04]  /*2880*/  ATOMS.POPC.INC.32 RZ, [R37+URZ] ;  /* 0x0000000025ff7f8c */ /* 0x0001e8000d8000ff */
[----:B------:R0:W-:Y:S02]  /*2890*/  ATOMS.POPC.INC.32 RZ, [R3+URZ] ;  /* 0x0000000003ff7f8c */ /* 0x0001e4000d8000ff */
.L_x_1275:
[----:B------:R-:W-:Y:S02]  /*28a0*/  UIADD3 UR15, UPT, UPT, UR15, 0x8, URZ ;  /* 0x000000080f0f7890 */ /* 0x000fe4000fffe0ff */
[----:B------:R-:W-:Y:S02]  /*28b0*/  UIADD3 UR5, UPT, UPT, UR5, 0x1, URZ ;  /* 0x0000000105057890 */ /* 0x000fe4000fffe0ff */
[----:B------:R-:W-:-:S09]  /*28c0*/  UISETP.GE.AND UP1, UPT, UR15, UR21, UPT ;  /* 0x000000150f00728c */ /* 0x000fd2000bf26270 */
[----:B------:R-:W-:Y:S05]  /*28d0*/  BRA.U !UP1, `(.L_x_1277) ;  /* 0xffffffe909c87547 */ /* 0x000fea000b83ffff */
.L_x_1257:
[----:B------:R-:W-:Y:S05]  /*28e0*/  BRA.U !UP0, `(.L_x_1278) ;  /* 0xffffffe108687547 */ /* 0x000fea000b83ffff */
.L_x_1254:
[----:B------:R-:W-:Y:S01]  /*28f0*/  BAR.SYNC.DEFER_BLOCKING 0x0 ;  /* 0x0000000000007b1d */ /* 0x000fe20000010000 */
[----:B------:R-:W-:-:S05]  /*2900*/  ISETP.NE.AND P0, PT, R39, RZ, PT ;  /* 0x000000ff2700720c */ /* 0x000fca0003f05270 */
[----:B------:R-:W-:Y:S08]  /*2910*/  BSSY.RECONVERGENT B0, `(.L_x_1279) ;  /* 0x0000143000007945 */ /* 0x000ff00003800200 */
[----:B------:R-:W-:Y:S05]  /*2920*/  @P0 BRA `(.L_x_1280) ;  /* 0x0000001400040947 */ /* 0x000fea0003800000 */
[----:B01234-:R-:W0:Y:S01]  /*2930*/  LDC R2, c[0x0][0x398] ;  /* 0x0000e600ff027b82 */ /* 0x01fe220000000800 */
[----:B------:R-:W-:Y:S01]  /*2940*/  UISETP.GE.U32.AND UP0, UPT, UR11, 0x7, UPT ;  /* 0x000000070b00788c */ /* 0x000fe2000bf06070 */
[----:B-----5:R-:W-:Y:S01]  /*2950*/  IMAD.MOV.U32 R7, RZ, RZ, RZ ;  /* 0x000000ffff077224 */ /* 0x020fe200078e00ff */
[----:B------:R-:W-:-:S05]  /*2960*/  UMOV UR5, 0x400 ;  /* 0x0000040000057882 */ /* 0x000fca0000000000 */
[----:B------:R-:W0:Y:S08]  /*2970*/  LDC R3, c[0x0][0x394] ;  /* 0x0000e500ff037b82 */ /* 0x000e300000000800 */
[----:B------:R-:W1:Y:S01]  /*2980*/  S2UR UR8, SR_CgaCtaId ;  /* 0x00000000000879c3 */ /* 0x000e620000008800 */
[----:B0-----:R-:W-:-:S04]  /*2990*/  IADD3 R2, PT, PT, R2, 0x7, -R3 ;  /* 0x0000000702027810 */ /* 0x001fc80007ffe803 */
[----:B------:R-:W-:-:S04]  /*29a0*/  SHF.R.S32.HI R3, RZ, 0x1f, R2 ;  /* 0x0000001fff037819 */ /* 0x000fc80000011402 */
[----:B------:R-:W-:Y:S01]  /*29b0*/  LEA.HI R3, R3, R2, RZ, 0x3 ;  /* 0x0000000203037211 */ /* 0x000fe200078f18ff */
[----:B-1----:R-:W-:-:S03]  /*29c0*/  ULEA UR5, UR8, UR5, 0x18 ;  /* 0x0000000508057291 */ /* 0x002fc6000f8ec0ff */
[----:B------:R-:W-:-:S03]  /*29d0*/  SHF.R.S32.HI R6, RZ, 0x3, R3 ;  /* 0x00000003ff067819 */ /* 0x000fc60000011403 */
[----:B------:R-:W-:Y:S02]  /*29e0*/  LEA R2, R0, UR5, 0x2 ;  /* 0x0000000500027c11 */ /* 0x000fe4000f8e10ff */
[----:B------:R-:W-:Y:S01]  /*29f0*/  LOP3.LUT R3, R6, 0xffffff8, RZ, 0xc0, !PT ;  /* 0x0ffffff806037812 */ /* 0x000fe200078ec0ff */
[----:B------:R-:W-:Y:S06]  /*2a00*/  BRA.U !UP0, `(.L_x_1281) ;  /* 0x0000000508387547 */ /* 0x000fec000b800000 */
[----:B------:R-:W0:Y:S01]  /*2a10*/  LDC.64 R4, c[0x0][0x380] ;  /* 0x0000e000ff047b82 */ /* 0x000e220000000a00 */
[----:B------:R-:W-:-:S07]  /*2a20*/  IMAD.MOV.U32 R7, RZ, RZ, RZ ;  /* 0x000000ffff077224 */ /* 0x000fce00078e00ff */
.L_x_1298:
[----:B------:R-:W-:Y:S01]  /*2a30*/  IMAD R9, R7, 0x400, R2 ;  /* 0x0000040007097824 */ /* 0x000fe200078e0202 */
[----:B------:R-:W-:Y:S04]  /*2a40*/  BSSY.RECONVERGENT B1, `(.L_x_1282) ;  /* 0x000000e000017945 */ /* 0x000fe80003800200 */
[----:B-1----:R-:W1:Y:S04]  /*2a50*/  LDS R13, [R9] ;  /* 0x00000000090d7984 */ /* 0x002e680000000800 */
[----:B0-23--:R2:W3:Y:S04]  /*2a60*/  LDS R15, [R9+0x400] ;  /* 0x00040000090f7984 */ /* 0x00d4e80000000800 */
[----:B----4-:R2:W4:Y:S04]  /*2a70*/  LDS R17, [R9+0x800] ;  /* 0x0008000009117984 */ /* 0x0105280000000800 */
        /* <DEDUP_REMOVED lines=10> */
.L_x_1283:
[----:B------:R-:W-:Y:S05]  /*2b20*/  BSYNC.RECONVERGENT B1 ;  /* 0x0000000000017941 */ /* 0x000fea0003800200 */
.L_x_1282:
        /* <DEDUP_REMOVED lines=13> */
.L_x_1285:
[----:B------:R-:W-:Y:S05]  /*2c00*/  BSYNC.RECONVERGENT B1 ;  /* 0x0000000000017941 */ /* 0x000fea0003800200 */
.L_x_1284:
[----:B------:R-:W-:Y:S04]  /*2c10*/  BSSY.RECONVERGENT B1, `(.L_x_1286) ;  /* 0x0000006000017945 */ /* 0x000fe80003800200 */
[----:B------:R-:W-:Y:S05]  /*2c20*/  @!P0 BRA `(.L_x_1287) ;  /* 0x0000000000108947 */ /* 0x000fea0003800000 */
[----:B01----:R-:W-:-:S04]  /*2c30*/  IMAD R11, R7, 0x100, R0 ;  /* 0x00000100070b7824 */ /* 0x003fc800078e0200 */
[----:B------:R-:W-:-:S04]  /*2c40*/  VIADD R11, R11, 0x200 ;  /* 0x000002000b0b7836 */ /* 0x000fc80000000000 */
[----:B------:R-:W-:-:S05]  /*2c50*/  IMAD.WIDE.U32 R10, R11, 0x4, R4 ;  /* 0x000000040b0a7825 */ /* 0x000fca00078e0004 */
[----:B------:R2:W-:Y:S02]  /*2c60*/  REDG.E.ADD.STRONG.GPU desc[UR12][R10.64], R17 ;  /* 0x000000110a00798e */ /* 0x0005e4000c12e10c */
.L_x_1287:
[----:B------:R-:W-:Y:S05]  /*2c70*/  BSYNC.RECONVERGENT B1 ;  /* 0x0000000000017941 */ /* 0x000fea0003800200 */
.L_x_1286:
[----:B------:R-:W-:Y:S04]  /*2c80*/  BSSY.RECONVERGENT B1, `(.L_x_1288) ;  /* 0x0000006000017945 */ /* 0x000fe80003800200 */
[----:B------:R-:W-:Y:S05]  /*2c90*/  @!P1 BRA `(.L_x_1289) ;  /* 0x0000000000109947 */ /* 0x000fea0003800000 */
[----:B012---:R-:W-:-:S04]  /*2ca0*/  IMAD R11, R7, 0x100, R0 ;  /* 0x00000100070b7824 */ /* 0x007fc800078e0200 */
[----:B------:R-:W-:-:S04]  /*2cb0*/  VIADD R11, R11, 0x300 ;  /* 0x000003000b0b7836 */ /* 0x000fc80000000000 */
[----:B------:R-:W-:-:S05]  /*2cc0*/  IMAD.WIDE.U32 R10, R11, 0x4, R4 ;  /* 0x000000040b0a7825 */ /* 0x000fca00078e0004 */
[----:B------:R3:W-:Y:S02]  /*2cd0*/  REDG.E.ADD.STRONG.GPU desc[UR12][R10.64], R19 ;  /* 0x000000130a00798e */ /* 0x0007e4000c12e10c */
.L_x_1289:
[----:B------:R-:W-:Y:S05]  /*2ce0*/  BSYNC.RECONVERGENT B1 ;  /* 0x0000000000017941 */ /* 0x000fea0003800200 */
.L_x_1288:
[----:B------:R-:W-:Y:S04]  /*2cf0*/  BSSY.RECONVERGENT B1, `(.L_x_1290) ;  /* 0x0000006000017945 */ /* 0x000fe80003800200 */
[----:B------:R-:W-:Y:S05]  /*2d00*/  @!P2 BRA `(.L_x_1291) ;  /* 0x000000000010a947 */ /* 0x000fea0003800000 */
[----:B0123--:R-:W-:-:S04]  /*2d10*/  IMAD R11, R7, 0x100, R0 ;  /* 0x00000100070b7824 */ /* 0x00ffc800078e0200 */
[----:B------:R-:W-:-:S04]  /*2d20*/  VIADD R11, R11, 0x400 ;  /* 0x000004000b0b7836 */ /* 0x000fc80000000000 */
[----:B------:R-:W-:-:S05]  /*2d30*/  IMAD.WIDE.U32 R10, R11, 0x4, R4 ;  /* 0x000000040b0a7825 */ /* 0x000fca00078e0004 */
[----:B------:R4:W-:Y:S02]  /*2d40*/  REDG.E.ADD.STRONG.GPU desc[UR12][R10.64], R21 ;  /* 0x000000150a00798e */ /* 0x0009e4000c12e10c */
.L_x_1291:
[----:B------:R-:W-:Y:S05]  /*2d50*/  BSYNC.RECONVERGENT B1 ;  /* 0x0000000000017941 */ /* 0x000fea0003800200 */
.L_x_1290:
[----:B------:R-:W-:Y:S04]  /*2d60*/  BSSY.RECONVERGENT B1, `(.L_x_1292) ;  /* 0x0000006000017945 */ /* 0x000fe80003800200 */
[----:B------:R-:W-:Y:S05]  /*2d70*/  @!P3 BRA `(.L_x_1293) ;  /* 0x000000000010b947 */ /* 0x000fea0003800000 */
[----:B01234-:R-:W-:-:S04]  /*2d80*/  IMAD R11, R7, 0x100, R0 ;  /* 0x00000100070b7824 */ /* 0x01ffc800078e0200 */
[----:B------:R-:W-:-:S04]  /*2d90*/  VIADD R11, R11, 0x500 ;  /* 0x000005000b0b7836 */ /* 0x000fc80000000000 */
[----:B------:R-:W-:-:S05]  /*2da0*/  IMAD.WIDE.U32 R10, R11, 0x4, R4 ;  /* 0x000000040b0a7825 */ /* 0x000fca00078e0004 */
[----:B------:R0:W-:Y:S02]  /*2db0*/  REDG.E.ADD.STRONG.GPU desc[UR12][R10.64], R23 ;  /* 0x000000170a00798e */ /* 0x0001e4000c12e10c */
.L_x_1293:
[----:B------:R-:W-:Y:S05]  /*2dc0*/  BSYNC.RECONVERGENT B1 ;  /* 0x0000000000017941 */ /* 0x000fea0003800200 */
.L_x_1292:
[----:B------:R-:W-:Y:S04]  /*2dd0*/  BSSY.RECONVERGENT B1, `(.L_x_1294) ;  /* 0x0000006000017945 */ /* 0x000fe80003800200 */
[----:B------:R-:W-:Y:S05]  /*2de0*/  @!P4 BRA `(.L_x_1295) ;  /* 0x000000000010c947 */ /* 0x000fea0003800000 */
[----:B01234-:R-:W-:-:S04]  /*2df0*/  IMAD R11, R7, 0x100, R0 ;  /* 0x00000100070b7824 */ /* 0x01ffc800078e0200 */
[----:B------:R-:W-:-:S04]  /*2e00*/  VIADD R11, R11, 0x600 ;  /* 0x000006000b0b7836 */ /* 0x000fc80000000000 */
[----:B------:R-:W-:-:S05]  /*2e10*/  IMAD.WIDE.U32 R10, R11, 0x4, R4 ;  /* 0x000000040b0a7825 */ /* 0x000fca00078e0004 */
[----:B------:R0:W-:Y:S02]  /*2e20*/  REDG.E.ADD.STRONG.GPU desc[UR12][R10.64], R25 ;  /* 0x000000190a00798e */ /* 0x0001e4000c12e10c */
.L_x_1295:
[----:B------:R-:W-:Y:S05]  /*2e30*/  BSYNC.RECONVERGENT B1 ;  /* 0x0000000000017941 */ /* 0x000fea0003800200 */
.L_x_1294:
[----:B------:R-:W-:Y:S04]  /*2e40*/  BSSY.RECONVERGENT B1, `(.L_x_1296) ;  /* 0x0000006000017945 */ /* 0x000fe80003800200 */
[----:B------:R-:W-:Y:S05]  /*2e50*/  @!P5 BRA `(.L_x_1297) ;  /* 0x000000000010d947 */ /* 0x000fea0003800000 */
[----:B01234-:R-:W-:-:S04]  /*2e60*/  IMAD R11, R7, 0x100, R0 ;  /* 0x00000100070b7824 */ /* 0x01ffc800078e0200 */
[----:B------:R-:W-:-:S04]  /*2e70*/  VIADD R11, R11, 0x700 ;  /* 0x000007000b0b7836 */ /* 0x000fc80000000000 */
[----:B------:R-:W-:-:S05]  /*2e80*/  IMAD.WIDE.U32 R10, R11, 0x4, R4 ;  /* 0x000000040b0a7825 */ /* 0x000fca00078e0004 */
[----:B------:R0:W-:Y:S02]  /*2e90*/  REDG.E.ADD.STRONG.GPU desc[UR12][R10.64], R8 ;  /* 0x000000080a00798e */ /* 0x0001e4000c12e10c */
.L_x_1297:
[----:B------:R-:W-:Y:S05]  /*2ea0*/  BSYNC.RECONVERGENT B1 ;  /* 0x0000000000017941 */ /* 0x000fea0003800200 */
.L_x_1296:
[----:B------:R-:W-:-:S05]  /*2eb0*/  VIADD R7, R7, 0x8 ;  /* 0x0000000807077836 */ /* 0x000fca0000000000 */
[----:B------:R-:W-:-:S13]  /*2ec0*/  ISETP.NE.AND P0, PT, R7, R3, PT ;  /* 0x000000030700720c */ /* 0x000fda0003f05270 */
[----:B------:R-:W-:Y:S05]  /*2ed0*/  @P0 BRA `(.L_x_1298) ;  /* 0xfffffff800d40947 */ /* 0x000fea000383ffff */
[----:B------:R-:W-:-:S07]  /*2ee0*/  IMAD.MOV.U32 R7, RZ, RZ, R3 ;  /* 0x000000ffff077224 */ /* 0x000fce00078e0003 */
.L_x_1281:
[----:B------:R-:W-:Y:S02]  /*2ef0*/  UISETP.NE.AND UP0, UPT, UR14, URZ, UPT ;  /* 0x000000ff0e00728c */ /* 0x000fe4000bf05270 */
[----:B------:R-:W-:Y:S01]  /*2f00*/  IMAD.U32 R5, RZ, RZ, UR14 ;  /* 0x0000000eff057e24 */ /* 0x000fe2000f8e00ff */
[----:B------:R-:W-:Y:S01]  /*2f10*/  LOP3.LUT R4, R6, 0x1, RZ, 0xc0, !PT ;  /* 0x0000000106047812 */ /* 0x000fe200078ec0ff */
[----:B0-----:R-:W-:Y:S02]  /*2f20*/  IMAD.U32 R8, RZ, RZ, UR7 ;  /* 0x00000007ff087e24 */ /* 0x001fe4000f8e00ff */
[----:B------:R-:W-:Y:S02]  /*2f30*/  VIADD R6, R5, 0xffffffff ;  /* 0xffffffff05067836 */ /* 0x000fe40000000000 */
[----:B------:R-:W-:Y:S01]  /*2f40*/  VIADD R5, R8, 0xffffffff ;  /* 0xffffffff08057836 */ /* 0x000fe20000000000 */
[----:B------:R-:W-:Y:S06]  /*2f50*/  BRA.U !UP0, `(.L_x_1299) ;  /* 0x0000000508407547 */ /* 0x000fec000b800000 */
[----:B------:R-:W-:-:S13]  /*2f60*/  ISETP.GE.U32.AND P0, PT, R6, 0x3, PT ;  /* 0x000000030600780c */ /* 0x000fda0003f06070 */
[----:B------:R-:W-:Y:S05]  /*2f70*/  @!P0 BRA `(.L_x_1300) ;  /* 0x0000000000a48947 */ /* 0x000fea0003800000 */
[----:B------:R-:W-:Y:S01]  /*2f80*/  IMAD R8, R7, 0x400, R2 ;  /* 0x0000040007087824 */ /* 0x000fe200078e0202 */
[----:B------:R-:W-:Y:S04]  /*2f90*/  BSSY.RECONVERGENT B1, `(.L_x_1301) ;  /* 0x000000e000017945 */ /* 0x000fe80003800200 */
[----:B-1----:R-:W0:Y:S04]  /*2fa0*/  LDS R13, [R8] ;  /* 0x00000000080d7984 */ /* 0x002e280000000800 */
[----:B------:R-:W1:Y:S04]  /*2fb0*/  LDS R15, [R8+0x400] ;  /* 0x00040000080f7984 */ /* 0x000e680000000800 */
[----:B--2---:R-:W2:Y:S04]  /*2fc0*/  LDS R17, [R8+0x800] ;  /* 0x0008000008117984 */ /* 0x004ea80000000800 */
[----:B---3--:R-:W3:Y:S01]  /*2fd0*/  LDS R19, [R8+0xc00] ;  /* 0x000c000008137984 */ /* 0x008ee20000000800 */
[----:B0-----:R-:W-:-:S02]  /*2fe0*/  ISETP.NE.AND P0, PT, R13, RZ, PT ;  /* 0x000000ff0d00720c */ /* 0x001fc40003f05270 */
[----:B-1----:R-:W-:Y:S02]  /*2ff0*/  ISETP.NE.AND P1, PT, R15, RZ, PT ;  /* 0x000000ff0f00720c */ /* 0x002fe40003f25270 */
[----:B--2---:R-:W-:Y:S02]  /*3000*/  ISETP.NE.AND P2, PT, R17, RZ, PT ;  /* 0x000000ff1100720c */ /* 0x004fe40003f45270 */
[----:B---3--:R-:W-:-:S07]  /*3010*/  ISETP.NE.AND P3, PT, R19, RZ, PT ;  /* 0x000000ff1300720c */ /* 0x008fce0003f65270 */
[----:B------:R-:W-:Y:S06]  /*3020*/  @!P0 BRA `(.L_x_1302) ;  /* 0x0000000000108947 */ /* 0x000fec0003800000 */
[----:B------:R-:W0:Y:S01]  /*3030*/  LDC.64 R8, c[0x0][0x380] ;  /* 0x0000e000ff087b82 */ /* 0x000e220000000a00 */
[----:B----4-:R-:W-:-:S04]  /*3040*/  IMAD R11, R7, 0x100, R0 ;  /* 0x00000100070b7824 */ /* 0x010fc800078e0200 */
[----:B0-----:R-:W-:-:S05]  /*3050*/  IMAD.WIDE.U32 R8, R11, 0x4, R8 ;  /* 0x000000040b087825 */ /* 0x001fca00078e0008 */
[----:B------:R0:W-:Y:S02]  /*3060*/  REDG.E.ADD.STRONG.GPU desc[UR12][R8.64], R13 ;  /* 0x0000000d0800798e */ /* 0x0001e4000c12e10c */
.L_x_1302:
[----:B------:R-:W-:Y:S05]  /*3070*/  BSYNC.RECONVERGENT B1 ;  /* 0x0000000000017941 */ /* 0x000fea0003800200 */
.L_x_1301:
[----:B------:R-:W-:Y:S04]  /*3080*/  BSSY.RECONVERGENT B1, `(.L_x_1303) ;  /* 0x0000007000017945 */ /* 0x000fe80003800200 */
[----:B------:R-:W-:Y:S05]  /*3090*/  @!P1 BRA `(.L_x_1304) ;  /* 0x0000000000149947 */ /* 0x000fea0003800000 */
[----:B0-----:R-:W0:Y:S01]  /*30a0*/  LDC.64 R8, c[0x0][0x380] ;  /* 0x0000e000ff087b82 */ /* 0x001e220000000a00 */
[----:B----4-:R-:W-:-:S04]  /*30b0*/  IMAD R11, R7, 0x100, R0 ;  /* 0x00000100070b7824 */ /* 0x010fc800078e0200 */
[----:B------:R-:W-:-:S04]  /*30c0*/  VIADD R11, R11, 0x100 ;  /* 0x000001000b0b7836 */ /* 0x000fc80000000000 */
[----:B0-----:R-:W-:-:S05]  /*30d0*/  IMAD.WIDE.U32 R8, R11, 0x4, R8 ;  /* 0x000000040b087825 */ /* 0x001fca00078e0008 */
[----:B------:R1:W-:Y:S02]  /*30e0*/  REDG.E.ADD.STRONG.GPU desc[UR12][R8.64], R15 ;  /* 0x0000000f0800798e */ /* 0x0003e4000c12e10c */
.L_x_1304:
[----:B------:R-:W-:Y:S05]  /*30f0*/  BSYNC.RECONVERGENT B1 ;  /* 0x0000000000017941 */ /* 0x000fea0003800200 */
.L_x_1303:
[----:B------:R-:W-:Y:S04]  /*3100*/  BSSY.RECONVERGENT B1, `(.L_x_1305) ;  /* 0x0000007000017945 */ /* 0x000fe80003800200 */
[----:B------:R-:W-:Y:S05]  /*3110*/  @!P2 BRA `(.L_x_1306) ;  /* 0x000000000014a947 */ /* 0x000fea0003800000 */
[----:B01----:R-:W0:Y:S01]  /*3120*/  LDC.64 R8, c[0x0][0x380] ;  /* 0x0000e000ff087b82 */ /* 0x003e220000000a00 */
[----:B----4-:R-:W-:-:S04]  /*3130*/  IMAD R11, R7, 0x100, R0 ;  /* 0x00000100070b7824 */ /* 0x010fc800078e0200 */
[----:B------:R-:W-:-:S04]  /*3140*/  VIADD R11, R11, 0x200 ;  /* 0x000002000b0b7836 */ /* 0x000fc80000000000 */
[----:B0-----:R-:W-:-:S05]  /*3150*/  IMAD.WIDE.U32 R8, R11, 0x4, R8 ;  /* 0x000000040b087825 */ /* 0x001fca00078e0008 */
[----:B------:R2:W-:Y:S02]  /*3160*/  REDG.E.ADD.STRONG.GPU desc[UR12][R8.64], R17 ;  /* 0x000000110800798e */ /* 0x0005e4000c12e10c */
.L_x_1306:
[----:B------:R-:W-:Y:S05]  /*3170*/  BSYNC.RECONVERGENT B1 ;  /* 0x0000000000017941 */ /* 0x000fea0003800200 */
.L_x_1305:
[----:B------:R-:W-:Y:S04]  /*3180*/  BSSY.RECONVERGENT B1, `(.L_x_1307) ;  /* 0x0000007000017945 */ /* 0x000fe80003800200 */
[----:B------:R-:W-:Y:S05]  /*3190*/  @!P3 BRA `(.L_x_1308) ;  /* 0x000000000014b947 */ /* 0x000fea0003800000 */
[----:B012---:R-:W0:Y:S01]  /*31a0*/  LDC.64 R8, c[0x0][0x380] ;  /* 0x0000e000ff087b82 */ /* 0x007e220000000a00 */
[----:B----4-:R-:W-:-:S04]  /*31b0*/  IMAD R11, R7, 0x100, R0 ;  /* 0x00000100070b7824 */ /* 0x010fc800078e0200 */
[----:B------:R-:W-:-:S04]  /*31c0*/  VIADD R11, R11, 0x300 ;  /* 0x000003000b0b7836 */ /* 0x000fc80000000000 */
[----:B0-----:R-:W-:-:S05]  /*31d0*/  IMAD.WIDE.U32 R8, R11, 0x4, R8 ;  /* 0x000000040b087825 */ /* 0x001fca00078e0008 */
[----:B------:R3:W-:Y:S02]  /*31e0*/  REDG.E.ADD.STRONG.GPU desc[UR12][R8.64], R19 ;  /* 0x000000130800798e */ /* 0x0007e4000c12e10c */
.L_x_1308:
[----:B------:R-:W-:Y:S05]  /*31f0*/  BSYNC.RECONVERGENT B1 ;  /* 0x0000000000017941 */ /* 0x000fea0003800200 */
.L_x_1307:
[----:B------:R-:W-:-:S07]  /*3200*/  VIADD R7, R7, 0x4 ;  /* 0x0000000407077836 */ /* 0x000fce0000000000 */
.L_x_1300:
[----:B------:R-:W-:Y:S01]  /*3210*/  UISETP.NE.AND UP0, UPT, UR7, URZ, UPT ;  /* 0x000000ff0700728c */ /* 0x000fe2000bf05270 */
[----:B------:R-:W-:Y:S08]  /*3220*/  BSSY.RECONVERGENT B1, `(.L_x_1299) ;  /* 0x0000023000017945 */ /* 0x000ff00003800200 */
[----:B------:R-:W-:Y:S05]  /*3230*/  BRA.U !UP0, `(.L_x_1309) ;  /* 0x0000000108847547 */ /* 0x000fea000b800000 */
[----:B------:R-:W-:-:S13]  /*3240*/  ISETP.NE.AND P0, PT, R5, RZ, PT ;  /* 0x000000ff0500720c */ /* 0x000fda0003f05270 */
[----:B------:R-:W-:Y:S05]  /*3250*/  @!P0 BRA `(.L_x_1310) ;  /* 0x0000000000548947 */ /* 0x000fea0003800000 */
[----:B0123--:R-:W-:Y:S01]  /*3260*/  IMAD R8, R7, 0x400, R2 ;  /* 0x0000040007087824 */ /* 0x00ffe200078e0202 */
[----:B------:R-:W-:Y:S04]  /*3270*/  BSSY.RECONVERGENT B2, `(.L_x_1311) ;  /* 0x000000a000027945 */ /* 0x000fe80003800200 */
[----:B----4-:R-:W0:Y:S04]  /*3280*/  LDS R11, [R8] ;  /* 0x00000000080b7984 */ /* 0x010e280000000800 */
        /* <DEDUP_REMOVED lines=8> */
.L_x_1312:
[----:B------:R-:W-:Y:S05]  /*3310*/  BSYNC.RECONVERGENT B2 ;  /* 0x0000000000027941 */ /* 0x000fea0003800200 */
.L_x_1311:
[----:B------:R-:W-:Y:S04]  /*3320*/  BSSY.RECONVERGENT B2, `(.L_x_1313) ;  /* 0x0000007000027945 */ /* 0x000fe80003800200 */
[----:B------:R-:W-:Y:S05]  /*3330*/  @!P1 BRA `(.L_x_1314) ;  /* 0x0000000000149947 */ /* 0x000fea0003800000 */
[----:B0-----:R-:W0:Y:S01]  /*3340*/  LDC.64 R8, c[0x0][0x380] ;  /* 0x0000e000ff087b82 */ /* 0x001e220000000a00 */
[----:B------:R-:W-:-:S04]  /*3350*/  IMAD R10, R7, 0x100, R0 ;  /* 0x00000100070a7824 */ /* 0x000fc800078e0200 */
[----:B------:R-:W-:-:S04]  /*3360*/  VIADD R11, R10, 0x100 ;  /* 0x000001000a0b7836 */ /* 0x000fc80000000000 */
[----:B0-----:R-:W-:-:S05]  /*3370*/  IMAD.WIDE.U32 R8, R11, 0x4, R8 ;  /* 0x000000040b087825 */ /* 0x001fca00078e0008 */
[----:B------:R1:W-:Y:S02]  /*3380*/  REDG.E.ADD.STRONG.GPU desc[UR12][R8.64], R13 ;  /* 0x0000000d0800798e */ /* 0x0003e4000c12e10c */
.L_x_1314:
[----:B------:R-:W-:Y:S05]  /*3390*/  BSYNC.RECONVERGENT B2 ;  /* 0x0000000000027941 */ /* 0x000fea0003800200 */
.L_x_1313:
[----:B------:R-:W-:-:S07]  /*33a0*/  VIADD R7, R7, 0x2 ;  /* 0x0000000207077836 */ /* 0x000fce0000000000 */
.L_x_1310:
[----:B------:R-:W-:-:S13]  /*33b0*/  ISETP.NE.AND P0, PT, R4, RZ, PT ;  /* 0x000000ff0400720c */ /* 0x000fda0003f05270 */
[----:B------:R-:W-:Y:S05]  /*33c0*/  @!P0 BRA `(.L_x_1309) ;  /* 0x0000000000208947 */ /* 0x000fea0003800000 */
[----:B0123--:R-:W-:-:S05]  /*33d0*/  IMAD R8, R7, 0x400, R2 ;  /* 0x0000040007087824 */ /* 0x00ffca00078e0202 */
[----:B----4-:R-:W0:Y:S02]  /*33e0*/  LDS R11, [R8] ;  /* 0x00000000080b7984 */ /* 0x010e240000000800 */
[----:B0-----:R-:W-:-:S13]  /*33f0*/  ISETP.NE.AND P0, PT, R11, RZ, PT ;  /* 0x000000ff0b00720c */ /* 0x001fda0003f05270 */
[----:B------:R-:W-:Y:S05]  /*3400*/  @!P0 BRA `(.L_x_1309) ;  /* 0x0000000000108947 */ /* 0x000fea0003800000 */
[----:B------:R-:W0:Y:S01]  /*3410*/  LDC.64 R8, c[0x0][0x380] ;  /* 0x0000e000ff087b82 */ /* 0x000e220000000a00 */
[----:B------:R-:W-:-:S04]  /*3420*/  IMAD R7, R7, 0x100, R0 ;  /* 0x0000010007077824 */ /* 0x000fc800078e0200 */
[----:B0-----:R-:W-:-:S05]  /*3430*/  IMAD.WIDE.U32 R8, R7, 0x4, R8 ;  /* 0x0000000407087825 */ /* 0x001fca00078e0008 */
[----:B------:R0:W-:Y:S02]  /*3440*/  REDG.E.ADD.STRONG.GPU desc[UR12][R8.64], R11 ;  /* 0x0000000b0800798e */ /* 0x0001e4000c12e10c */
.L_x_1309:
[----:B------:R-:W-:Y:S05]  /*3450*/  BSYNC.RECONVERGENT B1 ;  /* 0x0000000000017941 */ /* 0x000fea0003800200 */
.L_x_1299:
[----:B------:R-:W-:-:S13]  /*3460*/  ISETP.GT.U32.AND P0, PT, R0, 0x7f, PT ;  /* 0x0000007f0000780c */ /* 0x000fda0003f04070 */
[----:B------:R-:W-:Y:S05]  /*3470*/  @P0 BRA `(.L_x_1280) ;  /* 0x0000000800300947 */ /* 0x000fea0003800000 */
[----:B------:R-:W-:Y:S01]  /*3480*/  UISETP.GE.U32.AND UP0, UPT, UR11, 0x7, UPT ;  /* 0x000000070b00788c */ /* 0x000fe2000bf06070 */
[----:B------:R-:W-:-:S08]  /*3490*/  IMAD.MOV.U32 R7, RZ, RZ, RZ ;  /* 0x000000ffff077224 */ /* 0x000fd000078e00ff */
[----:B------:R-:W-:Y:S05]  /*34a0*/  BRA.U !UP0, `(.L_x_1315) ;  /* 0x0000000108e47547 */ /* 0x000fea000b800000 */
[----:B01234-:R-:W0:Y:S01]  /*34b0*/  LDC.64 R10, c[0x0][0x380] ;  /* 0x0000e000ff0a7b82 */ /* 0x01fe220000000a00 */
[----:B------:R-:W-:-:S07]  /*34c0*/  IMAD.MOV.U32 R7, RZ, RZ, RZ ;  /* 0x000000ffff077224 */ /* 0x000fce00078e00ff */
.L_x_1332:
[C---:B------:R-:W-:Y:S01]  /*34d0*/  IMAD R12, R7.reuse, 0x400, R2 ;  /* 0x00000400070c7824 */ /* 0x040fe200078e0202 */
[----:B------:R-:W-:Y:S01]  /*34e0*/  BSSY.RECONVERGENT B1, `(.L_x_1316) ;  /* 0x0000010000017945 */ /* 0x000fe20003800200 */
[C---:B01234-:R-:W-:Y:S02]  /*34f0*/  IMAD R9, R7.reuse, 0x100, R0 ;  /* 0x0000010007097824 */ /* 0x05ffe400078e0200 */
        /* <DEDUP_REMOVED lines=14> */
.L_x_1317:
[----:B------:R-:W-:Y:S05]  /*35e0*/  BSYNC.RECONVERGENT B1 ;  /* 0x0000000000017941 */ /* 0x000fea0003800200 */
.L_x_1316:
[----:B------:R-:W-:Y:S04]  /*35f0*/  BSSY.RECONVERGENT B1, `(.L_x_1318) ;  /* 0x0000003000017945 */ /* 0x000fe80003800200 */
[----:B------:R-:W-:Y:S05]  /*3600*/  @!P1 BRA `(.L_x_1319) ;  /* 0x0000000000049947 */ /* 0x000fea0003800000 */
[----:B------:R1:W-:Y:S02]  /*3610*/  REDG.E.ADD.STRONG.GPU desc[UR12][R8.64+0x600], R15 ;  /* 0x0006000f0800798e */ /* 0x0003e4000c12e10c */
.L_x_1319:
[----:B------:R-:W-:Y:S05]  /*3620*/  BSYNC.RECONVERGENT B1 ;  /* 0x0000000000017941 */ /* 0x000fea0003800200 */
.L_x_1318:
        /* <DEDUP_REMOVED lines=10> */
.L_x_1321:
[----:B------:R-:W-:Y:S05]  /*36d0*/  BSYNC.RECONVERGENT B1 ;  /* 0x0000000000017941 */ /* 0x000fea0003800200 */
.L_x_1320:
[----:B------:R-:W-:Y:S04]  /*36e0*/  BSSY.RECONVERGENT B1, `(.L_x_1322) ;  /* 0x0000003000017945 */ /* 0x000fe80003800200 */
[----:B------:R-:W-:Y:S05]  /*36f0*/  @!P1 BRA `(.L_x_1323) ;  /* 0x0000000000049947 */ /* 0x000fea0003800000 */
[----:B------:R3:W-:Y:S02]  /*3700*/  REDG.E.ADD.STRONG.GPU desc[UR12][R8.64+0xe00], R19 ;  /* 0x000e00130800798e */ /* 0x0007e4000c12e10c */
.L_x_1323:
[----:B------:R-:W-:Y:S05]  /*3710*/  BSYNC.RECONVERGENT B1 ;  /* 0x0000000000017941 */ /* 0x000fea0003800200 */
.L_x_1322:
[----:B------:R-:W-:Y:S04]  /*3720*/  BSSY.RECONVERGENT B1, `(.L_x_1324) ;  /* 0x0000003000017945 */ /* 0x000fe80003800200 */
[----:B------:R-:W-:Y:S05]  /*3730*/  @!P2 BRA `(.L_x_1325) ;  /* 0x000000000004a947 */ /* 0x000fea0003800000 */
[----:B------:R4:W-:Y:S02]  /*3740*/  REDG.E.ADD.STRONG.GPU desc[UR12][R8.64+0x1200], R21 ;  /* 0x001200150800798e */ /* 0x0009e4000c12e10c */
.L_x_1325:
[----:B------:R-:W-:Y:S05]  /*3750*/  BSYNC.RECONVERGENT B1 ;  /* 0x0000000000017941 */ /* 0x000fea0003800200 */
.L_x_1324:
[----:B------:R-:W-:Y:S04]  /*3760*/  BSSY.RECONVERGENT B1, `(.L_x_1326) ;  /* 0x0000003000017945 */ /* 0x000fe80003800200 */
[----:B------:R-:W-:Y:S05]  /*3770*/  @!P3 BRA `(.L_x_1327) ;  /* 0x000000000004b947 */ /* 0x000fea0003800000 */
[----:B------:R0:W-:Y:S02]  /*3780*/  REDG.E.ADD.STRONG.GPU desc[UR12][R8.64+0x1600], R23 ;  /* 0x001600170800798e */ /* 0x0001e4000c12e10c */
.L_x_1327:
[----:B------:R-:W-:Y:S05]  /*3790*/  BSYNC.RECONVERGENT B1 ;  /* 0x0000000000017941 */ /* 0x000fea0003800200 */
.L_x_1326:
[----:B------:R-:W-:Y:S04]  /*37a0*/  BSSY.RECONVERGENT B1, `(.L_x_1328) ;  /* 0x0000003000017945 */ /* 0x000fe80003800200 */
[----:B------:R-:W-:Y:S05]  /*37b0*/  @!P4 BRA `(.L_x_1329) ;  /* 0x000000000004c947 */ /* 0x000fea0003800000 */
[----:B------:R0:W-:Y:S02]  /*37c0*/  REDG.E.ADD.STRONG.GPU desc[UR12][R8.64+0x1a00], R25 ;  /* 0x001a00190800798e */ /* 0x0001e4000c12e10c */
.L_x_1329:
[----:B------:R-:W-:Y:S05]  /*37d0*/  BSYNC.RECONVERGENT B1 ;  /* 0x0000000000017941 */ /* 0x000fea0003800200 */
.L_x_1328:
[----:B------:R-:W-:Y:S04]  /*37e0*/  BSSY.RECONVERGENT B1, `(.L_x_1330) ;  /* 0x0000003000017945 */ /* 0x000fe80003800200 */
[----:B------:R-:W-:Y:S05]  /*37f0*/  @!P5 BRA `(.L_x_1331) ;  /* 0x000000000004d947 */ /* 0x000fea0003800000 */
[----:B------:R0:W-:Y:S02]  /*3800*/  REDG.E.ADD.STRONG.GPU desc[UR12][R8.64+0x1e00], R27 ;  /* 0x001e001b0800798e */ /* 0x0001e4000c12e10c */
.L_x_1331:
[----:B------:R-:W-:Y:S05]  /*3810*/  BSYNC.RECONVERGENT B1 ;  /* 0x0000000000017941 */ /* 0x000fea0003800200 */
.L_x_1330:
[----:B------:R-:W-:Y:S05]  /*3820*/  @P0 BRA `(.L_x_1332) ;  /* 0xfffffffc00280947 */ /* 0x000fea000383ffff */
[----:B------:R-:W-:-:S07]  /*3830*/  IMAD.MOV.U32 R7, RZ, RZ, R3 ;  /* 0x000000ffff077224 */ /* 0x000fce00078e0003 */
.L_x_1315:
[----:B------:R-:W-:-:S09]  /*3840*/  UISETP.NE.AND UP0, UPT, UR14, URZ, UPT ;  /* 0x000000ff0e00728c */ /* 0x000fd2000bf05270 */
[----:B------:R-:W-:Y:S05]  /*3850*/  BRA.U !UP0, `(.L_x_1280) ;  /* 0x0000000508387547 */ /* 0x000fea000b800000 */
[----:B------:R-:W-:-:S13]  /*3860*/  ISETP.GE.U32.AND P0, PT, R6, 0x3, PT ;  /* 0x000000030600780c */ /* 0x000fda0003f06070 */
[----:B------:R-:W-:Y:S05]  /*3870*/  @!P0 BRA `(.L_x_1333) ;  /* 0x0000000000a48947 */ /* 0x000fea0003800000 */
[----:B------:R-:W-:Y:S01]  /*3880*/  IMAD R3, R7, 0x400, R2 ;  /* 0x0000040007037824 */ /* 0x000fe200078e0202 */
[----:B------:R-:W-:Y:S04]  /*3890*/  BSSY.RECONVERGENT B1, `(.L_x_1334) ;  /* 0x000000e000017945 */ /* 0x000fe80003800200 */
[----:B01234-:R-:W0:Y:S04]  /*38a0*/  LDS R11, [R3+0x200] ;  /* 0x00020000030b7984 */ /* 0x01fe280000000800 */
[----:B------:R-:W1:Y:S04]  /*38b0*/  LDS R13, [R3+0x600] ;  /* 0x00060000030d7984 */ /* 0x000e680000000800 */
[----:B------:R-:W2:Y:S04]  /*38c0*/  LDS R15, [R3+0xa00] ;  /* 0x000a0000030f7984 */ /* 0x000ea80000000800 */
[----:B------:R-:W3:Y:S01]  /*38d0*/  LDS R17, [R3+0xe00] ;  /* 0x000e000003117984 */ /* 0x000ee20000000800 */
[----:B0-----:R-:W-:-:S02]  /*38e0*/  ISETP.NE.AND P0, PT, R11, RZ, PT ;  /* 0x000000ff0b00720c */ /* 0x001fc40003f05270 */
[----:B-1----:R-:W-:Y:S02]  /*38f0*/  ISETP.NE.AND P1, PT, R13, RZ, PT ;  /* 0x000000ff0d00720c */ /* 0x002fe40003f25270 */
[----:B--2---:R-:W-:Y:S02]  /*3900*/  ISETP.NE.AND P2, PT, R15, RZ, PT ;  /* 0x000000ff0f00720c */ /* 0x004fe40003f45270 */
[----:B---3--:R-:W-:-:S07]  /*3910*/  ISETP.NE.AND P3, PT, R17, RZ, PT ;  /* 0x000000ff1100720c */ /* 0x008fce0003f65270 */
[----:B------:R-:W-:Y:S06]  /*3920*/  @!P0 BRA `(.L_x_1335) ;  /* 0x0000000000108947 */ /* 0x000fec0003800000 */
[----:B------:R-:W0:Y:S01]  /*3930*/  LDC.64 R8, c[0x0][0x380] ;  /* 0x0000e000ff087b82 */ /* 0x000e220000000a00 */
[----:B------:R-:W-:-:S04]  /*3940*/  IMAD R3, R7, 0x100, R0 ;  /* 0x0000010007037824 */ /* 0x000fc800078e0200 */
[----:B0-----:R-:W-:-:S05]  /*3950*/  IMAD.WIDE.U32 R8, R3, 0x4, R8 ;  /* 0x0000000403087825 */ /* 0x001fca00078e0008 */
[----:B------:R0:W-:Y:S02]  /*3960*/  REDG.E.ADD.STRONG.GPU desc[UR12][R8.64+0x200], R11 ;  /* 0x0002000b0800798e */ /* 0x0001e4000c12e10c */
.L_x_1335:
[----:B------:R-:W-:Y:S05]  /*3970*/  BSYNC.RECONVERGENT B1 ;  /* 0x0000000000017941 */ /* 0x000fea0003800200 */
.L_x_1334:
[----:B------:R-:W-:Y:S04]  /*3980*/  BSSY.RECONVERGENT B1, `(.L_x_1336) ;  /* 0x0000007000017945 */ /* 0x000fe80003800200 */
[----:B------:R-:W-:Y:S05]  /*3990*/  @!P1 BRA `(.L_x_1337) ;  /* 0x0000000000149947 */ /* 0x000fea0003800000 */
[----:B0-----:R-:W0:Y:S01]  /*39a0*/  LDC.64 R8, c[0x0][0x380] ;  /* 0x0000e000ff087b82 */ /* 0x001e220000000a00 */
[----:B------:R-:W-:-:S04]  /*39b0*/  IMAD R3, R7, 0x100, R0 ;  /* 0x0000010007037824 */ /* 0x000fc800078e0200 */
[----:B------:R-:W-:-:S04]  /*39c0*/  VIADD R3, R3, 0x100 ;  /* 0x0000010003037836 */ /* 0x000fc80000000000 */
[----:B0-----:R-:W-:-:S05]  /*39d0*/  IMAD.WIDE.U32 R8, R3, 0x4, R8 ;  /* 0x0000000403087825 */ /* 0x001fca00078e0008 */
[----:B------:R1:W-:Y:S02]  /*39e0*/  REDG.E.ADD.STRONG.GPU desc[UR12][R8.64+0x200], R13 ;  /* 0x0002000d0800798e */ /* 0x0003e4000c12e10c */
.L_x_1337:
[----:B------:R-:W-:Y:S05]  /*39f0*/  BSYNC.RECONVERGENT B1 ;  /* 0x0000000000017941 */ /* 0x000fea0003800200 */
.L_x_1336:
[----:B------:R-:W-:Y:S04]  /*3a00*/  BSSY.RECONVERGENT B1, `(.L_x_1338) ;  /* 0x0000007000017945 */ /* 0x000fe80003800200 */
[----:B------:R-:W-:Y:S05]  /*3a10*/  @!P2 BRA `(.L_x_1339) ;  /* 0x000000000014a947 */ /* 0x000fea0003800000 */
[----:B01----:R-:W0:Y:S01]  /*3a20*/  LDC.64 R8, c[0x0][0x380] ;  /* 0x0000e000ff087b82 */ /* 0x003e220000000a00 */
[----:B------:R-:W-:-:S04]  /*3a30*/  IMAD R3, R7, 0x100, R0 ;  /* 0x0000010007037824 */ /* 0x000fc800078e0200 */
[----:B------:R-:W-:-:S04]  /*3a40*/  VIADD R3, R3, 0x200 ;  /* 0x0000020003037836 */ /* 0x000fc80000000000 */
[----:B0-----:R-:W-:-:S05]  /*3a50*/  IMAD.WIDE.U32 R8, R3, 0x4, R8 ;  /* 0x0000000403087825 */ /* 0x001fca00078e0008 */
[----:B------:R2:W-:Y:S02]  /*3a60*/  REDG.E.ADD.STRONG.GPU desc[UR12][R8.64+0x200], R15 ;  /* 0x0002000f0800798e */ /* 0x0005e4000c12e10c */
.L_x_1339:
[----:B------:R-:W-:Y:S05]  /*3a70*/  BSYNC.RECONVERGENT B1 ;  /* 0x0000000000017941 */ /* 0x000fea0003800200 */
.L_x_1338:
[----:B------:R-:W-:Y:S04]  /*3a80*/  BSSY.RECONVERGENT B1, `(.L_x_1340) ;  /* 0x0000007000017945 */ /* 0x000fe80003800200 */
[----:B------:R-:W-:Y:S05]  /*3a90*/  @!P3 BRA `(.L_x_1341) ;  /* 0x000000000014b947 */ /* 0x000fea0003800000 */
[----:B012---:R-:W0:Y:S01]  /*3aa0*/  LDC.64 R8, c[0x0][0x380] ;  /* 0x0000e000ff087b82 */ /* 0x007e220000000a00 */
[----:B------:R-:W-:-:S04]  /*3ab0*/  IMAD R3, R7, 0x100, R0 ;  /* 0x0000010007037824 */ /* 0x000fc800078e0200 */
[----:B------:R-:W-:-:S04]  /*3ac0*/  VIADD R3, R3, 0x300 ;  /* 0x0000030003037836 */ /* 0x000fc80000000000 */
[----:B0-----:R-:W-:-:S05]  /*3ad0*/  IMAD.WIDE.U32 R8, R3, 0x4, R8 ;  /* 0x0000000403087825 */ /* 0x001fca00078e0008 */
[----:B------:R3:W-:Y:S02]  /*3ae0*/  REDG.E.ADD.STRONG.GPU desc[UR12][R8.64+0x200], R17 ;  /* 0x000200110800798e */ /* 0x0007e4000c12e10c */
.L_x_1341:
[----:B------:R-:W-:Y:S05]  /*3af0*/  BSYNC.RECONVERGENT B1 ;  /* 0x0000000000017941 */ /* 0x000fea0003800200 */
.L_x_1340:
[----:B------:R-:W-:-:S07]  /*3b00*/  VIADD R7, R7, 0x4 ;  /* 0x0000000407077836 */ /* 0x000fce0000000000 */
.L_x_1333:
[----:B------:R-:W-:-:S09]  /*3b10*/  UISETP.NE.AND UP0, UPT, UR7, URZ, UPT ;  /* 0x000000ff0700728c */ /* 0x000fd2000bf05270 */
[----:B------:R-:W-:Y:S05]  /*3b20*/  BRA.U !UP0, `(.L_x_1280) ;  /* 0x0000000108847547 */ /* 0x000fea000b800000 */
[----:B------:R-:W-:-:S13]  /*3b30*/  ISETP.NE.AND P0, PT, R5, RZ, PT ;  /* 0x000000ff0500720c */ /* 0x000fda0003f05270 */
[----:B------:R-:W-:Y:S05]  /*3b40*/  @!P0 BRA `(.L_x_1342) ;  /* 0x0000000000548947 */ /* 0x000fea0003800000 */
[----:B------:R-:W-:Y:S01]  /*3b50*/  IMAD R6, R7, 0x400, R2 ;  /* 0x0000040007067824 */ /* 0x000fe200078e0202 */
[----:B------:R-:W-:Y:S04]  /*3b60*/  BSSY.RECONVERGENT B1, `(.L_x_1343) ;  /* 0x000000a000017945 */ /* 0x000fe80003800200 */
[----:B------:R-:W5:Y:S04]  /*3b70*/  LDS R3, [R6+0x200] ;  /* 0x0002000006037984 */ /* 0x000f680000000800 */
[----:B------:R-:W0:Y:S01]  /*3b80*/  LDS R5, [R6+0x600] ;  /* 0x0006000006057984 */ /* 0x000e220000000800 */
[----:B-----5:R-:W-:-:S02]  /*3b90*/  ISETP.NE.AND P0, PT, R3, RZ, PT ;  /* 0x000000ff0300720c */ /* 0x020fc40003f05270 */
[----:B0-----:R-:W-:-:S11]  /*3ba0*/  ISETP.NE.AND P1, PT, R5, RZ, PT ;  /* 0x000000ff0500720c */ /* 0x001fd60003f25270 */
[----:B------:R-:W-:Y:S05]  /*3bb0*/  @!P0 BRA `(.L_x_1344) ;  /* 0x0000000000108947 */ /* 0x000fea0003800000 */
[----:B-1234-:R-:W0:Y:S01]  /*3bc0*/  LDC.64 R8, c[0x0][0x380] ;  /* 0x0000e000ff087b82 */ /* 0x01ee220000000a00 */
[----:B------:R-:W-:-:S04]  /*3bd0*/  IMAD R11, R7, 0x100, R0 ;  /* 0x00000100070b7824 */ /* 0x000fc800078e0200 */
[----:B0-----:R-:W-:-:S05]  /*3be0*/  IMAD.WIDE.U32 R8, R11, 0x4, R8 ;  /* 0x000000040b087825 */ /* 0x001fca00078e0008 */
[----:B------:R0:W-:Y:S02]  /*3bf0*/  REDG.E.ADD.STRONG.GPU desc[UR12][R8.64+0x200], R3 ;  /* 0x000200030800798e */ /* 0x0001e4000c12e10c */
.L_x_1344:
[----:B------:R-:W-:Y:S05]  /*3c00*/  BSYNC.RECONVERGENT B1 ;  /* 0x0000000000017941 */ /* 0x000fea0003800200 */
.L_x_1343:
[----:B------:R-:W-:Y:S04]  /*3c10*/  BSSY.RECONVERGENT B1, `(.L_x_1345) ;  /* 0x0000007000017945 */ /* 0x000fe80003800200 */
[----:B------:R-:W-:Y:S05]  /*3c20*/  @!P1 BRA `(.L_x_1346) ;  /* 0x0000000000149947 */ /* 0x000fea0003800000 */
[----:B01234-:R-:W0:Y:S01]  /*3c30*/  LDC.64 R8, c[0x0][0x380] ;  /* 0x0000e000ff087b82 */ /* 0x01fe220000000a00 */
[----:B------:R-:W-:-:S04]  /*3c40*/  IMAD R3, R7, 0x100, R0 ;  /* 0x0000010007037824 */ /* 0x000fc800078e0200 */
[----:B------:R-:W-:-:S04]  /*3c50*/  VIADD R3, R3, 0x100 ;  /* 0x0000010003037836 */ /* 0x000fc80000000000 */
[----:B0-----:R-:W-:-:S05]  /*3c60*/  IMAD.WIDE.U32 R8, R3, 0x4, R8 ;  /* 0x0000000403087825 */ /* 0x001fca00078e0008 */
[----:B------:R0:W-:Y:S02]  /*3c70*/  REDG.E.ADD.STRONG.GPU desc[UR12][R8.64+0x200], R5 ;  /* 0x000200050800798e */ /* 0x0001e4000c12e10c */
.L_x_1346:
[----:B------:R-:W-:Y:S05]  /*3c80*/  BSYNC.RECONVERGENT B1 ;  /* 0x0000000000017941 */ /* 0x000fea0003800200 */
.L_x_1345:
[----:B------:R-:W-:-:S07]  /*3c90*/  VIADD R7, R7, 0x2 ;  /* 0x0000000207077836 */ /* 0x000fce0000000000 */
.L_x_1342:
[----:B------:R-:W-:-:S13]  /*3ca0*/  ISETP.NE.AND P0, PT, R4, RZ, PT ;  /* 0x000000ff0400720c */ /* 0x000fda0003f05270 */
[----:B------:R-:W-:Y:S05]  /*3cb0*/  @!P0 BRA `(.L_x_1280) ;  /* 0x0000000000208947 */ /* 0x000fea0003800000 */
[----:B------:R-:W-:-:S05]  /*3cc0*/  IMAD R2, R7, 0x400, R2 ;  /* 0x0000040007027824 */ /* 0x000fca00078e0202 */
[----:B0-----:R-:W0:Y:S02]  /*3cd0*/  LDS R5, [R2+0x200] ;  /* 0x0002000002057984 */ /* 0x001e240000000800 */
[----:B0-----:R-:W-:-:S13]  /*3ce0*/  ISETP.NE.AND P0, PT, R5, RZ, PT ;  /* 0x000000ff0500720c */ /* 0x001fda0003f05270 */
[----:B------:R-:W-:Y:S05]  /*3cf0*/  @!P0 BRA `(.L_x_1280) ;  /* 0x0000000000108947 */ /* 0x000fea0003800000 */
[----:B------:R-:W0:Y:S01]  /*3d00*/  LDC.64 R2, c[0x0][0x380] ;  /* 0x0000e000ff027b82 */ /* 0x000e220000000a00 */
[----:B------:R-:W-:-:S04]  /*3d10*/  IMAD R7, R7, 0x100, R0 ;  /* 0x0000010007077824 */ /* 0x000fc800078e0200 */
[----:B0-----:R-:W-:-:S05]  /*3d20*/  IMAD.WIDE.U32 R2, R7, 0x4, R2 ;  /* 0x0000000407027825 */ /* 0x001fca00078e0002 */
[----:B------:R0:W-:Y:S02]  /*3d30*/  REDG.E.ADD.STRONG.GPU desc[UR12][R2.64+0x200], R5 ;  /* 0x000200050200798e */ /* 0x0001e4000c12e10c */
.L_x_1280:
[----:B------:R-:W-:Y:S05]  /*3d40*/  BSYNC.RECONVERGENT B0 ;  /* 0x0000000000007941 */ /* 0x000fea0003800200 */
.L_x_1279:
[----:B------:R-:W1:Y:S01]  /*3d50*/  LDCU UR5, c[0x0][0x390] ;  /* 0x00007200ff0577ac */ /* 0x000e620008000800 */
[----:B------:R-:W-:Y:S02]  /*3d60*/  UIADD3 UR4, UPT, UPT, UR4, 0x1, URZ ;  /* 0x0000000104047890 */ /* 0x000fe4000fffe0ff */
[----:B-1----:R-:W-:-:S04]  /*3d70*/  UIADD3 UR8, UPT, UPT, UR5, -0x1, URZ ;  /* 0xffffffff05087890 */ /* 0x002fc8000fffe0ff */
[----:B------:R-:W-:-:S04]  /*3d80*/  ULEA.HI UR8, UR8, 0x1, URZ, 0x2 ;  /* 0x0000000108087891 */ /* 0x000fc8000f8f10ff */
[----:B------:R-:W-:-:S04]  /*3d90*/  UISETP.LT.U32.AND UP0, UPT, UR8, UR5, UPT ;  /* 0x000000050800728c */ /* 0x000fc8000bf01070 */
[----:B------:R-:W-:-:S04]  /*3da0*/  USEL UR5, UR8, UR5, UP0 ;  /* 0x0000000508057287 */ /* 0x000fc80008000000 */
[----:B------:R-:W-:Y:S01]  /*3db0*/  UISETP.NE.AND UP0, UPT, UR4, UR5, UPT ;  /* 0x000000050400728c */ /* 0x000fe2000bf05270 */
[----:B------:R-:W-:Y:S08]  /*3dc0*/  BAR.SYNC.DEFER_BLOCKING 0x0 ;  /* 0x0000000000007b1d */ /* 0x000ff00000010000 */
[----:B------:R-:W-:Y:S05]  /*3dd0*/  BRA.U UP0, `(.L_x_1347) ;  /* 0xffffffc100e47547 */ /* 0x000fea000b83ffff */
[----:B------:R-:W-:Y:S05]  /*3de0*/  EXIT ;  /* 0x000000000000794d */ /* 0x000fea0003800000 */
.L_x_1348:
        /* <DEDUP_REMOVED lines=9> */
.L_x_1408:


//--------------------- .text._ZN3cub18CUB_300001_SM_10006detail10radix_sort31DeviceRadixSortSingleTileKernelINS1_5radix10policy_hubI6edge_tNS0_8NullTypeEjE10Policy1000ELNS0_9SortOrderE0ES6_S7_j17edge_decomposer_tEEvPKT1_PSC_PKT2_PSG_T3_iiT4_ --------------------------
	.section	.text._ZN3cub18CUB_300001_SM_10006detail10radix_sort31DeviceRadixSortSingleTileKernelINS1_5radix10policy_hubI6edge_tNS0_8NullTypeEjE10Policy1000ELNS0_9SortOrderE0ES6_S7_j17edge_decomposer_tEEvPKT1_PSC_PKT2_PSG_T3_iiT4_,"ax",@progbits
	.align	128
        .global         _ZN3cub18CUB_300001_SM_10006detail10radix_sort31DeviceRadixSortSingleTileKernelINS1_5radix10policy_hubI6edge_tNS0_8NullTypeEjE10Policy1000ELNS0_9SortOrderE0ES6_S7_j17edge_decomposer_tEEvPKT1_PSC_PKT2_PSG_T3_iiT4_
        .type           _ZN3cub18CUB_300001_SM_10006detail10radix_sort31DeviceRadixSortSingleTileKernelINS1_5radix10policy_hubI6edge_tNS0_8NullTypeEjE10Policy1000ELNS0_9SortOrderE0ES6_S7_j17edge_decomposer_tEEvPKT1_PSC_PKT2_PSG_T3_iiT4_,@function
        .size           _ZN3cub18CUB_300001_SM_10006detail10radix_sort31DeviceRadixSortSingleTileKernelINS1_5radix10policy_hubI6edge_tNS0_8NullTypeEjE10Policy1000ELNS0_9SortOrderE0ES6_S7_j17edge_decomposer_tEEvPKT1_PSC_PKT2_PSG_T3_iiT4_,(.L_x_1409 - _ZN3cub18CUB_300001_SM_10006detail10radix_sort31DeviceRadixSortSingleTileKernelINS1_5radix10policy_hubI6edge_tNS0_8NullTypeEjE10Policy1000ELNS0_9SortOrderE0ES6_S7_j17edge_decomposer_tEEvPKT1_PSC_PKT2_PSG_T3_iiT4_)
        .other          _ZN3cub18CUB_300001_SM_10006detail10radix_sort31DeviceRadixSortSingleTileKernelINS1_5radix10policy_hubI6edge_tNS0_8NullTypeEjE10Policy1000ELNS0_9SortOrderE0ES6_S7_j17edge_decomposer_tEEvPKT1_PSC_PKT2_PSG_T3_iiT4_,@"STO_CUDA_ENTRY STV_DEFAULT"
_ZN3cub18CUB_300001_SM_10006detail10radix_sort31DeviceRadixSortSingleTileKernelINS1_5radix10policy_hubI6edge_tNS0_8NullTypeEjE10Policy1000ELNS0_9SortOrderE0ES6_S7_j17edge_decomposer_tEEvPKT1_PSC_PKT2_PSG_T3_iiT4_:
.text._ZN3cub18CUB_300001_SM_10006detail10radix_sort31DeviceRadixSortSingleTileKernelINS1_5radix10policy_hubI6edge_tNS0_8NullTypeEjE10Policy1000ELNS0_9SortOrderE0ES6_S7_j17edge_decomposer_tEEvPKT1_PSC_PKT2_PSG_T3_iiT4_:
[----:B------:R-:W-:Y:S01]  /*0000*/  LDC R1, c[0x0][0x37c] ;  /* 0x0000df00ff017b82 */ /* 0x000fe20000000800 */
[----:B------:R-:W0:Y:S01]  /*0010*/  S2R R0, SR_TID.X ;  /* 0x0000000000007919 */ /* 0x000e220000002100 */
[----:B------:R-:W1:Y:S06]  /*0020*/  LDCU UR4, c[0x0][0x3a0] ;  /* 0x00007400ff0477ac */ /* 0x000e6c0008000800 */
[----:B------:R-:W2:Y:S01]  /*0030*/  LDC.64 R4, c[0x0][0x380] ;  /* 0x0000e000ff047b82 */ /* 0x000ea20000000a00 */
[----:B------:R-:W-:Y:S01]  /*0040*/  IMAD.MOV.U32 R12, RZ, RZ, -0x1 ;  /* 0xffffffffff0c7424 */ /* 0x000fe200078e00ff */
[----:B------:R-:W3:Y:S01]  /*0050*/  LDCU.64 UR8, c[0x0][0x358] ;  /* 0x00006b00ff0877ac */ /* 0x000ee20008000a00 */
[----:B------:R-:W-:-:S05]  /*0060*/  IMAD.MOV.U32 R13, RZ, RZ, -0x1 ;  /* 0xffffffffff0d7424 */ /* 0x000fca00078e00ff */
[----:B------:R-:W4:Y:S01]  /*0070*/  S2UR UR5, SR_CgaCtaId ;  /* 0x00000000000579c3 */ /* 0x000f220000008800 */
[----:B------:R-:W-:Y:S01]  /*0080*/  IMAD.MOV.U32 R14, RZ, RZ, -0x1 ;  /* 0xffffffffff0e7424 */ /* 0x000fe200078e00ff */
[----:B------:R-:W-:Y:S01]  /*0090*/  MOV R26, 0xffffffff ;  /* 0xffffffff001a7802 */ /* 0x000fe20000000f00 */
[----:B------:R-:W-:Y:S02]  /*00a0*/  IMAD.MOV.U32 R15, RZ, RZ, -0x1 ;  /* 0xffffffffff0f7424 */ /* 0x000fe400078e00ff */
[----:B------:R-:W-:Y:S02]  /*00b0*/  IMAD.MOV.U32 R16, RZ, RZ, -0x1 ;  /* 0xffffffffff107424 */ /* 0x000fe400078e00ff */
[----:B------:R-:W-:Y:S01]  /*00c0*/  IMAD.MOV.U32 R17, RZ, RZ, -0x1 ;  /* 0xffffffffff117424 */ /* 0x000fe200078e00ff */
[----:B------:R-:W4:Y:S01]  /*00d0*/  LDC R28, c[0x0][0x3a8] ;  /* 0x0000ea00ff1c7b82 */ /* 0x000f220000000800 */
[----:B0-----:R-:W-:-:S04]  /*00e0*/  IMAD R7, R0, 0x9, RZ ;  /* 0x0000000900077824 */ /* 0x001fc800078e02ff */
[C---:B------:R-:W-:Y:S01]  /*00f0*/  VIADD R2, R7.reuse, 0x1 ;  /* 0x0000000107027836 */ /* 0x040fe20000000000 */
[C---:B-1----:R-:W-:Y:S01]  /*0100*/  ISETP.GE.AND P6, PT, R7.reuse, UR4, PT ;  /* 0x0000000407007c0c */ /* 0x042fe2000bfc6270 */
[C---:B------:R-:W-:Y:S02]  /*0110*/  VIADD R3, R7.reuse, 0x2 ;  /* 0x0000000207037836 */ /* 0x040fe40000000000 */
[C---:B------:R-:W-:Y:S01]  /*0120*/  VIADD R6, R7.reuse, 0x5 ;  /* 0x0000000507067836 */ /* 0x040fe20000000000 */
[----:B------:R-:W-:Y:S01]  /*0130*/  ISETP.GE.AND P1, PT, R2, UR4, PT ;  /* 0x0000000402007c0c */ /* 0x000fe2000bf26270 */
[----:B------:R-:W-:Y:S01]  /*0140*/  VIADD R2, R7, 0x3 ;  /* 0x0000000307027836 */ /* 0x000fe20000000000 */
[----:B------:R-:W-:Y:S01]  /*0150*/  ISETP.GE.AND P0, PT, R3, UR4, PT ;  /* 0x0000000403007c0c */ /* 0x000fe2000bf06270 */
[C---:B------:R-:W-:Y:S01]  /*0160*/  VIADD R3, R7.reuse, 0x4 ;  /* 0x0000000407037836 */ /* 0x040fe20000000000 */
[----:B------:R-:W-:Y:S01]  /*0170*/  ISETP.GE.AND P4, PT, R6, UR4, PT ;  /* 0x0000000406007c0c */ /* 0x000fe2000bf86270 */
[----:B------:R-:W-:Y:S01]  /*0180*/  VIADD R8, R7, 0x6 ;  /* 0x0000000607087836 */ /* 0x000fe20000000000 */
[----:B------:R-:W-:Y:S01]  /*0190*/  ISETP.GE.AND P2, PT, R2, UR4, PT ;  /* 0x0000000402007c0c */ /* 0x000fe2000bf46270 */
[----:B------:R-:W-:Y:S01]  /*01a0*/  IMAD.MOV.U32 R2, RZ, RZ, -0x1 ;  /* 0xffffffffff027424 */ /* 0x000fe200078e00ff */
[----:B------:R-:W-:Y:S01]  /*01b0*/  ISETP.GE.AND P3, PT, R3, UR4, PT ;  /* 0x0000000403007c0c */ /* 0x000fe2000bf66270 */
[----:B------:R-:W-:Y:S01]  /*01c0*/  IMAD.MOV.U32 R3, RZ, RZ, -0x1 ;  /* 0xffffffffff037424 */ /* 0x000fe200078e00ff */
[----:B------:R-:W-:Y:S01]  /*01d0*/  ISETP.GE.AND P5, PT, R8, UR4, PT ;  /* 0x0000000408007c0c */ /* 0x000fe2000bfa6270 */
[----:B--2---:R-:W-:-:S04]  /*01e0*/  IMAD.WIDE.U32 R4, R7, 0x8, R4 ;  /* 0x0000000807047825 */ /* 0x004fc800078e0004 */
[C---:B------:R-:W-:Y:S01]  /*01f0*/  VIADD R6, R7.reuse, 0x7 ;  /* 0x0000000707067836 */ /* 0x040fe20000000000 */
[----:B---3--:R0:W5:Y:S01]  /*0200*/  @!P6 LDG.E R2, desc[UR8][R4.64] ;  /* 0x000000080402e981 */ /* 0x008162000c1e1900 */
[----:B------:R-:W-:-:S03]  /*0210*/  VIADD R7, R7, 0x8 ;  /* 0x0000000807077836 */ /* 0x000fc60000000000 */
[----:B------:R0:W5:Y:S01]  /*0220*/  @!P6 LDG.E R3, desc[UR8][R4.64+0x4] ;  /* 0x000004080403e981 */ /* 0x000162000c1e1900 */
[----:B------:R-:W-:-:S03]  /*0230*/  ISETP.GE.AND P6, PT, R6, UR4, PT ;  /* 0x0000000406007c0c */ /* 0x000fc6000bfc6270 */
[----:B------:R0:W5:Y:S04]  /*0240*/  @!P1 LDG.E R12, desc[UR8][R4.64+0x8] ;  /* 0x00000808040c9981 */ /* 0x000168000c1e1900 */
[----:B------:R0:W5:Y:S01]  /*0250*/  @!P1 LDG.E R13, desc[UR8][R4.64+0xc] ;  /* 0x00000c08040d9981 */ /* 0x000162000c1e1900 */
[----:B------:R-:W-:Y:S01]  /*0260*/  ISETP.GE.AND P1, PT, R7, UR4, PT ;  /* 0x0000000407007c0c */ /* 0x000fe2000bf26270 */
        /* <DEDUP_REMOVED lines=12> */
[----:B------:R-:W-:-:S03]  /*0330*/  IMAD.MOV.U32 R27, RZ, RZ, -0x1 ;  /* 0xffffffffff1b7424 */ /* 0x000fc600078e00ff */
        /* <DEDUP_REMOVED lines=9> */
[----:B------:R0:W5:Y:S01]  /*03d0*/  @!P1 LDG.E R27, desc[UR8][R4.64+0x44] ;  /* 0x00004408041b9981 */ /* 0x000162000c1e1900 */
[----:B------:R-:W-:-:S02]  /*03e0*/  UMOV UR4, 0x400 ;  /* 0x0000040000047882 */ /* 0x000fc40000000000 */
[----:B----4-:R-:W-:Y:S01]  /*03f0*/  ULEA UR5, UR5, UR4, 0x18 ;  /* 0x0000000405057291 */ /* 0x010fe2000f8ec0ff */
[----:B------:R-:W-:-:S05]  /*0400*/  SHF.R.U32.HI R30, RZ, 0x5, R0 ;  /* 0x00000005ff1e7819 */ /* 0x000fca0000011600 */
[----:B------:R-:W-:-:S05]  /*0410*/  LEA R29, R0, UR5, 0x2 ;  /* 0x00000005001d7c11 */ /* 0x000fca000f8e10ff */
[----:B------:R-:W-:Y:S01]  /*0420*/  IMAD R31, R0, 0x80, R29 ;  /* 0x00000080001f7824 */ /* 0x000fe200078e021d */
[----:B------:R-:W-:-:S03]  /*0430*/  LEA R32, R30, UR5, 0x2 ;  /* 0x000000051e207c11 */ /* 0x000fc6000f8e10ff */
[----:B------:R-:W-:Y:S01]  /*0440*/  IMAD R33, R0, -0x3c, R31 ;  /* 0xffffffc400217824 */ /* 0x000fe200078e021f */
[----:B------:R-:W1:Y:S01]  /*0450*/  LDCU UR4, c[0x0][0x3a4] ;  /* 0x00007480ff0477ac */ /* 0x000e620008000800 */
[----:B0-----:R-:W-:Y:S06]  /*0460*/  BAR.SYNC.DEFER_BLOCKING 0x0 ;  /* 0x0000000000007b1d */ /* 0x001fec0000010000 */
.L_x_1368:
[----:B-1----:R-:W-:Y:S01]  /*0470*/  VIADD R51, R28, -UR4 ;  /* 0x800000041c337c36 */ /* 0x002fe20008000000 */
[----:B------:R-:W-:Y:S02]  /*0480*/  UISETP.GT.U32.AND UP0, UPT, UR4, 0x1f, UPT ;  /* 0x0000001f0400788c */ /* 0x000fe4000bf04070 */
[----:B0-----:R-:W-:Y:S01]  /*0490*/  IMAD R5, RZ, RZ, -UR4 ;  /* 0x80000004ff057e24 */ /* 0x001fe2000f8e02ff */
[----:B------:R-:W-:Y:S01]  /*04a0*/  UIADD3 UR5, UPT, UPT, UR4, -0x20, URZ ;  /* 0xffffffe004057890 */ /* 0x000fe2000fffe0ff */
[----:B------:R-:W-:Y:S01]  /*04b0*/  IMAD.MOV.U32 R4, RZ, RZ, -0x1 ;  /* 0xffffffffff047424 */ /* 0x000fe200078e00ff */
[----:B------:R-:W-:Y:S01]  /*04c0*/  VIMNMX R34, PT, PT, R51, 0x6, PT ;  /* 0x0000000633227848 */ /* 0x000fe20003fe0100 */
[----:B------:R-:W-:Y:S02]  /*04d0*/  IMAD.MOV.U32 R9, RZ, RZ, RZ ;  /* 0x000000ffff097224 */ /* 0x000fe400078e00ff */
[----:B------:R-:W-:Y:S01]  /*04e0*/  IMAD.MOV.U32 R10, RZ, RZ, RZ ;  /* 0x000000ffff0a7224 */ /* 0x000fe200078e00ff */
[----:B------:R-:W-:Y:S01]  /*04f0*/  VIADDMNMX.U32 R5, R5, 0x20, R34, PT ;  /* 0x0000002005057846 */ /* 0x000fe20003800022 */
[----:B------:R-:W-:-:S02]  /*0500*/  IMAD.U32 R7, RZ, RZ, UR5 ;  /* 0x00000005ff077e24 */ /* 0x000fc4000f8e00ff */
[----:B------:R-:W-:Y:S01]  /*0510*/  IMAD.U32 R11, RZ, RZ, UR5 ;  /* 0x00000005ff0b7e24 */ /* 0x000fe2000f8e00ff */
[----:B------:R-:W-:Y:S01]  /*0520*/  SHF.L.U32 R8, R4, R5, RZ ;  /* 0x0000000504087219 */ /* 0x000fe200000006ff */
[----:B------:R-:W-:Y:S02]  /*0530*/  IMAD.MOV.U32 R6, RZ, RZ, R34 ;  /* 0x000000ffff067224 */ /* 0x000fe400078e0022 */
[----:B------:R-:W-:Y:S01]  /*0540*/  IMAD.IADD R52, R34, 0x1, -R5 ;  /* 0x0000000122347824 */ /* 0x000fe200078e0a05 */
[----:B--234-:R-:W-:Y:S06]  /*0550*/  BRA.U UP0, `(.L_x_1349) ;  /* 0x00000001001c7547 */ /* 0x01cfec000b800000 */
[----:B------:R-:W-:Y:S01]  /*0560*/  ISETP.NE.AND P0, PT, R51, RZ, PT ;  /* 0x000000ff3300720c */ /* 0x000fe20003f05270 */
[----:B------:R-:W-:Y:S02]  /*0570*/  IMAD.MOV.U32 R9, RZ, RZ, RZ ;  /* 0x000000ffff097224 */ /* 0x000fe400078e00ff */
[----:B------:R-:W-:-:S10]  /*0580*/  IMAD.MOV.U32 R11, RZ, RZ, RZ ;  /* 0x000000ffff0b7224 */ /* 0x000fd400078e00ff */
[----:B-----5:R-:W-:Y:S01]  /*0590*/  @P0 SHF.R.U32.HI R37, RZ, UR4, R3 ;  /* 0x00000004ff250c19 */ /* 0x020fe20008011603 */
[----:B------:R-:W-:Y:S02]  /*05a0*/  @P0 IMAD.MOV.U32 R10, RZ, RZ, R5 ;  /* 0x000000ffff0a0224 */ /* 0x000fe400078e0005 */
[----:B------:R-:W-:Y:S01]  /*05b0*/  @P0 IMAD.MOV.U32 R34, RZ, RZ, R52 ;  /* 0x000000ffff220224 */ /* 0x000fe200078e0034 */
[----:B------:R-:W-:-:S07]  /*05c0*/  @P0 LOP3.LUT R9, R37, R8, RZ, 0x30, !PT ;  /* 0x0000000825090212 */ /* 0x000fce00078e30ff */
.L_x_1349:
[----:B------:R-:W-:-:S04]  /*05d0*/  ISETP.NE.AND P0, PT, R34, RZ, PT ;  /* 0x000000ff2200720c */ /* 0x000fc80003f05270 */
[----:B------:R-:W-:-:S13]  /*05e0*/  ISETP.GT.U32.OR P0, PT, R11, 0x1f, !P0 ;  /* 0x0000001f0b00780c */ /* 0x000fda0004704470 */
[----:B------:R-:W-:Y:S05]  /*05f0*/  @P0 BRA `(.L_x_1350) ;  /* 0x00000000001c0947 */ /* 0x000fea0003800000 */
[----:B------:R-:W-:-:S05]  /*0600*/  IMAD.MOV R37, RZ, RZ, -R11 ;  /* 0x000000ffff257224 */ /* 0x000fca00078e0a0b */
[----:B------:R-:W-:Y:S02]  /*0610*/  VIADDMNMX.U32 R37, R37, 0x20, R34, PT ;  /* 0x0000002025257846 */ /* 0x000fe40003800022 */
[----:B-----5:R-:W-:Y:S02]  /*0620*/  SHF.R.U32.HI R34, RZ, R11, R2 ;  /* 0x0000000bff227219 */ /* 0x020fe40000011602 */
[----:B------:R-:W-:-:S04]  /*0630*/  SHF.L.U32 R37, R4, R37, RZ ;  /* 0x0000002504257219 */ /* 0x000fc800000006ff */
[----:B------:R-:W-:-:S04]  /*0640*/  LOP3.LUT R37, R34, R37, RZ, 0x30, !PT ;  /* 0x0000002522257212 */ /* 0x000fc800078e30ff */
[----:B------:R-:W-:-:S04]  /*0650*/  SHF.L.U32 R10, R37, R10, RZ ;  /* 0x0000000a250a7219 */ /* 0x000fc800000006ff */
[----:B------:R-:W-:-:S07]  /*0660*/  LOP3.LUT R9, R10, R9, RZ, 0xfc, !PT ;  /* 0x000000090a097212 */ /* 0x000fce00078efcff */
.L_x_1350:
[----:B------:R-:W-:Y:S01]  /*0670*/  IMAD.SHL.U32 R10, R9, 0x400, RZ ;  /* 0x00000400090a7824 */ /* 0x000fe200078e00ff */
[----:B------:R-:W-:Y:S01]  /*0680*/  SHF.R.U32.HI R9, RZ, 0x4, R9 ;  /* 0x00000004ff097819 */ /* 0x000fe20000011609 */
[----:B------:R0:W-:Y:S01]  /*0690*/  STS [R29], RZ ;  /* 0x000000ff1d007388 */ /* 0x0001e20000000800 */
[----:B------:R-:W-:Y:S02]  /*06a0*/  IMAD.MOV.U32 R37, RZ, RZ, R7 ;  /* 0x000000ffff257224 */ /* 0x000fe400078e0007 */
[----:B------:R-:W-:Y:S01]  /*06b0*/  LOP3.LUT R10, R10, 0x7c00, RZ, 0xc0, !PT ;  /* 0x00007c000a0a7812 */ /* 0x000fe200078ec0ff */
[----:B------:R0:W-:Y:S01]  /*06c0*/  STS [R29+0x400], RZ ;  /* 0x000400ff1d007388 */ /* 0x0001e20000000800 */
[----:B------:R-:W-:Y:S01]  /*06d0*/  LOP3.LUT R9, R9, 0xffffffe, RZ, 0xc0, !PT ;  /* 0x0ffffffe09097812 */ /* 0x000fe200078ec0ff */
[----:B------:R-:W-:Y:S02]  /*06e0*/  IMAD.MOV.U32 R11, RZ, RZ, R6 ;  /* 0x000000ffff0b7224 */ /* 0x000fe400078e0006 */
[----:B------:R0:W-:Y:S01]  /*06f0*/  STS [R29+0x800], RZ ;  /* 0x000800ff1d007388 */ /* 0x0001e20000000800 */
[----:B------:R-:W-:Y:S01]  /*0700*/  IADD3 R50, PT, PT, R9, R29, R10 ;  /* 0x0000001d09327210 */ /* 0x000fe20007ffe00a */
[----:B------:R-:W-:-:S02]  /*0710*/  IMAD.MOV.U32 R9, RZ, RZ, RZ ;  /* 0x000000ffff097224 */ /* 0x000fc400078e00ff */
[----:B------:R0:W-:Y:S01]  /*0720*/  STS [R29+0xc00], RZ ;  /* 0x000c00ff1d007388 */ /* 0x0001e20000000800 */
[----:B------:R-:W-:-:S03]  /*0730*/  IMAD.MOV.U32 R10, RZ, RZ, RZ ;  /* 0x000000ffff0a7224 */ /* 0x000fc600078e00ff */
        /* <DEDUP_REMOVED lines=29> */
[----:B------:R0:W1:Y:S01]  /*0910*/  LDS.U16 R49, [R50] ;  /* 0x0000000032317984 */ /* 0x0000620000000400 */
[----:B------:R-:W-:Y:S05]  /*0920*/  BRA.U UP0, `(.L_x_1351) ;  /* 0x00000001001c7547 */ /* 0x000fea000b800000 */
[----:B------:R-:W-:Y:S01]  /*0930*/  ISETP.NE.AND P0, PT, R51, RZ, PT ;  /* 0x000000ff3300720c */ /* 0x000fe20003f05270 */
[----:B------:R-:W-:Y:S02]  /*0940*/  HFMA2 R9, -RZ, RZ, 0, 0 ;  /* 0x00000000ff097431 */ /* 0x000fe400000001ff */
[----:B------:R-:W-:-:S10]  /*0950*/  IMAD.MOV.U32 R37, RZ, RZ, RZ ;  /* 0x000000ffff257224 */ /* 0x000fd400078e00ff */
[----:B-----5:R-:W-:Y:S01]  /*0960*/  @P0 SHF.R.U32.HI R39, RZ, UR4, R13 ;  /* 0x00000004ff270c19 */ /* 0x020fe2000801160d */
[----:B------:R-:W-:Y:S02]  /*0970*/  @P0 IMAD.MOV.U32 R10, RZ, RZ, R5 ;  /* 0x000000ffff0a0224 */ /* 0x000fe400078e0005 */
[----:B------:R-:W-:Y:S01]  /*0980*/  @P0 IMAD.MOV.U32 R11, RZ, RZ, R52 ;  /* 0x000000ffff0b0224 */ /* 0x000fe200078e0034 */
[----:B------:R-:W-:-:S07]  /*0990*/  @P0 LOP3.LUT R9, R39, R8, RZ, 0x30, !PT ;  /* 0x0000000827090212 */ /* 0x000fce00078e30ff */
.L_x_1351:
        /* <DEDUP_REMOVED lines=10> */
.L_x_1352:
[----:B------:R-:W-:Y:S01]  /*0a40*/  IMAD.SHL.U32 R10, R9, 0x400, RZ ;  /* 0x00000400090a7824 */ /* 0x000fe200078e00ff */
[----:B------:R-:W-:Y:S01]  /*0a50*/  SHF.R.U32.HI R9, RZ, 0x4, R9 ;  /* 0x00000004ff097819 */ /* 0x000fe20000011609 */
[----:B------:R-:W-:Y:S02]  /*0a60*/  IMAD.MOV.U32 R37, RZ, RZ, R7 ;  /* 0x000000ffff257224 */ /* 0x000fe400078e0007 */
[----:B------:R-:W-:Y:S01]  /*0a70*/  IMAD.MOV.U32 R34, RZ, RZ, R6 ;  /* 0x000000ffff227224 */ /* 0x000fe200078e0006 */
[----:B------:R-:W-:Y:S02]  /*0a80*/  LOP3.LUT R10, R10, 0x7c00, RZ, 0xc0, !PT ;  /* 0x00007c000a0a7812 */ /* 0x000fe400078ec0ff */
[----:B------:R-:W-:Y:S01]  /*0a90*/  LOP3.LUT R41, R9, 0xffffffe, RZ, 0xc0, !PT ;  /* 0x0ffffffe09297812 */ /* 0x000fe200078ec0ff */
[----:B-1----:R-:W-:-:S03]  /*0aa0*/  VIADD R9, R49, 0x1 ;  /* 0x0000000131097836 */ /* 0x002fc60000000000 */
[----:B------:R-:W-:Y:S02]  /*0ab0*/  IADD3 R41, PT, PT, R41, R29, R10 ;  /* 0x0000001d29297210 */ /* 0x000fe40007ffe00a */
[----:B------:R-:W-:Y:S01]  /*0ac0*/  CS2R R10, SRZ ;  /* 0x00000000000a7805 */ /* 0x000fe2000001ff00 */
[----:B------:R1:W-:Y:S04]  /*0ad0*/  STS.U16 [R50], R9 ;  /* 0x0000000932007388 */ /* 0x0003e80000000400 */
[----:B------:R1:W2:Y:S01]  /*0ae0*/  LDS.U16 R48, [R41] ;  /* 0x0000000029307984 */ /* 0x0002a20000000400 */
[----:B------:R-:W-:Y:S05]  /*0af0*/  BRA.U UP0, `(.L_x_1353) ;  /* 0x00000001001c7547 */ /* 0x000fea000b800000 */
[----:B------:R-:W-:Y:S01]  /*0b00*/  ISETP.NE.AND P0, PT, R51, RZ, PT ;  /* 0x000000ff3300720c */ /* 0x000fe20003f05270 */
[----:B------:R-:W-:Y:S02]  /*0b10*/  IMAD.MOV.U32 R10, RZ, RZ, RZ ;  /* 0x000000ffff0a7224 */ /* 0x000fe400078e00ff */
[----:B------:R-:W-:-:S10]  /*0b20*/  IMAD.MOV.U32 R37, RZ, RZ, RZ ;  /* 0x000000ffff257224 */ /* 0x000fd400078e00ff */
[----:B-1---5:R-:W-:Y:S01]  /*0b30*/  @P0 SHF.R.U32.HI R9, RZ, UR4, R15 ;  /* 0x00000004ff090c19 */ /* 0x022fe2000801160f */
[----:B------:R-:W-:Y:S02]  /*0b40*/  @P0 IMAD.MOV.U32 R11, RZ, RZ, R5 ;  /* 0x000000ffff0b0224 */ /* 0x000fe400078e0005 */
[----:B------:R-:W-:Y:S01]  /*0b50*/  @P0 IMAD.MOV.U32 R34, RZ, RZ, R52 ;  /* 0x000000ffff220224 */ /* 0x000fe200078e0034 */
[----:B------:R-:W-:-:S07]  /*0b60*/  @P0 LOP3.LUT R10, R9, R8, RZ, 0x30, !PT ;  /* 0x00000008090a0212 */ /* 0x000fce00078e30ff */
.L_x_1353:
[----:B------:R-:W-:-:S04]  /*0b70*/  ISETP.NE.AND P0, PT, R34, RZ, PT ;  /* 0x000000ff2200720c */ /* 0x000fc80003f05270 */
[----:B------:R-:W-:-:S13]  /*0b80*/  ISETP.GT.U32.OR P0, PT, R37, 0x1f, !P0 ;  /* 0x0000001f2500780c */ /* 0x000fda0004704470 */
[----:B------:R-:W-:Y:S05]  /*0b90*/  @P0 BRA `(.L_x_1354) ;  /* 0x00000000001c0947 */ /* 0x000fea0003800000 */
[----:B-1----:R-:W-:-:S05]  /*0ba0*/  IMAD.MOV R9, RZ, RZ, -R37 ;  /* 0x000000ffff097224 */ /* 0x002fca00078e0a25 */
[----:B------:R-:W-:Y:S02]  /*0bb0*/  VIADDMNMX.U32 R9, R9, 0x20, R34, PT ;  /* 0x0000002009097846 */ /* 0x000fe40003800022 */
[----:B-----5:R-:W-:Y:S02]  /*0bc0*/  SHF.R.U32.HI R34, RZ, R37, R14 ;  /* 0x00000025ff227219 */ /* 0x020fe4000001160e */
[----:B------:R-:W-:-:S04]  /*0bd0*/  SHF.L.U32 R9, R4, R9, RZ ;  /* 0x0000000904097219 */ /* 0x000fc800000006ff */
[----:B------:R-:W-:-:S04]  /*0be0*/  LOP3.LUT R34, R34, R9, RZ, 0x30, !PT ;  /* 0x0000000922227212 */ /* 0x000fc800078e30ff */
[----:B------:R-:W-:-:S04]  /*0bf0*/  SHF.L.U32 R11, R34, R11, RZ ;  /* 0x0000000b220b7219 */ /* 0x000fc800000006ff */
[----:B------:R-:W-:-:S07]  /*0c00*/  LOP3.LUT R10, R11, R10, RZ, 0xfc, !PT ;  /* 0x0000000a0b0a7212 */ /* 0x000fce00078efcff */
.L_x_1354:
[----:B-1----:R-:W-:Y:S01]  /*0c10*/  IMAD.SHL.U32 R9, R10, 0x400, RZ ;  /* 0x000004000a097824 */ /* 0x002fe200078e00ff */
[----:B------:R-:W-:Y:S01]  /*0c20*/  SHF.R.U32.HI R10, RZ, 0x4, R10 ;  /* 0x00000004ff0a7819 */ /* 0x000fe2000001160a */
[----:B------:R-:W-:Y:S02]  /*0c30*/  IMAD.MOV.U32 R11, RZ, RZ, RZ ;  /* 0x000000ffff0b7224 */ /* 0x000fe400078e00ff */
[----:B------:R-:W-:Y:S01]  /*0c40*/  IMAD.MOV.U32 R37, RZ, RZ, R7 ;  /* 0x000000ffff257224 */ /* 0x000fe200078e0007 */
[----:B------:R-:W-:Y:S01]  /*0c50*/  LOP3.LUT R34, R9, 0x7c00, RZ, 0xc0, !PT ;  /* 0x00007c0009227812 */ /* 0x000fe200078ec0ff */
[----:B------:R-:W-:Y:S01]  /*0c60*/  IMAD.MOV.U32 R36, RZ, RZ, R6 ;  /* 0x000000ffff247224 */ /* 0x000fe200078e0006 */
[----:B------:R-:W-:Y:S01]  /*0c70*/  LOP3.LUT R9, R10, 0xffffffe, RZ, 0xc0, !PT ;  /* 0x0ffffffe0a097812 */ /* 0x000fe200078ec0ff */
[----:B--2---:R-:W-:-:S03]  /*0c80*/  VIADD R10, R48, 0x1 ;  /* 0x00000001300a7836 */ /* 0x004fc60000000000 */
[----:B------:R-:W-:Y:S01]  /*0c90*/  IADD3 R34, PT, PT, R9, R29, R34 ;  /* 0x0000001d09227210 */ /* 0x000fe20007ffe022 */
[----:B------:R-:W-:Y:S01]  /*0ca0*/  IMAD.MOV.U32 R9, RZ, RZ, RZ ;  /* 0x000000ffff097224 */ /* 0x000fe200078e00ff */
[----:B------:R1:W-:Y:S04]  /*0cb0*/  STS.U16 [R41], R10 ;  /* 0x0000000a29007388 */ /* 0x0003e80000000400 */
[----:B------:R1:W2:Y:S01]  /*0cc0*/  LDS.U16 R47, [R34] ;  /* 0x00000000222f7984 */ /* 0x0002a20000000400 */
[----:B------:R-:W-:Y:S05]  /*0cd0*/  BRA.U UP0, `(.L_x_1355) ;  /* 0x00000001001c7547 */ /* 0x000fea000b800000 */
[----:B------:R-:W-:Y:S01]  /*0ce0*/  ISETP.NE.AND P0, PT, R51, RZ, PT ;  /* 0x000000ff3300720c */ /* 0x000fe20003f05270 */
[----:B------:R-:W-:Y:S02]  /*0cf0*/  IMAD.MOV.U32 R9, RZ, RZ, RZ ;  /* 0x000000ffff097224 */ /* 0x000fe400078e00ff */
[----:B------:R-:W-:-:S10]  /*0d00*/  IMAD.MOV.U32 R37, RZ, RZ, RZ ;  /* 0x000000ffff257224 */ /* 0x000fd400078e00ff */
[----:B-----5:R-:W-:Y:S01]  /*0d10*/  @P0 SHF.R.U32.HI R39, RZ, UR4, R17 ;  /* 0x00000004ff270c19 */ /* 0x020fe20008011611 */
[----:B------:R-:W-:Y:S01]  /*0d20*/  @P0 IMAD.MOV.U32 R36, RZ, RZ, R52 ;  /* 0x000000ffff240224 */ /* 0x000fe200078e0034 */
[----:B------:R-:W-:Y:S02]  /*0d30*/  @P0 MOV R11, R5 ;  /* 0x00000005000b0202 */ /* 0x000fe40000000f00 */
[----:B------:R-:W-:-:S07]  /*0d40*/  @P0 LOP3.LUT R9, R39, R8, RZ, 0x30, !PT ;  /* 0x0000000827090212 */ /* 0x000fce00078e30ff */
.L_x_1355:
[----:B------:R-:W-:-:S04]  /*0d50*/  ISETP.NE.AND P0, PT, R36, RZ, PT ;  /* 0x000000ff2400720c */ /* 0x000fc80003f05270 */
[----:B------:R-:W-:-:S13]  /*0d60*/  ISETP.GT.U32.OR P0, PT, R37, 0x1f, !P0 ;  /* 0x0000001f2500780c */ /* 0x000fda0004704470 */
[----:B------:R-:W-:Y:S05]  /*0d70*/  @P0 BRA `(.L_x_1356) ;  /* 0x00000000001c0947 */ /* 0x000fea0003800000 */
[----:B------:R-:W-:Y:S01]  /*0d80*/  IMAD.MOV R39, RZ, RZ, -R37 ;  /* 0x000000ffff277224 */ /* 0x000fe200078e0a25 */
[----:B-1---5:R-:W-:-:S04]  /*0d90*/  SHF.R.U32.HI R10, RZ, R37, R16 ;  /* 0x00000025ff0a7219 */ /* 0x022fc80000011610 */
[----:B------:R-:W-:-:S04]  /*0da0*/  VIADDMNMX.U32 R39, R39, 0x20, R36, PT ;  /* 0x0000002027277846 */ /* 0x000fc80003800024 */
[----:B------:R-:W-:-:S04]  /*0db0*/  SHF.L.U32 R39, R4, R39, RZ ;  /* 0x0000002704277219 */ /* 0x000fc800000006ff */
[----:B------:R-:W-:-:S04]  /*0dc0*/  LOP3.LUT R10, R10, R39, RZ, 0x30, !PT ;  /* 0x000000270a0a7212 */ /* 0x000fc800078e30ff */
[----:B------:R-:W-:-:S04]  /*0dd0*/  SHF.L.U32 R10, R10, R11, RZ ;  /* 0x0000000b0a0a7219 */ /* 0x000fc800000006ff */
[----:B------:R-:W-:-:S07]  /*0de0*/  LOP3.LUT R9, R10, R9, RZ, 0xfc, !PT ;  /* 0x000000090a097212 */ /* 0x000fce00078efcff */
.L_x_1356:
[----:B-1----:R-:W-:Y:S01]  /*0df0*/  IMAD.SHL.U32 R10, R9, 0x400, RZ ;  /* 0x00000400090a7824 */ /* 0x002fe200078e00ff */
[----:B------:R-:W-:Y:S01]  /*0e00*/  SHF.R.U32.HI R9, RZ, 0x4, R9 ;  /* 0x00000004ff097819 */ /* 0x000fe20000011609 */
[----:B------:R-:W-:Y:S02]  /*0e10*/  IMAD.MOV.U32 R39, RZ, RZ, R7 ;  /* 0x000000ffff277224 */ /* 0x000fe400078e0007 */
[----:B------:R-:W-:Y:S01]  /*0e20*/  IMAD.MOV.U32 R37, RZ, RZ, R6 ;  /* 0x000000ffff257224 */ /* 0x000fe200078e0006 */
[----:B------:R-:W-:Y:S02]  /*0e30*/  LOP3.LUT R10, R10, 0x7c00, RZ, 0xc0, !PT ;  /* 0x00007c000a0a7812 */ /* 0x000fe400078ec0ff */
[----:B------:R-:W-:Y:S01]  /*0e40*/  LOP3.LUT R36, R9, 0xffffffe, RZ, 0xc0, !PT ;  /* 0x0ffffffe09247812 */ /* 0x000fe200078ec0ff */
[----:B--2---:R-:W-:-:S03]  /*0e50*/  VIADD R9, R47, 0x1 ;  /* 0x000000012f097836 */ /* 0x004fc60000000000 */
        /* <DEDUP_REMOVED lines=12> */
.L_x_1357:
[----:B------:R-:W-:-:S04]  /*0f20*/  ISETP.NE.AND P0, PT, R37, RZ, PT ;  /* 0x000000ff2500720c */ /* 0x000fc80003f05270 */
[----:B------:R-:W-:-:S13]  /*0f30*/  ISETP.GT.U32.OR P0, PT, R39, 0x1f, !P0 ;  /* 0x0000001f2700780c */ /* 0x000fda0004704470 */
[----:B------:R-:W-:Y:S05]  /*0f40*/  @P0 BRA `(.L_x_1358) ;  /* 0x00000000001c0947 */ /* 0x000fea0003800000 */
[----:B------:R-:W-:-:S05]  /*0f50*/  IMAD.MOV R38, RZ, RZ, -R39 ;  /* 0x000000ffff267224 */ /* 0x000fca00078e0a27 */
[----:B-1----:R-:W-:Y:S02]  /*0f60*/  VIADDMNMX.U32 R9, R38, 0x20, R37, PT ;  /* 0x0000002026097846 */ /* 0x002fe40003800025 */
[----:B-----5:R-:W-:Y:S02]  /*0f70*/  SHF.R.U32.HI R38, RZ, R39, R18 ;  /* 0x00000027ff267219 */ /* 0x020fe40000011612 */
[----:B------:R-:W-:-:S04]  /*0f80*/  SHF.L.U32 R9, R4, R9, RZ ;  /* 0x0000000904097219 */ /* 0x000fc800000006ff */
[----:B------:R-:W-:-:S04]  /*0f90*/  LOP3.LUT R38, R38, R9, RZ, 0x30, !PT ;  /* 0x0000000926267212 */ /* 0x000fc800078e30ff */
[----:B------:R-:W-:-:S04]  /*0fa0*/  SHF.L.U32 R11, R38, R11, RZ ;  /* 0x0000000b260b7219 */ /* 0x000fc800000006ff */
[----:B------:R-:W-:-:S07]  /*0fb0*/  LOP3.LUT R10, R11, R10, RZ, 0xfc, !PT ;  /* 0x0000000a0b0a7212 */ /* 0x000fce00078efcff */
.L_x_1358:
[----:B-1----:R-:W-:Y:S01]  /*0fc0*/  IMAD.SHL.U32 R9, R10, 0x400, RZ ;  /* 0x000004000a097824 */ /* 0x002fe200078e00ff */
[----:B------:R-:W-:Y:S01]  /*0fd0*/  SHF.R.U32.HI R11, RZ, 0x4, R10 ;  /* 0x00000004ff0b7819 */ /* 0x000fe2000001160a */
[----:B------:R-:W-:Y:S02]  /*0fe0*/  IMAD.MOV.U32 R39, RZ, RZ, R7 ;  /* 0x000000ffff277224 */ /* 0x000fe400078e0007 */
[----:B------:R-:W-:Y:S01]  /*0ff0*/  IMAD.MOV.U32 R38, RZ, RZ, R6 ;  /* 0x000000ffff267224 */ /* 0x000fe200078e0006 */
[----:B------:R-:W-:Y:S01]  /*1000*/  LOP3.LUT R10, R9, 0x7c00, RZ, 0xc0, !PT ;  /* 0x00007c00090a7812 */ /* 0x000fe200078ec0ff */
[----:B--2---:R-:W-:Y:S01]  /*1010*/  VIADD R9, R46, 0x1 ;  /* 0x000000012e097836 */ /* 0x004fe20000000000 */
[----:B------:R-:W-:-:S04]  /*1020*/  LOP3.LUT R11, R11, 0xffffffe, RZ, 0xc0, !PT ;  /* 0x0ffffffe0b0b7812 */ /* 0x000fc800078ec0ff */
[----:B------:R-:W-:Y:S01]  /*1030*/  IADD3 R37, PT, PT, R11, R29, R10 ;  /* 0x0000001d0b257210 */ /* 0x000fe20007ffe00a */
[----:B------:R1:W-:Y:S01]  /*1040*/  STS.U16 [R36], R9 ;  /* 0x0000000924007388 */ /* 0x0003e20000000400 */
[----:B------:R-:W-:-:S03]  /*1050*/  CS2R R10, SRZ ;  /* 0x00000000000a7805 */ /* 0x000fc6000001ff00 */
        /* <DEDUP_REMOVED lines=9> */
.L_x_1359:
        /* <DEDUP_REMOVED lines=10> */
.L_x_1360:
[----:B-1----:R-:W-:Y:S01]  /*1190*/  IMAD.SHL.U32 R9, R10, 0x400, RZ ;  /* 0x000004000a097824 */ /* 0x002fe200078e00ff */
[----:B------:R-:W-:Y:S01]  /*11a0*/  SHF.R.U32.HI R10, RZ, 0x4, R10 ;  /* 0x00000004ff0a7819 */ /* 0x000fe2000001160a */
[----:B------:R-:W-:Y:S02]  /*11b0*/  IMAD.MOV.U32 R11, RZ, RZ, RZ ;  /* 0x000000ffff0b7224 */ /* 0x000fe400078e00ff */
[----:B------:R-:W-:Y:S01]  /*11c0*/  IMAD.MOV.U32 R43, RZ, RZ, R7 ;  /* 0x000000ffff2b7224 */ /* 0x000fe200078e0007 */
[----:B------:R-:W-:Y:S01]  /*11d0*/  LOP3.LUT R38, R9, 0x7c00, RZ, 0xc0, !PT ;  /* 0x00007c0009267812 */ /* 0x000fe200078ec0ff */
[----:B------:R-:W-:Y:S01]  /*11e0*/  IMAD.MOV.U32 R39, RZ, RZ, R6 ;  /* 0x000000ffff277224 */ /* 0x000fe200078e0006 */
[----:B------:R-:W-:Y:S02]  /*11f0*/  LOP3.LUT R9, R10, 0xffffffe, RZ, 0xc0, !PT ;  /* 0x0ffffffe0a097812 */ /* 0x000fe400078ec0ff */
[----:B--2---:R-:W-:Y:S02]  /*1200*/  IADD3 R10, PT, PT, R45, 0x1, RZ ;  /* 0x000000012d0a7810 */ /* 0x004fe40007ffe0ff */
[----:B------:R-:W-:Y:S01]  /*1210*/  IADD3 R38, PT, PT, R9, R29, R38 ;  /* 0x0000001d09267210 */ /* 0x000fe20007ffe026 */
[----:B------:R-:W-:-:S02]  /*1220*/  IMAD.MOV.U32 R9, RZ, RZ, RZ ;  /* 0x000000ffff097224 */ /* 0x000fc400078e00ff */
[----:B------:R1:W-:Y:S04]  /*1230*/  STS.U16 [R37], R10 ;  /* 0x0000000a25007388 */ /* 0x0003e80000000400 */
[----:B------:R1:W2:Y:S01]  /*1240*/  LDS.U16 R44, [R38] ;  /* 0x00000000262c7984 */ /* 0x0002a20000000400 */
[----:B------:R-:W-:Y:S05]  /*1250*/  BRA.U UP0, `(.L_x_1361) ;  /* 0x00000001001c7547 */ /* 0x000fea000b800000 */
[----:B------:R-:W-:Y:S01]  /*1260*/  ISETP.NE.AND P0, PT, R51, RZ, PT ;  /* 0x000000ff3300720c */ /* 0x000fe20003f05270 */
[----:B------:R-:W-:Y:S02]  /*1270*/  IMAD.MOV.U32 R9, RZ, RZ, RZ ;  /* 0x000000ffff097224 */ /* 0x000fe400078e00ff */
[----:B------:R-:W-:-:S10]  /*1280*/  IMAD.MOV.U32 R43, RZ, RZ, RZ ;  /* 0x000000ffff2b7224 */ /* 0x000fd400078e00ff */
[----:B-----5:R-:W-:Y:S01]  /*1290*/  @P0 SHF.R.U32.HI R53, RZ, UR4, R23 ;  /* 0x00000004ff350c19 */ /* 0x020fe20008011617 */
[----:B------:R-:W-:Y:S02]  /*12a0*/  @P0 IMAD.MOV.U32 R11, RZ, RZ, R5 ;  /* 0x000000ffff0b0224 */ /* 0x000fe400078e0005 */
[----:B------:R-:W-:Y:S01]  /*12b0*/  @P0 IMAD.MOV.U32 R39, RZ, RZ, R52 ;  /* 0x000000ffff270224 */ /* 0x000fe200078e0034 */
[----:B------:R-:W-:-:S07]  /*12c0*/  @P0 LOP3.LUT R9, R53, R8, RZ, 0x30, !PT ;  /* 0x0000000835090212 */ /* 0x000fce00078e30ff */
.L_x_1361:
        /* <DEDUP_REMOVED lines=10> */
.L_x_1362:
        /* <DEDUP_REMOVED lines=19> */
.L_x_1363:
        /* <DEDUP_REMOVED lines=10> */
.L_x_1364:
[----:B-1----:R-:W-:Y:S01]  /*1540*/  IMAD.SHL.U32 R9, R10, 0x400, RZ ;  /* 0x000004000a097824 */ /* 0x002fe200078e00ff */
[----:B------:R-:W-:Y:S01]  /*1550*/  SHF.R.U32.HI R10, RZ, 0x4, R10 ;  /* 0x00000004ff0a7819 */ /* 0x000fe2000001160a */
[----:B------:R-:W-:-:S03]  /*1560*/  HFMA2 R11, -RZ, RZ, 0, 0 ;  /* 0x00000000ff0b7431 */ /* 0x000fc600000001ff */
[----:B------:R-:W-:Y:S02]  /*1570*/  LOP3.LUT R40, R9, 0x7c00, RZ, 0xc0, !PT ;  /* 0x00007c0009287812 */ /* 0x000fe400078ec0ff */
        /* <DEDUP_REMOVED lines=8> */
[----:B------:R-:W-:-:S12]  /*1600*/  IMAD.MOV.U32 R9, RZ, RZ, RZ ;  /* 0x000000ffff097224 */ /* 0x000fd800078e00ff */
[----:B-----5:R-:W-:Y:S01]  /*1610*/  @P0 SHF.R.U32.HI R7, RZ, UR4, R27 ;  /* 0x00000004ff070c19 */ /* 0x020fe2000801161b */
[----:B------:R-:W-:Y:S02]  /*1620*/  @P0 IMAD.MOV.U32 R11, RZ, RZ, R5 ;  /* 0x000000ffff0b0224 */ /* 0x000fe400078e0005 */
[----:B------:R-:W-:Y:S01]  /*1630*/  @P0 IMAD.MOV.U32 R6, RZ, RZ, R52 ;  /* 0x000000ffff060224 */ /* 0x000fe200078e0034 */
[----:B------:R-:W-:Y:S01]  /*1640*/  @P0 LOP3.LUT R9, R7, R8, RZ, 0x30, !PT ;  /* 0x0000000807090212 */ /* 0x000fe200078e30ff */
[----:B------:R-:W-:-:S07]  /*1650*/  IMAD.MOV.U32 R7, RZ, RZ, RZ ;  /* 0x000000ffff077224 */ /* 0x000fce00078e00ff */
.L_x_1365:
        /* <DEDUP_REMOVED lines=10> */
.L_x_1366:
[----:B------:R-:W-:Y:S01]  /*1700*/  IMAD.SHL.U32 R4, R9, 0x400, RZ ;  /* 0x0000040009047824 */ /* 0x000fe200078e00ff */
[----:B------:R-:W-:Y:S01]  /*1710*/  SHF.R.U32.HI R9, RZ, 0x4, R9 ;  /* 0x00000004ff097819 */ /* 0x000fe20000011609 */
[----:B--2---:R-:W-:Y:S01]  /*1720*/  VIADD R5, R42, 0x1 ;  /* 0x000000012a057836 */ /* 0x004fe20000000000 */
[----:B------:R-:W2:Y:S01]  /*1730*/  S2R R86, SR_LANEID ;  /* 0x0000000000567919 */ /* 0x000ea20000000000 */
[----:B------:R-:W3:Y:S01]  /*1740*/  S2UR UR6, SR_CgaCtaId ;  /* 0x00000000000679c3 */ /* 0x000ee20000008800 */
[----:B------:R-:W-:Y:S01]  /*1750*/  LOP3.LUT R4, R4, 0x7c00, RZ, 0xc0, !PT ;  /* 0x00007c0004047812 */ /* 0x000fe200078ec0ff */
[----:B------:R-:W-:Y:S01]  /*1760*/  UMOV UR5, 0x400 ;  /* 0x0000040000057882 */ /* 0x000fe20000000000 */
[----:B------:R-:W-:Y:S01]  /*1770*/  LOP3.LUT R9, R9, 0xffffffe, RZ, 0xc0, !PT ;  /* 0x0ffffffe09097812 */ /* 0x000fe200078ec0ff */
[----:B------:R-:W-:Y:S01]  /*1780*/  STS.U16 [R40], R5 ;  /* 0x0000000528007388 */ /* 0x000fe20000000400 */
[----:B------:R-:W-:Y:S01]  /*1790*/  ISETP.NE.AND P2, PT, R30, 0x6, PT ;  /* 0x000000061e00780c */ /* 0x000fe20003f45270 */
[----:B------:R-:W-:Y:S01]  /*17a0*/  UIADD3 UR4, UPT, UPT, UR4, 0x6, URZ ;  /* 0x0000000604047890 */ /* 0x000fe2000fffe0ff */
[----:B------:R-:W-:-:S02]  /*17b0*/  IADD3 R51, PT, PT, R9, R29, R4 ;  /* 0x0000001d09337210 */ /* 0x000fc40007ffe004 */
[----:B------:R-:W-:-:S03]  /*17c0*/  ISETP.NE.AND P3, PT, R30, 0x7, PT ;  /* 0x000000071e00780c */ /* 0x000fc60003f65270 */
[----:B------:R-:W4:Y:S01]  /*17d0*/  LDS.U16 R52, [R51] ;  /* 0x0000000033347984 */ /* 0x000f220000000400 */
[----:B---3--:R-:W-:Y:S01]  /*17e0*/  ULEA UR5, UR6, UR5, 0x18 ;  /* 0x0000000506057291 */ /* 0x008fe2000f8ec0ff */
[----:B--2---:R-:W-:Y:S01]  /*17f0*/  ISETP.NE.AND P1, PT, R86, 0x1f, PT ;  /* 0x0000001f5600780c */ /* 0x004fe20003f25270 */
[----:B----4-:R-:W-:-:S05]  /*1800*/  VIADD R4, R52, 0x1 ;  /* 0x0000000134047836 */ /* 0x010fca0000000000 */
[----:B------:R-:W-:Y:S01]  /*1810*/  STS.U16 [R51], R4 ;  /* 0x0000000433007388 */ /* 0x000fe20000000400 */
[----:B------:R-:W-:Y:S06]  /*1820*/  BAR.SYNC.DEFER_BLOCKING 0x0 ;  /* 0x0000000000007b1d */ /* 0x000fec0000010000 */
[----:B------:R-:W-:Y:S04]  /*1830*/  LDS R79, [R31] ;  /* 0x000000001f4f7984 */ /* 0x000fe80000000800 */
[----:B------:R-:W2:Y:S04]  /*1840*/  LDS R80, [R31+0x4] ;  /* 0x000004001f507984 */ /* 0x000ea80000000800 */
[----:B------:R-:W3:Y:S04]  /*1850*/  LDS R81, [R31+0x8] ;  /* 0x000008001f517984 */ /* 0x000ee80000000800 */
[----:B------:R-:W4:Y:S04]  /*1860*/  LDS R82, [R31+0xc] ;  /* 0x00000c001f527984 */ /* 0x000f280000000800 */
[----:B------:R-:W0:Y:S04]  /*1870*/  LDS R83, [R31+0x10] ;  /* 0x000010001f537984 */ /* 0x000e280000000800 */
[----:B------:R-:W1:Y:S04]  /*1880*/  LDS R84, [R31+0x14] ;  /* 0x000014001f547984 */ /* 0x000e680000000800 */
[----:B------:R-:W1:Y:S04]  /*1890*/  LDS R5, [R31+0x18] ;  /* 0x000018001f057984 */ /* 0x000e680000000800 */
[----:B------:R-:W1:Y:S04]  /*18a0*/  LDS R77, [R31+0x1c] ;  /* 0x00001c001f4d7984 */ /* 0x000e680000000800 */
[----:B------:R-:W1:Y:S04]  /*18b0*/  LDS R76, [R31+0x20] ;  /* 0x000020001f4c7984 */ /* 0x000e680000000800 */
[----:B------:R-:W1:Y:S04]  /*18c0*/  LDS R75, [R31+0x24] ;  /* 0x000024001f4b7984 */ /* 0x000e680000000800 */
[----:B------:R-:W1:Y:S04]  /*18d0*/  LDS R74, [R31+0x28] ;  /* 0x000028001f4a7984 */ /* 0x000e680000000800 */
[----:B------:R-:W1:Y:S01]  /*18e0*/  LDS R73, [R31+0x2c] ;  /* 0x00002c001f497984 */ /* 0x000e620000000800 */
[----:B--2---:R-:W-:-:S03]  /*18f0*/  IMAD.IADD R80, R79, 0x1, R80 ;  /* 0x000000014f507824 */ /* 0x004fc600078e0250 */
[----:B------:R-:W2:Y:S01]  /*1900*/  LDS R72, [R31+0x30] ;  /* 0x000030001f487984 */ /* 0x000ea20000000800 */
[----:B---3--:R-:W-:-:S03]  /*1910*/  IMAD.IADD R81, R81, 0x1, R80 ;  /* 0x0000000151517824 */ /* 0x008fc600078e0250 */
        /* <DEDUP_REMOVED lines=19> */
[----:B--2---:R-:W-:-:S03]  /*1a50*/  IMAD.IADD R72, R72, 0x1, R73 ;  /* 0x0000000148487824 */ /* 0x004fc600078e0249 */
[----:B------:R-:W2:Y:S02]  /*1a60*/  LDS R61, [R31+0x5c] ;  /* 0x00005c001f3d7984 */ /* 0x000ea40000000800 */
[----:B---3--:R-:W-:Y:S02]  /*1a70*/  IADD3 R71, PT, PT, R71, R72, RZ ;  /* 0x0000004847477210 */ /* 0x008fe40007ffe0ff */
[----:B------:R-:W3:Y:S03]  /*1a80*/  LDS R60, [R31+0x60] ;  /* 0x000060001f3c7984 */ /* 0x000ee60000000800 */
[----:B----4-:R-:W-:Y:S01]  /*1a90*/  IMAD.IADD R70, R70, 0x1, R71 ;  /* 0x0000000146467824 */ /* 0x010fe200078e0247 */
[----:B------:R-:W4:Y:S03]  /*1aa0*/  LDS R59, [R31+0x64] ;  /* 0x000064001f3b7984 */ /* 0x000f260000000800 */
[----:B0-----:R-:W-:Y:S01]  /*1ab0*/  IMAD.IADD R69, R69, 0x1, R70 ;  /* 0x0000000145457824 */ /* 0x001fe200078e0246 */
[----:B------:R-:W0:Y:S03]  /*1ac0*/  LDS R58, [R31+0x68] ;  /* 0x000068001f3a7984 */ /* 0x000e260000000800 */
[----:B-1----:R-:W-:Y:S01]  /*1ad0*/  IMAD.IADD R68, R68, 0x1, R69 ;  /* 0x0000000144447824 */ /* 0x002fe200078e0245 */
[----:B------:R-:W1:Y:S03]  /*1ae0*/  LDS R57, [R31+0x6c] ;  /* 0x00006c001f397984 */ /* 0x000e660000000800 */
[----:B------:R-:W-:Y:S01]  /*1af0*/  IMAD.IADD R67, R67, 0x1, R68 ;  /* 0x0000000143437824 */ /* 0x000fe200078e0244 */
        /* <DEDUP_REMOVED lines=9> */
[----:B------:R-:W-:-:S04]  /*1b90*/  IMAD.IADD R62, R62, 0x1, R63 ;  /* 0x000000013e3e7824 */ /* 0x000fc800078e023f */
[----:B--2---:R-:W-:-:S04]  /*1ba0*/  IMAD.IADD R61, R61, 0x1, R62 ;  /* 0x000000013d3d7824 */ /* 0x004fc800078e023e */
[----:B---3--:R-:W-:-:S04]  /*1bb0*/  IMAD.IADD R60, R60, 0x1, R61 ;  /* 0x000000013c3c7824 */ /* 0x008fc800078e023d */
[----:B----4-:R-:W-:-:S04]  /*1bc0*/  IMAD.IADD R59, R59, 0x1, R60 ;  /* 0x000000013b3b7824 */ /* 0x010fc800078e023c */
[----:B0-----:R-:W-:-:S04]  /*1bd0*/  IMAD.IADD R58, R58, 0x1, R59 ;  /* 0x000000013a3a7824 */ /* 0x001fc800078e023b */
[----:B-1----:R-:W-:-:S04]  /*1be0*/  IMAD.IADD R57, R57, 0x1, R58 ;  /* 0x0000000139397824 */ /* 0x002fc800078e023a */
[----:B------:R-:W-:-:S04]  /*1bf0*/  IMAD.IADD R56, R56, 0x1, R57 ;  /* 0x0000000138387824 */ /* 0x000fc800078e0239 */
[----:B------:R-:W-:-:S04]  /*1c00*/  IMAD.IADD R55, R55, 0x1, R56 ;  /* 0x0000000137377824 */ /* 0x000fc800078e0238 */
[----:B------:R-:W-:-:S04]  /*1c10*/  IMAD.IADD R54, R54, 0x1, R55 ;  /* 0x0000000136367824 */ /* 0x000fc800078e0237 */
[----:B------:R-:W-:-:S04]  /*1c20*/  IMAD.IADD R53, R53, 0x1, R54 ;  /* 0x0000000135357824 */ /* 0x000fc800078e0236 */
[----:B------:R-:W-:-:S05]  /*1c30*/  IMAD.IADD R85, R4, 0x1, R53 ;  /* 0x0000000104557824 */ /* 0x000fca00078e0235 */
[----:B------:R-:W0:Y:S02]  /*1c40*/  SHFL.UP P0, R4, R85, 0x1, RZ ;  /* 0x0420000055047989 */ /* 0x000e2400000000ff */
[----:B0-----:R-:W-:-:S05]  /*1c50*/  @P0 IMAD.IADD R4, R85, 0x1, R4 ;  /* 0x0000000155040824 */ /* 0x001fca00078e0204 */
[----:B------:R-:W0:Y:S02]  /*1c60*/  SHFL.UP P0, R5, R4, 0x2, RZ ;  /* 0x0440000004057989 */ /* 0x000e2400000000ff */
[----:B0-----:R-:W-:-:S05]  /*1c70*/  @P0 IADD3 R5, PT, PT, R4, R5, RZ ;  /* 0x0000000504050210 */ /* 0x001fca0007ffe0ff */
        /* <DEDUP_REMOVED lines=25> */
[----:B------:R-:W-:Y:S02]  /*1e10*/  ISETP.NE.AND P1, PT, R86, RZ, PT ;  /* 0x000000ff5600720c */ /* 0x000fe40003f25270 */
[----:B------:R-:W-:Y:S01]  /*1e20*/  SEL R35, R8, R35, !P0 ;  /* 0x0000002308237207 */ /* 0x000fe20004000000 */
[----:B------:R-:W-:Y:S01]  /*1e30*/  IMAD.IADD R10, R10, 0x1, R9 ;  /* 0x000000010a0a7824 */ /* 0x000fe200078e0209 */
[----:B------:R-:W-:-:S02]  /*1e40*/  ISETP.GT.U32.AND P0, PT, R0, 0x1f, PT ;  /* 0x0000001f0000780c */ /* 0x000fc40003f04070 */
[----:B------:R-:W-:Y:S01]  /*1e50*/  SEL R35, R9, R35, !P2 ;  /* 0x0000002309237207 */ /* 0x000fe20005000000 */
[----:B------:R-:W-:Y:S01]  /*1e60*/  IMAD.IADD R11, R11, 0x1, R10 ;  /* 0x000000010b0b7824 */ /* 0x000fe200078e020a */
[----:B------:R-:W-:Y:S02]  /*1e70*/  ISETP.GT.U32.OR P2, PT, R0, 0x1f, P1 ;  /* 0x0000001f0000780c */ /* 0x000fe40000f44470 */
[----:B------:R-:W-:Y:S02]  /*1e80*/  SEL R4, R85, RZ, P1 ;  /* 0x000000ff55047207 */ /* 0x000fe40000800000 */
[----:B------:R-:W-:-:S05]  /*1e90*/  SEL R35, R10, R35, !P3 ;  /* 0x000000230a237207 */ /* 0x000fca0005800000 */
[----:B------:R-:W-:Y:S01]  /*1ea0*/  @P0 IMAD.IADD R85, R35, 0x1, R4 ;  /* 0x0000000123550824 */ /* 0x000fe200078e0204 */
[----:B------:R-:W-:-:S03]  /*1eb0*/  ISETP.NE.AND P0, PT, R0, RZ, PT ;  /* 0x000000ff0000720c */ /* 0x000fc60003f05270 */
[----:B------:R-:W-:-:S05]  /*1ec0*/  @!P2 IMAD.U32 R85, R11, 0x10000, RZ ;  /* 0x000100000b55a824 */ /* 0x000fca00078e00ff */
[----:B------:R-:W-:Y:S01]  /*1ed0*/  @!P2 STS [UR5+0x8428], R85 ;  /* 0x00842855ff00a988 */ /* 0x000fe20008000805 */
[----:B------:R-:W-:Y:S06]  /*1ee0*/  BAR.SYNC.DEFER_BLOCKING 0x0 ;  /* 0x0000000000007b1d */ /* 0x000fec0000010000 */
[----:B------:R-:W0:Y:S02]  /*1ef0*/  LDS R4, [UR5+0x8428] ;  /* 0x00842805ff047984 */ /* 0x000e240008000800 */
[----:B0-----:R-:W-:Y:S02]  /*1f00*/  SEL R4, R4, RZ, P0 ;  /* 0x000000ff04047207 */ /* 0x001fe40000000000 */
[----:B------:R-:W-:-:S03]  /*1f10*/  ISETP.LE.AND P0, PT, R28, UR4, PT ;  /* 0x000000041c007c0c */ /* 0x000fc6000bf03270 */
[----:B------:R-:W-:-:S04]  /*1f20*/  IMAD.IADD R4, R4, 0x1, R85 ;  /* 0x0000000104047824 */ /* 0x000fc800078e0255 */
[--C-:B------:R-:W-:Y:S01]  /*1f30*/  IMAD.IADD R6, R79, 0x1, R4.reuse ;  /* 0x000000014f067824 */ /* 0x100fe200078e0204 */
[-C--:B------:R-:W-:Y:S01]  /*1f40*/  IADD3 R78, PT, PT, R78, R4.reuse, RZ ;  /* 0x000000044e4e7210 */ /* 0x080fe20007ffe0ff */
[--C-:B------:R-:W-:Y:S01]  /*1f50*/  IMAD.IADD R80, R80, 0x1, R4.reuse ;  /* 0x0000000150507824 */ /* 0x100fe200078e0204 */
[----:B------:R-:W-:Y:S01]  /*1f60*/  IADD3 R57, PT, PT, R57, R4, RZ ;  /* 0x0000000439397210 */ /* 0x000fe20007ffe0ff */
[--C-:B------:R-:W-:Y:S01]  /*1f70*/  IMAD.IADD R8, R81, 0x1, R4.reuse ;  /* 0x0000000151087824 */ /* 0x100fe200078e0204 */
[----:B------:R-:W-:Y:S01]  /*1f80*/  STS [R31], R4 ;  /* 0x000000041f007388 */ /* 0x000fe20000000800 */
        /* <DEDUP_REMOVED lines=65> */
[----:B------:R-:W4:Y:S04]  /*23a0*/  LDS.U16 R7, [R38] ;  /* 0x0000000026077984 */ /* 0x000f280000000400 */
[----:B------:R-:W4:Y:S04]  /*23b0*/  LDS.U16 R6, [R39] ;  /* 0x0000000027067984 */ /* 0x000f280000000400 */
[----:B------:R-:W4:Y:S04]  /*23c0*/  LDS.U16 R9, [R40] ;  /* 0x0000000028097984 */ /* 0x000f280000000400 */
[----:B------:R-:W4:Y:S01]  /*23d0*/  LDS.U16 R51, [R51] ;  /* 0x0000000033337984 */ /* 0x000f220000000400 */
[----:B0-----:R-:W-:-:S02]  /*23e0*/  IMAD.IADD R50, R49, 0x1, R50 ;  /* 0x0000000131327824 */ /* 0x001fc400078e0232 */
[----:B-1----:R-:W-:Y:S02]  /*23f0*/  IMAD.IADD R41, R48, 0x1, R41 ;  /* 0x0000000130297824 */ /* 0x002fe400078e0229 */
[----:B--2---:R-:W-:Y:S02]  /*2400*/  IMAD.IADD R34, R47, 0x1, R34 ;  /* 0x000000012f227824 */ /* 0x004fe400078e0222 */
[----:B---3--:R-:W-:Y:S02]  /*2410*/  IMAD.IADD R46, R46, 0x1, R5 ;  /* 0x000000012e2e7824 */ /* 0x008fe400078e0205 */
[----:B----4-:R-:W-:Y:S02]  /*2420*/  IMAD.IADD R8, R45, 0x1, R4 ;  /* 0x000000012d087824 */ /* 0x010fe400078e0204 */
[----:B------:R-:W-:Y:S02]  /*2430*/  IMAD.IADD R44, R44, 0x1, R7 ;  /* 0x000000012c2c7824 */ /* 0x000fe400078e0207 */
[----:B------:R-:W-:-:S02]  /*2440*/  IMAD.IADD R10, R43, 0x1, R6 ;  /* 0x000000012b0a7824 */ /* 0x000fc400078e0206 */
[----:B------:R-:W-:Y:S02]  /*2450*/  IMAD.IADD R11, R42, 0x1, R9 ;  /* 0x000000012a0b7824 */ /* 0x000fe400078e0209 */
[----:B------:R-:W-:Y:S01]  /*2460*/  IMAD.IADD R51, R52, 0x1, R51 ;  /* 0x0000000134337824 */ /* 0x000fe200078e0233 */
[----:B------:R-:W-:Y:S06]  /*2470*/  BAR.SYNC.DEFER_BLOCKING 0x0 ;  /* 0x0000000000007b1d */ /* 0x000fec0000010000 */
[----:B------:R-:W-:Y:S05]  /*2480*/  @P0 BRA `(.L_x_1367) ;  /* 0x0000000000780947 */ /* 0x000fea0003800000 */
[----:B------:R-:W-:Y:S02]  /*2490*/  LEA R4, R50, UR5, 0x3 ;  /* 0x0000000532047c11 */ /* 0x000fe4000f8e18ff */
[----:B------:R-:W-:Y:S02]  /*24a0*/  LEA R5, R41, UR5, 0x3 ;  /* 0x0000000529057c11 */ /* 0x000fe4000f8e18ff */
[----:B------:R-:W-:Y:S01]  /*24b0*/  LEA R6, R34, UR5, 0x3 ;  /* 0x0000000522067c11 */ /* 0x000fe2000f8e18ff */
[----:B-----5:R0:W-:Y:S01]  /*24c0*/  STS.64 [R4], R2 ;  /* 0x0000000204007388 */ /* 0x0201e20000000a00 */
[----:B------:R-:W-:Y:S02]  /*24d0*/  LEA R7, R46, UR5, 0x3 ;  /* 0x000000052e077c11 */ /* 0x000fe4000f8e18ff */
[----:B------:R-:W-:Y:S01]  /*24e0*/  LEA R8, R8, UR5, 0x3 ;  /* 0x0000000508087c11 */ /* 0x000fe2000f8e18ff */
[----:B------:R0:W-:Y:S01]  /*24f0*/  STS.64 [R5], R12 ;  /* 0x0000000c05007388 */ /* 0x0001e20000000a00 */
[----:B------:R-:W-:-:S02]  /*2500*/  LEA R9, R44, UR5, 0x3 ;  /* 0x000000052c097c11 */ /* 0x000fc4000f8e18ff */
[----:B------:R-:W-:Y:S01]  /*2510*/  LEA R10, R10, UR5, 0x3 ;  /* 0x000000050a0a7c11 */ /* 0x000fe2000f8e18ff */
[----:B------:R0:W-:Y:S01]  /*2520*/  STS.64 [R6], R14 ;  /* 0x0000000e06007388 */ /* 0x0001e20000000a00 */
[----:B------:R-:W-:Y:S02]  /*2530*/  LEA R11, R11, UR5, 0x3 ;  /* 0x000000050b0b7c11 */ /* 0x000fe4000f8e18ff */
[----:B------:R-:W-:Y:S01]  /*2540*/  LEA R34, R51, UR5, 0x3 ;  /* 0x0000000533227c11 */ /* 0x000fe2000f8e18ff */
[----:B------:R0:W-:Y:S04]  /*2550*/  STS.64 [R7], R16 ;  /* 0x0000001007007388 */ /* 0x0001e80000000a00 */
[----:B------:R0:W-:Y:S04]  /*2560*/  STS.64 [R8], R18 ;  /* 0x0000001208007388 */ /* 0x0001e80000000a00 */
[----:B------:R0:W-:Y:S04]  /*2570*/  STS.64 [R9], R20 ;  /* 0x0000001409007388 */ /* 0x0001e80000000a00 */
[----:B------:R0:W-:Y:S04]  /*2580*/  STS.64 [R10], R22 ;  /* 0x000000160a007388 */ /* 0x0001e80000000a00 */
[----:B------:R0:W-:Y:S04]  /*2590*/  STS.64 [R11], R24 ;  /* 0x000000180b007388 */ /* 0x0001e80000000a00 */
[----:B------:R0:W-:Y:S01]  /*25a0*/  STS.64 [R34], R26 ;  /* 0x0000001a22007388 */ /* 0x0001e20000000a00 */
[----:B------:R-:W-:Y:S06]  /*25b0*/  BAR.SYNC.DEFER_BLOCKING 0x0 ;  /* 0x0000000000007b1d */ /* 0x000fec0000010000 */
[----:B------:R0:W2:Y:S04]  /*25c0*/  LDS.64 R2, [R33] ;  /* 0x0000000021027984 */ /* 0x0000a80000000a00 */
[----:B------:R0:W3:Y:S04]  /*25d0*/  LDS.64 R12, [R33+0x8] ;  /* 0x00000800210c7984 */ /* 0x0000e80000000a00 */
[----:B------:R0:W4:Y:S04]  /*25e0*/  LDS.64 R14, [R33+0x10] ;  /* 0x00001000210e7984 */ /* 0x0001280000000a00 */
[----:B------:R0:W1:Y:S04]  /*25f0*/  LDS.64 R16, [R33+0x18] ;  /* 0x0000180021107984 */ /* 0x0000680000000a00 */
[----:B------:R0:W0:Y:S04]  /*2600*/  LDS.64 R18, [R33+0x20] ;  /* 0x0000200021127984 */ /* 0x0000280000000a00 */
[----:B------:R0:W0:Y:S04]  /*2610*/  LDS.64 R20, [R33+0x28] ;  /* 0x0000280021147984 */ /* 0x0000280000000a00 */
[----:B------:R0:W0:Y:S04]  /*2620*/  LDS.64 R22, [R33+0x30] ;  /* 0x0000300021167984 */ /* 0x0000280000000a00 */
[----:B------:R0:W0:Y:S04]  /*2630*/  LDS.64 R24, [R33+0x38] ;  /* 0x0000380021187984 */ /* 0x0000280000000a00 */
[----:B------:R0:W0:Y:S01]  /*2640*/  LDS.64 R26, [R33+0x40] ;  /* 0x00004000211a7984 */ /* 0x0000220000000a00 */
[----:B------:R-:W-:Y:S06]  /*2650*/  BAR.SYNC.DEFER_BLOCKING 0x0 ;  /* 0x0000000000007b1d */ /* 0x000fec0000010000 */
[----:B------:R-:W-:Y:S05]  /*2660*/  BRA `(.L_x_1368) ;  /* 0xffffffdc00807947 */ /* 0x000fea000383ffff */
.L_x_1367:
[----:B------:R-:W-:Y:S01]  /*2670*/  LEA R50, R50, UR5, 0x3 ;  /* 0x0000000532327c11 */ /* 0x000fe2000f8e18ff */
[----:B------:R-:W0:Y:S01]  /*2680*/  LDCU UR4, c[0x0][0x3a0] ;  /* 0x00007400ff0477ac */ /* 0x000e220008000800 */
[----:B------:R-:W-:Y:S01]  /*2690*/  LEA R41, R41, UR5, 0x3 ;  /* 0x0000000529297c11 */ /* 0x000fe2000f8e18ff */
[----:B------:R-:W-:Y:S01]  /*26a0*/  IMAD R33, R0, -0x40, R33 ;  /* 0xffffffc000217824 */ /* 0x000fe200078e0221 */
[----:B------:R-:W-:Y:S01]  /*26b0*/  LEA R34, R34, UR5, 0x3 ;  /* 0x0000000522227c11 */ /* 0x000fe2000f8e18ff */
[----:B-----5:R1:W-:Y:S01]  /*26c0*/  STS.64 [R50], R2 ;  /* 0x0000000232007388 */ /* 0x0203e20000000a00 */
[----:B------:R-:W-:Y:S02]  /*26d0*/  LEA R46, R46, UR5, 0x3 ;  /* 0x000000052e2e7c11 */ /* 0x000fe4000f8e18ff */
[----:B------:R-:W-:Y:S01]  /*26e0*/  LEA R8, R8, UR5, 0x3 ;  /* 0x0000000508087c11 */ /* 0x000fe2000f8e18ff */
[----:B------:R-:W-:Y:S01]  /*26f0*/  STS.64 [R41], R12 ;  /* 0x0000000c29007388 */ /* 0x000fe20000000a00 */
[----:B------:R-:W-:-:S02]  /*2700*/  LEA R44, R44, UR5, 0x3 ;  /* 0x000000052c2c7c11 */ /* 0x000fc4000f8e18ff */
[----:B------:R-:W-:Y:S01]  /*2710*/  LEA R28, R10, UR5, 0x3 ;  /* 0x000000050a1c7c11 */ /* 0x000fe2000f8e18ff */
[----:B------:R-:W-:Y:S01]  /*2720*/  STS.64 [R34], R14 ;  /* 0x0000000e22007388 */ /* 0x000fe20000000a00 */
[----:B------:R-:W-:Y:S02]  /*2730*/  LEA R29, R11, UR5, 0x3 ;  /* 0x000000050b1d7c11 */ /* 0x000fe4000f8e18ff */
[----:B------:R-:W-:Y:S01]  /*2740*/  LEA R51, R51, UR5, 0x3 ;  /* 0x0000000533337c11 */ /* 0x000fe2000f8e18ff */
[----:B------:R-:W-:Y:S01]  /*2750*/  STS.64 [R46], R16 ;  /* 0x000000102e007388 */ /* 0x000fe20000000a00 */
[----:B-1----:R-:W1:Y:S01]  /*2760*/  LDC.64 R2, c[0x0][0x388] ;  /* 0x0000e200ff027b82 */ /* 0x002e620000000a00 */
[C---:B0-----:R-:W-:Y:S02]  /*2770*/  ISETP.GE.U32.AND P0, PT, R0.reuse, UR4, PT ;  /* 0x0000000400007c0c */ /* 0x041fe4000bf06070 */
[----:B------:R-:W-:Y:S04]  /*2780*/  STS.64 [R8], R18 ;  /* 0x0000001208007388 */ /* 0x000fe80000000a00 */
[----:B------:R0:W-:Y:S04]  /*2790*/  STS.64 [R44], R20 ;  /* 0x000000142c007388 */ /* 0x0001e80000000a00 */
[----:B------:R2:W-:Y:S04]  /*27a0*/  STS.64 [R28], R22 ;  /* 0x000000161c007388 */ /* 0x0005e80000000a00 */
[----:B------:R-:W-:Y:S04]  /*27b0*/  STS.64 [R29], R24 ;  /* 0x000000181d007388 */ /* 0x000fe80000000a00 */
[----:B------:R-:W-:Y:S01]  /*27c0*/  STS.64 [R51], R26 ;  /* 0x0000001a33007388 */ /* 0x000fe20000000a00 */
[----:B0-----:R-:W-:-:S02]  /*27d0*/  VIADD R20, R0, 0x100 ;  /* 0x0000010000147836 */ /* 0x001fc40000000000 */
[C---:B------:R-:W-:Y:S01]  /*27e0*/  VIADD R21, R0.reuse, 0x300 ;  /* 0x0000030000157836 */ /* 0x040fe20000000000 */
[----:B------:R-:W-:Y:S01]  /*27f0*/  BAR.SYNC.DEFER_BLOCKING 0x0 ;  /* 0x0000000000007b1d */ /* 0x000fe20000010000 */
[----:B-1----:R-:W-:Y:S01]  /*2800*/  IMAD.WIDE.U32 R2, R0, 0x8, R2 ;  /* 0x0000000800027825 */ /* 0x002fe200078e0002 */
[----:B------:R-:W-:Y:S02]  /*2810*/  ISETP.GE.U32.AND P6, PT, R20, UR4, PT ;  /* 0x0000000414007c0c */ /* 0x000fe4000bfc6070 */
[----:B------:R-:W-:Y:S01]  /*2820*/  ISETP.GE.U32.AND P2, PT, R21, UR4, PT ;  /* 0x0000000415007c0c */ /* 0x000fe2000bf46070 */
[C---:B------:R-:W-:Y:S02]  /*2830*/  VIADD R20, R0.reuse, 0x200 ;  /* 0x0000020000147836 */ /* 0x040fe40000000000 */
[C---:B------:R-:W-:Y:S02]  /*2840*/  VIADD R21, R0.reuse, 0x500 ;  /* 0x0000050000157836 */ /* 0x040fe40000000000 */
[----:B--2---:R-:W-:Y:S01]  /*2850*/  VIADD R22, R0, 0x600 ;  /* 0x0000060000167836 */ /* 0x004fe20000000000 */
[----:B------:R-:W-:-:S02]  /*2860*/  ISETP.GE.U32.AND P1, PT, R20, UR4, PT ;  /* 0x0000000414007c0c */ /* 0x000fc4000bf26070 */
[----:B------:R-:W-:Y:S02]  /*2870*/  LOP3.LUT R20, R0, 0x400, RZ, 0xfc, !PT ;  /* 0x0000040000147812 */ /* 0x000fe400078efcff */
[----:B------:R-:W-:Y:S02]  /*2880*/  ISETP.GE.U32.AND P4, PT, R21, UR4, PT ;  /* 0x0000000415007c0c */ /* 0x000fe4000bf86070 */
[----:B------:R-:W-:Y:S01]  /*2890*/  ISETP.GE.U32.AND P3, PT, R20, UR4, PT ;  /* 0x0000000414007c0c */ /* 0x000fe2000bf66070 */
[C---:B------:R-:W-:Y:S01]  /*28a0*/  VIADD R20, R0.reuse, 0x700 ;  /* 0x0000070000147836 */ /* 0x040fe20000000000 */
[----:B------:R-:W-:Y:S02]  /*28b0*/  LOP3.LUT R0, R0, 0x800, RZ, 0xfc, !PT ;  /* 0x0000080000007812 */ /* 0x000fe400078efcff */
[----:B------:R-:W-:Y:S01]  /*28c0*/  ISETP.GE.U32.AND P5, PT, R22, UR4, PT ;  /* 0x0000000416007c0c */ /* 0x000fe2000bfa6070 */
[----:B------:R-:W0:Y:S04]  /*28d0*/  LDS.64 R4, [R33+0x800] ;  /* 0x0008000021047984 */ /* 0x000e280000000a00 */
[----:B------:R-:W1:Y:S04]  /*28e0*/  LDS.64 R6, [R33+0x1000] ;  /* 0x0010000021067984 */ /* 0x000e680000000a00 */
[----:B------:R-:W2:Y:S04]  /*28f0*/  LDS.64 R8, [R33+0x1800] ;  /* 0x0018000021087984 */ /* 0x000ea80000000a00 */
[----:B------:R-:W3:Y:S04]  /*2900*/  LDS.64 R10, [R33+0x2000] ;  /* 0x00200000210a7984 */ /* 0x000ee80000000a00 */
[----:B------:R-:W4:Y:S04]  /*2910*/  LDS.64 R12, [R33+0x2800] ;  /* 0x00280000210c7984 */ /* 0x000f280000000a00 */
[----:B------:R-:W4:Y:S04]  /*2920*/  LDS.64 R14, [R33+0x3000] ;  /* 0x00300000210e7984 */ /* 0x000f280000000a00 */
[----:B------:R-:W4:Y:S04]  /*2930*/  LDS.64 R16, [R33+0x3800] ;  /* 0x0038000021107984 */ /* 0x000f280000000a00 */
[----:B------:R-:W4:Y:S04]  /*2940*/  @!P0 LDS.64 R18, [R33] ;  /* 0x0000000021128984 */ /* 0x000f280000000a00 */
[----:B0-----:R0:W-:Y:S04]  /*2950*/  @!P6 STG.E desc[UR8][R2.64+0x800], R4 ;  /* 0x000800040200e986 */ /* 0x0011e8000c101908 */
[----:B------:R0:W-:Y:S01]  /*2960*/  @!P6 STG.E desc[UR8][R2.64+0x804], R5 ;  /* 0x000804050200e986 */ /* 0x0001e2000c101908 */
[----:B------:R-:W-:-:S03]  /*2970*/  ISETP.GE.U32.AND P6, PT, R20, UR4, PT ;  /* 0x0000000414007c0c */ /* 0x000fc6000bfc6070 */
[----:B-1----:R0:W-:Y:S04]  /*2980*/  @!P1 STG.E desc[UR8][R2.64+0x1000], R6 ;  /* 0x0010000602009986 */ /* 0x0021e8000c101908 */
[----:B------:R0:W-:Y:S01]  /*2990*/  @!P1 STG.E desc[UR8][R2.64+0x1004], R7 ;  /* 0x0010040702009986 */ /* 0x0001e2000c101908 */
[----:B------:R-:W-:-:S03]  /*29a0*/  ISETP.GE.U32.AND P1, PT, R0, UR4, PT ;  /* 0x0000000400007c0c */ /* 0x000fc6000bf26070 */
[----:B--2---:R0:W-:Y:S04]  /*29b0*/  @!P2 STG.E desc[UR8][R2.64+0x1800], R8 ;  /* 0x001800080200a986 */ /* 0x0041e8000c101908 */
[----:B------:R0:W-:Y:S04]  /*29c0*/  @!P2 STG.E desc[UR8][R2.64+0x1804], R9 ;  /* 0x001804090200a986 */ /* 0x0001e8000c101908 */
[----:B---3--:R0:W-:Y:S04]  /*29d0*/  @!P3 STG.E desc[UR8][R2.64+0x2000], R10 ;  /* 0x0020000a0200b986 */ /* 0x0081e8000c101908 */
[----:B------:R0:W-:Y:S04]  /*29e0*/  @!P3 STG.E desc[UR8][R2.64+0x2004], R11 ;  /* 0x0020040b0200b986 */ /* 0x0001e8000c101908 */
[----:B----4-:R0:W-:Y:S04]  /*29f0*/  @!P4 STG.E desc[UR8][R2.64+0x2800], R12 ;  /* 0x0028000c0200c986 */ /* 0x0101e8000c101908 */
        /* <DEDUP_REMOVED lines=8> */
[----:B------:R-:W1:Y:S04]  /*2a80*/  LDS.64 R32, [R33+0x4000] ;  /* 0x0040000021207984 */ /* 0x000e680000000a00 */
[----:B-1----:R-:W-:Y:S04]  /*2a90*/  STG.E desc[UR8][R2.64+0x4000], R32 ;  /* 0x0040002002007986 */ /* 0x002fe8000c101908 */
[----:B------:R-:W-:Y:S01]  /*2aa0*/  STG.E desc[UR8][R2.64+0x4004], R33 ;  /* 0x0040042102007986 */ /* 0x000fe2000c101908 */
[----:B------:R-:W-:Y:S05]  /*2ab0*/  EXIT ;  /* 0x000000000000794d */ /* 0x000fea0003800000 */
.L_x_1369:
        /* <DEDUP_REMOVED lines=12> */
.L_x_1409:


//--------------------- .text._ZN3cub18CUB_300001_SM_10006detail11EmptyKernelIvEEvv --------------------------
	.section	.text._ZN3cub18CUB_300001_SM_10006detail11EmptyKernelIvEEvv,"ax",@progbits
	.align	128
        .global         _ZN3cub18CUB_300001_SM_10006detail11EmptyKernelIvEEvv
        .type           _ZN3cub18CUB_300001_SM_10006detail11EmptyKernelIvEEvv,@function
        .size           _ZN3cub18CUB_300001_SM_10006detail11EmptyKernelIvEEvv,(.L_x_1410 - _ZN3cub18CUB_300001_SM_10006detail11EmptyKernelIvEEvv)
        .other          _ZN3cub18CUB_300001_SM_10006detail11EmptyKernelIvEEvv,@"STO_CUDA_ENTRY STV_DEFAULT"
_ZN3cub18CUB_300001_SM_10006detail11EmptyKernelIvEEvv:
.text._ZN3cub18CUB_300001_SM_10006detail11EmptyKernelIvEEvv:
[----:B------:R-:W-:Y:S01]  /*0000*/  LDC R1, c[0x0][0x37c] ;  /* 0x0000df00ff017b82 */ /* 0x000fe20000000800 */
[----:B------:R-:W-:Y:S05]  /*0010*/  EXIT ;  /* 0x000000000000794d */ /* 0x000fea0003800000 */
.L_x_1370:
        /* <DEDUP_REMOVED lines=14> */
.L_x_1410:


//--------------------- .text._Z13tc_GPU_kernelPKjS0_PKmmjPmj --------------------------
	.section	.text._Z13tc_GPU_kernelPKjS0_PKmmjPmj,"ax",@progbits
	.align	128
        .global         _Z13tc_GPU_kernelPKjS0_PKmmjPmj
        .type           _Z13tc_GPU_kernelPKjS0_PKmmjPmj,@function
        .size           _Z13tc_GPU_kernelPKjS0_PKmmjPmj,(.L_x_1396 - _Z13tc_GPU_kernelPKjS0_PKmmjPmj)
        .other          _Z13tc_GPU_kernelPKjS0_PKmmjPmj,@"STO_CUDA_ENTRY STV_DEFAULT"
_Z13tc_GPU_kernelPKjS0_PKmmjPmj:
.text._Z13tc_GPU_kernelPKjS0_PKmmjPmj:
[----:B------:R-:W-:Y:S01]  /*0000*/  LDC R1, c[0x0][0x37c] ;  /* 0x0000df00ff017b82 */ /* 0x000fe20000000800 */
[----:B------:R-:W0:Y:S07]  /*0010*/  S2R R2, SR_TID.X ;  /* 0x0000000000027919 */ /* 0x000e2e0000002100 */
[----:B------:R-:W0:Y:S01]  /*0020*/  S2UR UR4, SR_CTAID.X ;  /* 0x00000000000479c3 */ /* 0x000e220000002500 */
[----:B------:R-:W1:Y:S01]  /*0030*/  LDCU UR5, c[0x0][0x3b0] ;  /* 0x00007600ff0577ac */ /* 0x000e620008000800 */
[----:B------:R-:W-:Y:S01]  /*0040*/  IMAD.MOV.U32 R3, RZ, RZ, RZ ;  /* 0x000000ffff037224 */ /* 0x000fe200078e00ff */
[----:B------:R-:W-:Y:S01]  /*0050*/  BSSY.RECONVERGENT B1, `(.L_x_1371) ;  /* 0x0000147000017945 */ /* 0x000fe20003800200 */
[----:B------:R-:W-:Y:S01]  /*0060*/  IMAD.MOV.U32 R11, RZ, RZ, RZ ;  /* 0x000000ffff0b7224 */ /* 0x000fe200078e00ff */
[----:B------:R-:W2:Y:S03]  /*0070*/  LDCU.64 UR6, c[0x0][0x398] ;  /* 0x00007300ff0677ac */ /* 0x000ea60008000a00 */
[----:B------:R-:W0:Y:S02]  /*0080*/  LDC R32, c[0x0][0x360] ;  /* 0x0000d800ff207b82 */ /* 0x000e240000000800 */
[----:B0-----:R-:W-:-:S04]  /*0090*/  IMAD.WIDE.U32 R2, R32, UR4, R2 ;  /* 0x0000000420027c25 */ /* 0x001fc8000f8e0002 */
[----:B-1----:R-:W-:Y:S02]  /*00a0*/  IMAD R3, R3, UR5, RZ ;  /* 0x0000000503037c24 */ /* 0x002fe4000f8e02ff */
[----:B------:R-:W-:-:S04]  /*00b0*/  IMAD.WIDE.U32 R12, R2, UR5, RZ ;  /* 0x00000005020c7c25 */ /* 0x000fc8000f8e00ff */
[----:B------:R-:W-:Y:S01]  /*00c0*/  IMAD.IADD R30, R13, 0x1, R3 ;  /* 0x000000010d1e7824 */ /* 0x000fe200078e0203 */
[----:B------:R-:W-:Y:S01]  /*00d0*/  IADD3 R31, P1, PT, R12, UR5, RZ ;  /* 0x000000050c1f7c10 */ /* 0x000fe2000ff3e0ff */
[----:B------:R-:W0:Y:S03]  /*00e0*/  LDCU.64 UR4, c[0x0][0x358] ;  /* 0x00006b00ff0477ac */ /* 0x000e260008000a00 */
[----:B--2---:R-:W-:Y:S01]  /*00f0*/  ISETP.LT.U32.AND P0, PT, R31, UR6, PT ;  /* 0x000000061f007c0c */ /* 0x004fe2000bf01070 */
[----:B------:R-:W-:-:S05]  /*0100*/  IMAD.X R29, RZ, RZ, R30, P1 ;  /* 0x000000ffff1d7224 */ /* 0x000fca00008e061e */
[----:B------:R-:W-:-:S04]  /*0110*/  ISETP.LT.U32.AND.EX P0, PT, R29, UR7, PT, P0 ;  /* 0x000000071d007c0c */ /* 0x000fc8000bf01100 */
[----:B------:R-:W-:Y:S02]  /*0120*/  SEL R31, R31, UR6, P0 ;  /* 0x000000061f1f7c07 */ /* 0x000fe40008000000 */
[----:B------:R-:W-:Y:S02]  /*0130*/  SEL R29, R29, UR7, P0 ;  /* 0x000000071d1d7c07 */ /* 0x000fe40008000000 */
[----:B------:R-:W-:-:S04]  /*0140*/  ISETP.GE.U32.AND P0, PT, R12, R31, PT ;  /* 0x0000001f0c00720c */ /* 0x000fc80003f06070 */
[----:B------:R-:W-:-:S13]  /*0150*/  ISETP.GE.U32.AND.EX P0, PT, R30, R29, PT, P0 ;  /* 0x0000001d1e00720c */ /* 0x000fda0003f06100 */
[----:B0-----:R-:W-:Y:S05]  /*0160*/  @P0 BRA `(.L_x_1372) ;  /* 0x0000001000d40947 */ /* 0x001fea0003800000 */
[----:B------:R-:W0:Y:S01]  /*0170*/  LDC R3, c[0x0][0x3a0] ;  /* 0x0000e800ff037b82 */ /* 0x000e220000000800 */
[----:B------:R-:W1:Y:S01]  /*0180*/  LDCU.64 UR6, c[0x3][URZ] ;  /* 0x00c00000ff0677ac */ /* 0x000e620008000a00 */
[----:B------:R-:W-:Y:S01]  /*0190*/  IMAD.MOV.U32 R11, RZ, RZ, RZ ;  /* 0x000000ffff0b7224 */ /* 0x000fe200078e00ff */
[----:B------:R-:W-:Y:S01]  /*01a0*/  MOV R10, R12 ;  /* 0x0000000c000a7202 */ /* 0x000fe20000000f00 */
[----:B------:R-:W-:Y:S01]  /*01b0*/  IMAD.MOV.U32 R8, RZ, RZ, R30 ;  /* 0x000000ffff087224 */ /* 0x000fe200078e001e */
[----:B-1----:R-:W-:-:S04]  /*01c0*/  ISETP.GE.U32.AND P0, PT, R12, UR6, PT ;  /* 0x000000060c007c0c */ /* 0x002fc8000bf06070 */
[----:B------:R-:W-:Y:S02]  /*01d0*/  ISETP.GE.U32.AND.EX P0, PT, R30, UR7, PT, P0 ;  /* 0x000000071e007c0c */ /* 0x000fe4000bf06100 */
[----:B0-----:R-:W-:-:S05]  /*01e0*/  SHF.R.U32.HI R28, RZ, 0x1, R3 ;  /* 0x00000001ff1c7819 */ /* 0x001fca0000011603 */
[C---:B------:R-:W-:Y:S01]  /*01f0*/  VIADD R9, R28.reuse, 0x1 ;  /* 0x000000011c097836 */ /* 0x040fe20000000000 */
[----:B------:R-:W-:-:S04]  /*0200*/  SEL R28, R28, R3, !P0 ;  /* 0x000000031c1c7207 */ /* 0x000fc80004000000 */
[----:B------:R-:W-:-:S05]  /*0210*/  SEL R9, R9, RZ, P0 ;  /* 0x000000ff09097207 */ /* 0x000fca0000000000 */
[----:B------:R-:W-:-:S05]  /*0220*/  IMAD.IADD R7, R9, 0x1, R28 ;  /* 0x0000000109077824 */ /* 0x000fca00078e021c */
[----:B------:R-:W-:-:S07]  /*0230*/  SHF.R.U32.HI R7, RZ, 0x1, R7 ;  /* 0x00000001ff077819 */ /* 0x000fce0000011607 */
.L_x_1390:
[C---:B------:R-:W-:Y:S01]  /*0240*/  ISETP.NE.U32.AND P1, PT, R10.reuse, R12, PT ;  /* 0x0000000c0a00720c */ /* 0x040fe20003f25070 */
[----:B------:R-:W-:Y:S01]  /*0250*/  BSSY.RECONVERGENT B0, `(.L_x_1373) ;  /* 0x00000ef000007945 */ /* 0x000fe20003800200 */
[----:B------:R-:W-:Y:S02]  /*0260*/  IADD3 R10, P0, PT, R10, 0x1, RZ ;  /* 0x000000010a0a7810 */ /* 0x000fe40007f1e0ff */
[----:B------:R-:W-:-:S03]  /*0270*/  ISETP.NE.AND.EX P1, PT, R8, R30, PT, P1 ;  /* 0x0000001e0800720c */ /* 0x000fc60003f25310 */
[----:B------:R-:W-:Y:S01]  /*0280*/  IMAD.X R8, RZ, RZ, R8, P0 ;  /* 0x000000ffff087224 */ /* 0x000fe200000e0608 */
[----:B------:R-:W-:-:S04]  /*0290*/  ISETP.GE.U32.AND P0, PT, R10, R31, PT ;  /* 0x0000001f0a00720c */ /* 0x000fc80003f06070 */
[----:B------:R-:W-:-:S05]  /*02a0*/  ISETP.GE.U32.AND.EX P0, PT, R8, R29, PT, P0 ;  /* 0x0000001d0800720c */ /* 0x000fca0003f06100 */
[----:B-----5:R-:W-:Y:S08]  /*02b0*/  @P1 BRA `(.L_x_1374) ;  /* 0x0000000c00181947 */ /* 0x020ff00003800000 */
[----:B------:R-:W0:Y:S01]  /*02c0*/  LDCU.64 UR6, c[0x3][URZ] ;  /* 0x00c00000ff0677ac */ /* 0x000e220008000a00 */
[----:B------:R-:W-:Y:S01]  /*02d0*/  IMAD.MOV.U32 R5, RZ, RZ, 0x1 ;  /* 0x00000001ff057424 */ /* 0x000fe200078e00ff */
[----:B------:R-:W-:Y:S01]  /*02e0*/  BSSY.RECONVERGENT B2, `(.L_x_1375) ;  /* 0x000008e000027945 */ /* 0x000fe20003800200 */
[----:B------:R-:W-:Y:S01]  /*02f0*/  IMAD.MOV.U32 R4, RZ, RZ, 0x3 ;  /* 0x00000003ff047424 */ /* 0x000fe200078e00ff */
[----:B0-----:R-:W-:-:S04]  /*0300*/  ISETP.GE.U32.AND P1, PT, R12, UR6, PT ;  /* 0x000000060c007c0c */ /* 0x001fc8000bf26070 */
[----:B------:R-:W-:-:S04]  /*0310*/  ISETP.GE.U32.AND.EX P1, PT, R30, UR7, PT, P1 ;  /* 0x000000071e007c0c */ /* 0x000fc8000bf26110 */
[----:B------:R-:W-:-:S05]  /*0320*/  SEL R0, R5, 0x2, !P1 ;  /* 0x0000000205007807 */ /* 0x000fca0004800000 */
[----:B------:R-:W-:-:S04]  /*0330*/  IMAD.SHL.U32 R0, R0, 0x8, RZ ;  /* 0x0000000800007824 */ /* 0x000fc800078e00ff */
[----:B------:R-:W0:Y:S02]  /*0340*/  LDC.64 R2, c[0x3][R0] ;  /* 0x00c0000000027b82 */ /* 0x000e240000000a00 */
[----:B0-----:R-:W-:Y:S01]  /*0350*/  ISETP.GT.U32.AND P3, PT, R2, R12, PT ;  /* 0x0000000c0200720c */ /* 0x001fe20003f64070 */
[----:B------:R-:W-:-:S03]  /*0360*/  IMAD.MOV.U32 R2, RZ, RZ, 0x2 ;  /* 0x00000002ff027424 */ /* 0x000fc600078e00ff */
[----:B------:R-:W-:-:S13]  /*0370*/  ISETP.GT.U32.AND.EX P3, PT, R3, R30, PT, P3 ;  /* 0x0000001e0300720c */ /* 0x000fda0003f64130 */
[----:B------:R-:W-:Y:S01]  /*0380*/  @!P3 VIADD R4, R2, 0x2 ;  /* 0x000000020204b836 */ /* 0x000fe20000000000 */
[----:B------:R-:W-:-:S04]  /*0390*/  SEL R2, R5, 0x2, P3 ;  /* 0x0000000205027807 */ /* 0x000fc80001800000 */
[----:B------:R-:W-:-:S05]  /*03a0*/  @P1 IADD3 R4, PT, PT, R2, 0x4, RZ ;  /* 0x0000000402041810 */ /* 0x000fca0007ffe0ff */
[----:B------:R-:W-:-:S04]  /*03b0*/  IMAD.SHL.U32 R5, R4, 0x8, RZ ;  /* 0x0000000804057824 */ /* 0x000fc800078e00ff */
[----:B------:R0:W1:Y:S02]  /*03c0*/  LDC.64 R2, c[0x3][R5] ;  /* 0x00c0000005027b82 */ /* 0x0000640000000a00 */
[----:B0-----:R-:W-:Y:S02]  /*03d0*/  SEL R5, R7, R28, P3 ;  /* 0x0000001c07057207 */ /* 0x001fe40001800000 */
[----:B-1----:R-:W-:Y:S01]  /*03e0*/  ISETP.GT.U32.AND P2, PT, R2, R12, PT ;  /* 0x0000000c0200720c */ /* 0x002fe20003f44070 */
[C---:B------:R-:W-:Y:S01]  /*03f0*/  IMAD.SHL.U32 R2, R4.reuse, 0x2, RZ ;  /* 0x0000000204027824 */ /* 0x040fe200078e00ff */
[----:B------:R-:W-:Y:S02]  /*0400*/  LEA R4, R4, 0x1, 0x1 ;  /* 0x0000000104047811 */ /* 0x000fe400078e08ff */
[----:B------:R-:W-:-:S13]  /*0410*/  ISETP.GT.U32.AND.EX P2, PT, R3, R30, PT, P2 ;  /* 0x0000001e0300720c */ /* 0x000fda0003f44120 */
[----:B------:R-:W-:-:S04]  /*0420*/  @!P2 VIADD R4, R2, 0x2 ;  /* 0x000000020204a836 */ /* 0x000fc80000000000 */
[----:B------:R-:W-:-:S04]  /*0430*/  IMAD.SHL.U32 R6, R4, 0x8, RZ ;  /* 0x0000000804067824 */ /* 0x000fc800078e00ff */
[----:B------:R-:W0:Y:S02]  /*0440*/  LDC.64 R2, c[0x3][R6] ;  /* 0x00c0000006027b82 */ /* 0x000e240000000a00 */
[----:B0-----:R-:W-:Y:S01]  /*0450*/  ISETP.GT.U32.AND P6, PT, R2, R12, PT ;  /* 0x0000000c0200720c */ /* 0x001fe20003fc4070 */
[C---:B------:R-:W-:Y:S01]  /*0460*/  IMAD.SHL.U32 R2, R4.reuse, 0x2, RZ ;  /* 0x0000000204027824 */ /* 0x040fe200078e00ff */
[----:B------:R-:W-:Y:S02]  /*0470*/  LEA R4, R4, 0x1, 0x1 ;  /* 0x0000000104047811 */ /* 0x000fe400078e08ff */
[----:B------:R-:W-:-:S13]  /*0480*/  ISETP.GT.U32.AND.EX P6, PT, R3, R30, PT, P6 ;  /* 0x0000001e0300720c */ /* 0x000fda0003fc4160 */
[----:B------:R-:W-:-:S04]  /*0490*/  @!P6 VIADD R4, R2, 0x2 ;  /* 0x000000020204e836 */ /* 0x000fc80000000000 */
[----:B------:R-:W-:-:S04]  /*04a0*/  IMAD.SHL.U32 R0, R4, 0x8, RZ ;  /* 0x0000000804007824 */ /* 0x000fc800078e00ff */
[----:B------:R0:W1:Y:S02]  /*04b0*/  LDC.64 R2, c[0x3][R0] ;  /* 0x00c0000000027b82 */ /* 0x0000640000000a00 */
[----:B0-----:R-:W-:-:S05]  /*04c0*/  VIADD R0, R7, 0x1 ;  /* 0x0000000107007836 */ /* 0x001fca0000000000 */
[----:B------:R-:W-:Y:S02]  /*04d0*/  SEL R0, R9, R0, P3 ;  /* 0x0000000009007207 */ /* 0x000fe40001800000 */
[----:B-1----:R-:W-:Y:S02]  /*04e0*/  ISETP.GT.U32.AND P5, PT, R2, R12, PT ;  /* 0x0000000c0200720c */ /* 0x002fe40003fa4070 */
[C---:B------:R-:W-:Y:S02]  /*04f0*/  SHF.L.U32 R2, R4.reuse, 0x1, RZ ;  /* 0x0000000104027819 */ /* 0x040fe400000006ff */
[----:B------:R-:W-:Y:S02]  /*0500*/  ISETP.GT.U32.AND.EX P5, PT, R3, R30, PT, P5 ;  /* 0x0000001e0300720c */ /* 0x000fe40003fa4150 */
[----:B------:R-:W-:-:S11]  /*0510*/  LEA R4, R4, 0x1, 0x1 ;  /* 0x0000000104047811 */ /* 0x000fd600078e08ff */
        /* <DEDUP_REMOVED lines=14> */
[----:B------:R-:W-:-:S04]  /*0600*/  @!P4 IADD3 R4, PT, PT, R2, 0x2, RZ ;  /* 0x000000020204c810 */ /* 0x000fc80007ffe0ff */
[C---:B------:R-:W-:Y:S01]  /*0610*/  LEA R14, R4.reuse, 0x1, 0x1 ;  /* 0x00000001040e7811 */ /* 0x040fe200078e08ff */
[----:B------:R-:W-:-:S04]  /*0620*/  IMAD.SHL.U32 R6, R4, 0x8, RZ ;  /* 0x0000000804067824 */ /* 0x000fc800078e00ff */
[----:B------:R-:W0:Y:S02]  /*0630*/  LDC.64 R2, c[0x3][R6] ;  /* 0x00c0000006027b82 */ /* 0x000e240000000a00 */
[----:B0-----:R-:W-:Y:S01]  /*0640*/  ISETP.GT.U32.AND P3, PT, R2, R12, PT ;  /* 0x0000000c0200720c */ /* 0x001fe20003f64070 */
[----:B------:R-:W-:Y:S02]  /*0650*/  IMAD.SHL.U32 R2, R4, 0x2, RZ ;  /* 0x0000000204027824 */ /* 0x000fe400078e00ff */
[----:B------:R-:W-:Y:S01]  /*0660*/  IMAD.IADD R4, R0, 0x1, R5 ;  /* 0x0000000100047824 */ /* 0x000fe200078e0205 */
[----:B------:R-:W-:-:S04]  /*0670*/  ISETP.GT.U32.AND.EX P3, PT, R3, R30, PT, P3 ;  /* 0x0000001e0300720c */ /* 0x000fc80003f64130 */
[----:B------:R-:W-:-:S04]  /*0680*/  SHF.R.U32.HI R4, RZ, 0x1, R4 ;  /* 0x00000001ff047819 */ /* 0x000fc80000011604 */
[C---:B------:R-:W-:Y:S02]  /*0690*/  @!P2 IADD3 R0, PT, PT, R4.reuse, 0x1, RZ ;  /* 0x000000010400a810 */ /* 0x040fe40007ffe0ff */
[----:B------:R-:W-:-:S03]  /*06a0*/  SEL R5, R4, R5, P2 ;  /* 0x0000000504057207 */ /* 0x000fc60001000000 */
[----:B------:R-:W-:Y:S02]  /*06b0*/  @!P3 VIADD R14, R2, 0x2 ;  /* 0x00000002020eb836 */ /* 0x000fe40000000000 */
[----:B------:R-:W-:Y:S02]  /*06c0*/  IMAD.IADD R4, R0, 0x1, R5 ;  /* 0x0000000100047824 */ /* 0x000fe400078e0205 */
[----:B------:R-:W-:-:S03]  /*06d0*/  IMAD.SHL.U32 R16, R14, 0x8, RZ ;  /* 0x000000080e107824 */ /* 0x000fc600078e00ff */
[----:B------:R-:W-:Y:S01]  /*06e0*/  SHF.R.U32.HI R4, RZ, 0x1, R4 ;  /* 0x00000001ff047819 */ /* 0x000fe20000011604 */
[----:B------:R-:W0:Y:S03]  /*06f0*/  LDC.64 R2, c[0x3][R16] ;  /* 0x00c0000010027b82 */ /* 0x000e260000000a00 */
[C---:B------:R-:W-:Y:S01]  /*0700*/  SEL R5, R4.reuse, R5, P6 ;  /* 0x0000000504057207 */ /* 0x040fe20003000000 */
[----:B------:R-:W-:-:S04]  /*0710*/  @!P6 VIADD R0, R4, 0x1 ;  /* 0x000000010400e836 */ /* 0x000fc80000000000 */
[----:B------:R-:W-:-:S05]  /*0720*/  IMAD.IADD R4, R0, 0x1, R5 ;  /* 0x0000000100047824 */ /* 0x000fca00078e0205 */
[----:B------:R-:W-:-:S04]  /*0730*/  SHF.R.U32.HI R4, RZ, 0x1, R4 ;  /* 0x00000001ff047819 */ /* 0x000fc80000011604 */
[C---:B------:R-:W-:Y:S01]  /*0740*/  SEL R5, R4.reuse, R5, P5 ;  /* 0x0000000504057207 */ /* 0x040fe20002800000 */
[----:B------:R-:W-:Y:S01]  /*0750*/  @!P5 VIADD R0, R4, 0x1 ;  /* 0x000000010400d836 */ /* 0x000fe20000000000 */
        /* <DEDUP_REMOVED lines=11> */
[----:B------:R-:W-:-:S05]  /*0810*/  @!P6 IADD3 R14, PT, PT, R2, 0x2, RZ ;  /* 0x00000002020ee810 */ /* 0x000fca0007ffe0ff */
[----:B------:R-:W-:-:S04]  /*0820*/  IMAD.SHL.U32 R6, R14, 0x8, RZ ;  /* 0x000000080e067824 */ /* 0x000fc800078e00ff */
[----:B------:R-:W0:Y:S02]  /*0830*/  LDC.64 R2, c[0x3][R6] ;  /* 0x00c0000006027b82 */ /* 0x000e240000000a00 */
[----:B0-----:R-:W-:Y:S01]  /*0840*/  ISETP.GT.U32.AND P5, PT, R2, R12, PT ;  /* 0x0000000c0200720c */ /* 0x001fe20003fa4070 */
[----:B------:R-:W-:-:S03]  /*0850*/  IMAD.IADD R2, R0, 0x1, R5 ;  /* 0x0000000100027824 */ /* 0x000fc600078e0205 */
[----:B------:R-:W-:Y:S01]  /*0860*/  ISETP.GT.U32.AND.EX P5, PT, R3, R30, PT, P5 ;  /* 0x0000001e0300720c */ /* 0x000fe20003fa4150 */
[C---:B------:R-:W-:Y:S01]  /*0870*/  IMAD.SHL.U32 R3, R14.reuse, 0x2, RZ ;  /* 0x000000020e037824 */ /* 0x040fe200078e00ff */
[----:B------:R-:W-:Y:S02]  /*0880*/  SHF.R.U32.HI R2, RZ, 0x1, R2 ;  /* 0x00000001ff027819 */ /* 0x000fe40000011602 */
[----:B------:R-:W-:Y:S02]  /*0890*/  LEA R14, R14, 0x1, 0x1 ;  /* 0x000000010e0e7811 */ /* 0x000fe400078e08ff */
[C---:B------:R-:W-:Y:S01]  /*08a0*/  SEL R5, R2.reuse, R5, P1 ;  /* 0x0000000502057207 */ /* 0x040fe20000800000 */
[----:B------:R-:W-:-:S05]  /*08b0*/  @!P1 VIADD R0, R2, 0x1 ;  /* 0x0000000102009836 */ /* 0x000fca0000000000 */
[----:B------:R-:W-:Y:S01]  /*08c0*/  IADD3 R2, PT, PT, R0, R5, RZ ;  /* 0x0000000500027210 */ /* 0x000fe20007ffe0ff */
[----:B------:R-:W-:-:S03]  /*08d0*/  @!P5 VIADD R14, R3, 0x2 ;  /* 0x00000002030ed836 */ /* 0x000fc60000000000 */
[----:B------:R-:W-:Y:S01]  /*08e0*/  SHF.R.U32.HI R2, RZ, 0x1, R2 ;  /* 0x00000001ff027819 */ /* 0x000fe20000011602 */
[----:B------:R-:W-:-:S03]  /*08f0*/  IMAD.SHL.U32 R3, R14, 0x8, RZ ;  /* 0x000000080e037824 */ /* 0x000fc600078e00ff */
[C---:B------:R-:W-:Y:S01]  /*0900*/  SEL R5, R2.reuse, R5, P4 ;  /* 0x0000000502057207 */ /* 0x040fe20002000000 */
[----:B------:R-:W-:Y:S02]  /*0910*/  @!P4 VIADD R0, R2, 0x1 ;  /* 0x000000010200c836 */ /* 0x000fe40000000000 */
[----:B------:R-:W0:Y:S02]  /*0920*/  LDC.64 R2, c[0x3][R3] ;  /* 0x00c0000003027b82 */ /* 0x000e240000000a00 */
[----:B------:R-:W-:-:S05]  /*0930*/  IMAD.IADD R4, R0, 0x1, R5 ;  /* 0x0000000100047824 */ /* 0x000fca00078e0205 */
[----:B------:R-:W-:-:S04]  /*0940*/  SHF.R.U32.HI R4, RZ, 0x1, R4 ;  /* 0x00000001ff047819 */ /* 0x000fc80000011604 */
[C---:B------:R-:W-:Y:S01]  /*0950*/  SEL R5, R4.reuse, R5, P3 ;  /* 0x0000000504057207 */ /* 0x040fe20001800000 */
[----:B------:R-:W-:-:S04]  /*0960*/  @!P3 VIADD R0, R4, 0x1 ;  /* 0x000000010400b836 */ /* 0x000fc80000000000 */
[----:B------:R-:W-:-:S05]  /*0970*/  IMAD.IADD R4, R0, 0x1, R5 ;  /* 0x0000000100047824 */ /* 0x000fca00078e0205 */
[----:B------:R-:W-:-:S04]  /*0980*/  SHF.R.U32.HI R4, RZ, 0x1, R4 ;  /* 0x00000001ff047819 */ /* 0x000fc80000011604 */
[C---:B------:R-:W-:Y:S02]  /*0990*/  @!P2 IADD3 R0, PT, PT, R4.reuse, 0x1, RZ ;  /* 0x000000010400a810 */ /* 0x040fe40007ffe0ff */
[----:B------:R-:W-:-:S05]  /*09a0*/  SEL R5, R4, R5, P2 ;  /* 0x0000000504057207 */ /* 0x000fca0001000000 */
[----:B------:R-:W-:-:S05]  /*09b0*/  IMAD.IADD R4, R0, 0x1, R5 ;  /* 0x0000000100047824 */ /* 0x000fca00078e0205 */
[----:B------:R-:W-:-:S04]  /*09c0*/  SHF.R.U32.HI R4, RZ, 0x1, R4 ;  /* 0x00000001ff047819 */ /* 0x000fc80000011604 */
[C---:B------:R-:W-:Y:S01]  /*09d0*/  SEL R5, R4.reuse, R5, P6 ;  /* 0x0000000504057207 */ /* 0x040fe20003000000 */
[----:B------:R-:W-:-:S04]  /*09e0*/  @!P6 VIADD R0, R4, 0x1 ;  /* 0x000000010400e836 */ /* 0x000fc80000000000 */
[----:B------:R-:W-:Y:S01]  /*09f0*/  IMAD.IADD R4, R0, 0x1, R5 ;  /* 0x0000000100047824 */ /* 0x000fe200078e0205 */
[----:B0-----:R-:W-:-:S04]  /*0a00*/  ISETP.GT.U32.AND P1, PT, R2, R12, PT ;  /* 0x0000000c0200720c */ /* 0x001fc80003f24070 */
[----:B------:R-:W-:Y:S02]  /*0a10*/  SHF.R.U32.HI R4, RZ, 0x1, R4 ;  /* 0x00000001ff047819 */ /* 0x000fe40000011604 */
[----:B------:R-:W-:Y:S02]  /*0a20*/  ISETP.GT.U32.AND.EX P1, PT, R3, R30, PT, P1 ;  /* 0x0000001e0300720c */ /* 0x000fe40003f24110 */
[C---:B------:R-:W-:Y:S01]  /*0a30*/  SEL R15, R4.reuse, R5, P5 ;  /* 0x00000005040f7207 */ /* 0x040fe20002800000 */
[----:B------:R-:W-:Y:S02]  /*0a40*/  @!P5 VIADD R0, R4, 0x1 ;  /* 0x000000010400d836 */ /* 0x000fe40000000000 */
[----:B------:R-:W0:Y:S02]  /*0a50*/  LDC.64 R4, c[0x0][0x380] ;  /* 0x0000e000ff047b82 */ /* 0x000e240000000a00 */
[----:B------:R-:W-:-:S05]  /*0a60*/  IMAD.IADD R2, R0, 0x1, R15 ;  /* 0x0000000100027824 */ /* 0x000fca00078e020f */
[----:B------:R-:W-:Y:S02]  /*0a70*/  SHF.R.U32.HI R6, RZ, 0x1, R2 ;  /* 0x00000001ff067819 */ /* 0x000fe40000011602 */
[----:B------:R-:W1:Y:S03]  /*0a80*/  LDC.64 R2, c[0x0][0x390] ;  /* 0x0000e400ff027b82 */ /* 0x000e660000000a00 */
[C---:B------:R-:W-:Y:S01]  /*0a90*/  @!P1 VIADD R0, R6.reuse, 0x1 ;  /* 0x0000000106009836 */ /* 0x040fe20000000000 */
[----:B------:R-:W-:-:S04]  /*0aa0*/  SEL R6, R6, R15, P1 ;  /* 0x0000000f06067207 */ /* 0x000fc80000800000 */
[----:B------:R-:W-:-:S04]  /*0ab0*/  VIMNMX.U32 R0, PT, PT, R0, 0x1, !PT ;  /* 0x0000000100007848 */ /* 0x000fc80007fe0000 */
[----:B------:R-:W-:-:S04]  /*0ac0*/  IADD3 R23, PT, PT, R0, -0x1, RZ ;  /* 0xffffffff00177810 */ /* 0x000fc80007ffe0ff */
[----:B------:R-:W-:Y:S01]  /*0ad0*/  ISETP.GE.U32.AND P1, PT, R23, R6, PT ;  /* 0x000000061700720c */ /* 0x000fe20003f26070 */
[----:B------:R-:W-:-:S12]  /*0ae0*/  IMAD.MOV.U32 R19, RZ, RZ, R23 ;  /* 0x000000ffff137224 */ /* 0x000fd800078e0017 */
[----:B------:R-:W-:Y:S05]  /*0af0*/  @P1 BRA `(.L_x_1376) ;  /* 0x0000000000301947 */ /* 0x000fea0003800000 */
[----:B------:R-:W2:Y:S01]  /*0b00*/  LDC.64 R14, c[0x0][0x390] ;  /* 0x0000e400ff0e7b82 */ /* 0x000ea20000000a00 */
[----:B------:R-:W-:-:S07]  /*0b10*/  IMAD.MOV.U32 R19, RZ, RZ, R23 ;  /* 0x000000ffff137224 */ /* 0x000fce00078e0017 */
.L_x_1377:
[----:B------:R-:W-:-:S05]  /*0b20*/  IMAD.IADD R0, R19, 0x1, R6 ;  /* 0x0000000113007824 */ /* 0x000fca00078e0206 */
[----:B------:R-:W-:-:S05]  /*0b30*/  SHF.R.U32.HI R21, RZ, 0x1, R0 ;  /* 0x00000001ff157819 */ /* 0x000fca0000011600 */
[----:B--2---:R-:W-:-:S06]  /*0b40*/  IMAD.WIDE.U32 R16, R21, 0x8, R14 ;  /* 0x0000000815107825 */ /* 0x004fcc00078e000e */
[----:B------:R-:W2:Y:S02]  /*0b50*/  LDG.E.64 R16, desc[UR4][R16.64] ;  /* 0x0000000410107981 */ /* 0x000ea4000c1e1b00 */
[----:B--2---:R-:W-:-:S04]  /*0b60*/  ISETP.GT.U32.AND P1, PT, R16, R12, PT ;  /* 0x0000000c1000720c */ /* 0x004fc80003f24070 */
[----:B------:R-:W-:-:S04]  /*0b70*/  ISETP.GT.U32.AND.EX P1, PT, R17, R30, PT, P1 ;  /* 0x0000001e1100720c */ /* 0x000fc80003f24110 */
[----:B------:R-:W-:-:S09]  /*0b80*/  SEL R6, R21, R6, P1 ;  /* 0x0000000615067207 */ /* 0x000fd20000800000 */
[----:B------:R-:W-:-:S05]  /*0b90*/  @!P1 VIADD R19, R21, 0x1 ;  /* 0x0000000115139836 */ /* 0x000fca0000000000 */
[----:B------:R-:W-:-:S13]  /*0ba0*/  ISETP.GE.U32.AND P1, PT, R19, R6, PT ;  /* 0x000000061300720c */ /* 0x000fda0003f26070 */
[----:B------:R-:W-:Y:S05]  /*0bb0*/  @!P1 BRA `(.L_x_1377) ;  /* 0xfffffffc00d89947 */ /* 0x000fea000383ffff */
.L_x_1376:
[----:B------:R-:W-:Y:S05]  /*0bc0*/  BSYNC.RECONVERGENT B2 ;  /* 0x0000000000027941 */ /* 0x000fea0003800200 */
.L_x_1375:
[----:B------:R-:W-:-:S04]  /*0bd0*/  VIMNMX.U32 R6, PT, PT, R19, 0x1, !PT ;  /* 0x0000000113067848 */ /* 0x000fc80007fe0000 */
[----:B------:R-:W-:-:S05]  /*0be0*/  VIADDMNMX.U32 R6, R6, 0xffffffff, R23, !PT ;  /* 0xffffffff06067846 */ /* 0x000fca0007800017 */
[----:B0-----:R-:W-:-:S05]  /*0bf0*/  IMAD.WIDE.U32 R14, R6, 0x4, R4 ;  /* 0x00000004060e7825 */ /* 0x001fca00078e0004 */
[----:B------:R-:W2:Y:S04]  /*0c00*/  LDG.E R5, desc[UR4][R14.64] ;  /* 0x000000040e057981 */ /* 0x000ea8000c1e1900 */
[----:B------:R-:W2:Y:S01]  /*0c10*/  LDG.E R4, desc[UR4][R14.64+0x4] ;  /* 0x000004040e047981 */ /* 0x000ea2000c1e1900 */
[----:B-1----:R-:W-:-:S06]  /*0c20*/  IMAD.WIDE.U32 R18, R6, 0x8, R2 ;  /* 0x0000000806127825 */ /* 0x002fcc00078e0002 */
[----:B------:R0:W3:Y:S01]  /*0c30*/  LDG.E R19, desc[UR4][R18.64] ;  /* 0x0000000412137981 */ /* 0x0000e2000c1e1900 */
[----:B------:R-:W-:Y:S01]  /*0c40*/  BSSY.RECONVERGENT B2, `(.L_x_1378) ;  /* 0x000001e000027945 */ /* 0x000fe20003800200 */
[----:B0-----:R-:W-:Y:S02]  /*0c50*/  IMAD.MOV.U32 R18, RZ, RZ, 0x0 ;  /* 0x00000000ff127424 */ /* 0x001fe400078e00ff */
[----:B--2---:R-:W-:-:S04]  /*0c60*/  IMAD.IADD R2, R4, 0x1, -R5 ;  /* 0x0000000104027824 */ /* 0x004fc800078e0a05 */
[----:B------:R-:W-:-:S04]  /*0c70*/  VIADD R3, R2, 0xffffffff ;  /* 0xffffffff02037836 */ /* 0x000fc80000000000 */
[----:B------:R-:W-:Y:S01]  /*0c80*/  IMAD R0, R2, R3, RZ ;  /* 0x0000000302007224 */ /* 0x000fe200078e02ff */
[----:B---3--:R-:W-:Y:S01]  /*0c90*/  IADD3 R3, PT, PT, -R19, R12, RZ ;  /* 0x0000000c13037210 */ /* 0x008fe20007ffe1ff */
[----:B------:R-:W-:-:S03]  /*0ca0*/  IMAD.MOV.U32 R19, RZ, RZ, 0x3fd80000 ;  /* 0x3fd80000ff137424 */ /* 0x000fc600078e00ff */
[----:B------:R-:W-:-:S05]  /*0cb0*/  SHF.R.U32.HI R0, RZ, 0x1, R0 ;  /* 0x00000001ff007819 */ /* 0x000fca0000011600 */
[----:B------:R-:W-:-:S04]  /*0cc0*/  IMAD.IADD R22, R0, 0x1, -R3 ;  /* 0x0000000100167824 */ /* 0x000fc800078e0a03 */
[----:B------:R-:W0:Y:S02]  /*0cd0*/  I2F.F64.U32 R16, R22 ;  /* 0x0000001600107312 */ /* 0x000e240000201800 */
[----:B0-----:R-:W-:-:S08]  /*0ce0*/  DADD R16, R16, -0.875 ;  /* 0xbfec000010107429 */ /* 0x001fd00000000000 */
[----:B------:R-:W-:-:S06]  /*0cf0*/  DADD R14, R16, R16 ;  /* 0x00000000100e7229 */ /* 0x000fcc0000000010 */
[----:B------:R-:W0:Y:S04]  /*0d00*/  MUFU.RSQ64H R17, R15 ;  /* 0x0000000f00117308 */ /* 0x000e280000001c00 */
[----:B------:R-:W-:-:S05]  /*0d10*/  VIADD R16, R15, 0xfcb00000 ;  /* 0xfcb000000f107836 */ /* 0x000fca0000000000 */
[----:B------:R-:W-:Y:S01]  /*0d20*/  ISETP.GE.U32.AND P1, PT, R16, 0x7ca00000, PT ;  /* 0x7ca000001000780c */ /* 0x000fe20003f26070 */
[----:B0-----:R-:W-:-:S08]  /*0d30*/  DMUL R20, R16, R16 ;  /* 0x0000001010147228 */ /* 0x001fd00000000000 */
[----:B------:R-:W-:-:S08]  /*0d40*/  DFMA R20, R14, -R20, 1 ;  /* 0x3ff000000e14742b */ /* 0x000fd00000000814 */
[----:B------:R-:W-:Y:S02]  /*0d50*/  DFMA R18, R20, R18, 0.5 ;  /* 0x3fe000001412742b */ /* 0x000fe40000000012 */
[----:B------:R-:W-:-:S08]  /*0d60*/  DMUL R20, R16, R20 ;  /* 0x0000001410147228 */ /* 0x000fd00000000000 */
[----:B------:R-:W-:-:S08]  /*0d70*/  DFMA R18, R18, R20, R16 ;  /* 0x000000141212722b */ /* 0x000fd00000000010 */
[----:B------:R-:W-:Y:S02]  /*0d80*/  DMUL R20, R14, R18 ;  /* 0x000000120e147228 */ /* 0x000fe40000000000 */
[----:B------:R-:W-:Y:S02]  /*0d90*/  VIADD R25, R19, 0xfff00000 ;  /* 0xfff0000013197836 */ /* 0x000fe40000000000 */
[----:B------:R-:W-:-:S04]  /*0da0*/  IMAD.MOV.U32 R24, RZ, RZ, R18 ;  /* 0x000000ffff187224 */ /* 0x000fc800078e0012 */
[----:B------:R-:W-:-:S08]  /*0db0*/  DFMA R22, R20, -R20, R14 ;  /* 0x800000141416722b */ /* 0x000fd0000000000e */
[----:B------:R-:W-:Y:S01]  /*0dc0*/  DFMA R26, R22, R24, R20 ;  /* 0x00000018161a722b */ /* 0x000fe20000000014 */
[----:B------:R-:W-:Y:S10]  /*0dd0*/  @!P1 BRA `(.L_x_1379) ;  /* 0x0000000000109947 */ /* 0x000ff40003800000 */
[----:B------:R-:W-:-:S07]  /*0de0*/  MOV R26, 0xe00 ;  /* 0x00000e00001a7802 */ /* 0x000fce0000000f00 */
[----:B------:R-:W-:Y:S05]  /*0df0*/  CALL.REL.NOINC `($__internal_0_$__cuda_sm20_dsqrt_rn_f64_mediumpath_v1) ;  /* 0x0000000800107944 */ /* 0x000fea0003c00000 */
[----:B------:R-:W-:Y:S01]  /*0e00*/  MOV R26, R16 ;  /* 0x00000010001a7202 */ /* 0x000fe20000000f00 */
[----:B------:R-:W-:-:S07]  /*0e10*/  IMAD.MOV.U32 R27, RZ, RZ, R17 ;  /* 0x000000ffff1b7224 */ /* 0x000fce00078e0011 */
.L_x_1379:
[----:B------:R-:W-:Y:S05]  /*0e20*/  BSYNC.RECONVERGENT B2 ;  /* 0x0000000000027941 */ /* 0x000fea0003800200 */
.L_x_1378:
[----:B------:R-:W-:Y:S01]  /*0e30*/  DADD R26, R26, -0.5 ;  /* 0xbfe000001a1a7429 */ /* 0x000fe20000000000 */
[----:B------:R-:W0:Y:S09]  /*0e40*/  LDC.64 R14, c[0x0][0x388] ;  /* 0x0000e200ff0e7b82 */ /* 0x000e320000000a00 */
[----:B------:R-:W1:Y:S02]  /*0e50*/  F2I.U32.F64.TRUNC R27, R26 ;  /* 0x0000001a001b7311 */ /* 0x000e64000030d000 */
[----:B-1----:R-:W-:-:S05]  /*0e60*/  IADD3 R21, PT, PT, R2, -0x2, -R27 ;  /* 0xfffffffe02157810 */ /* 0x002fca0007ffe81b */
[----:B------:R-:W-:-:S04]  /*0e70*/  IMAD.IADD R17, R5, 0x1, R21 ;  /* 0x0000000105117824 */ /* 0x000fc800078e0215 */
[----:B0-----:R-:W-:-:S05]  /*0e80*/  IMAD.WIDE.U32 R14, R17, 0x4, R14 ;  /* 0x00000004110e7825 */ /* 0x001fca00078e000e */
[----:B------:R0:W5:Y:S01]  /*0e90*/  LDG.E R23, desc[UR4][R14.64] ;  /* 0x000000040e177981 */ /* 0x000162000c1e1900 */
[----:B------:R-:W-:Y:S01]  /*0ea0*/  LOP3.LUT R17, RZ, R21, RZ, 0x33, !PT ;  /* 0x00000015ff117212 */ /* 0x000fe200078e33ff */
[----:B------:R-:W-:-:S04]  /*0eb0*/  IMAD.IADD R16, R2, 0x1, -R21 ;  /* 0x0000000102107824 */ /* 0x000fc800078e0a15 */
[----:B------:R-:W-:-:S04]  /*0ec0*/  IMAD.IADD R17, R2, 0x1, R17 ;  /* 0x0000000102117824 */ /* 0x000fc800078e0211 */
[----:B------:R-:W-:Y:S01]  /*0ed0*/  IMAD R16, R16, R17, RZ ;  /* 0x0000001110107224 */ /* 0x000fe200078e02ff */
[----:B------:R-:W-:-:S04]  /*0ee0*/  IADD3 R17, PT, PT, R21, R3, -R0 ;  /* 0x0000000315117210 */ /* 0x000fc80007ffe800 */
[----:B------:R-:W-:-:S05]  /*0ef0*/  LEA.HI R16, R16, R17, RZ, 0x1f ;  /* 0x0000001110107211 */ /* 0x000fca00078ff8ff */
[----:B------:R-:W-:Y:S01]  /*0f00*/  VIADD R20, R16, 0x1 ;  /* 0x0000000110147836 */ /* 0x000fe20000000000 */
[----:B0-----:R-:W-:Y:S06]  /*0f10*/  BRA `(.L_x_1380) ;  /* 0x0000000000887947 */ /* 0x001fec0003800000 */
.L_x_1374:
[----:B------:R-:W0:Y:S01]  /*0f20*/  LDC.64 R14, c[0x0][0x380] ;  /* 0x0000e000ff0e7b82 */ /* 0x000e220000000a00 */
[----:B------:R-:W-:-:S13]  /*0f30*/  ISETP.GE.U32.AND P1, PT, R3, R0, PT ;  /* 0x000000000300720c */ /* 0x000fda0003f26070 */
[----:B------:R-:W-:Y:S05]  /*0f40*/  @!P1 BRA `(.L_x_1381) ;  /* 0x0000000000549947 */ /* 0x000fea0003800000 */
[----:B------:R-:W-:Y:S01]  /*0f50*/  BSSY.RECONVERGENT B2, `(.L_x_1382) ;  /* 0x000000a000027945 */ /* 0x000fe20003800200 */
.L_x_1383:
[----:B------:R-:W-:-:S04]  /*0f60*/  VIADD R3, R6, 0x2 ;  /* 0x0000000206037836 */ /* 0x000fc80000000000 */
[----:B0-----:R-:W-:-:S06]  /*0f70*/  IMAD.WIDE.U32 R2, R3, 0x4, R14 ;  /* 0x0000000403027825 */ /* 0x001fcc00078e000e */
[----:B------:R-:W2:Y:S01]  /*0f80*/  LDG.E R3, desc[UR4][R2.64] ;  /* 0x0000000402037981 */ /* 0x000ea2000c1e1900 */
[----:B------:R-:W-:Y:S02]  /*0f90*/  IMAD.MOV.U32 R5, RZ, RZ, R4 ;  /* 0x000000ffff057224 */ /* 0x000fe400078e0004 */
[----:B------:R-:W-:Y:S01]  /*0fa0*/  VIADD R6, R6, 0x1 ;  /* 0x0000000106067836 */ /* 0x000fe20000000000 */
[----:B--2---:R-:W-:Y:S01]  /*0fb0*/  IADD3 R2, PT, PT, R3, -R4, RZ ;  /* 0x8000000403027210 */ /* 0x004fe20007ffe0ff */
[----:B------:R-:W-:-:S03]  /*0fc0*/  IMAD.MOV.U32 R4, RZ, RZ, R3 ;  /* 0x000000ffff047224 */ /* 0x000fc600078e0003 */
[----:B------:R-:W-:-:S13]  /*0fd0*/  ISETP.GE.U32.AND P1, PT, R2, 0x2, PT ;  /* 0x000000020200780c */ /* 0x000fda0003f26070 */
[----:B------:R-:W-:Y:S05]  /*0fe0*/  @!P1 BRA `(.L_x_1383) ;  /* 0xfffffffc00dc9947 */ /* 0x000fea000383ffff */
[----:B------:R-:W-:Y:S05]  /*0ff0*/  BSYNC.RECONVERGENT B2 ;  /* 0x0000000000027941 */ /* 0x000fea0003800200 */
.L_x_1382:
[----:B------:R-:W0:Y:S02]  /*1000*/  LDC.64 R14, c[0x0][0x388] ;  /* 0x0000e200ff0e7b82 */ /* 0x000e240000000a00 */
[----:B0-----:R-:W-:-:S05]  /*1010*/  IMAD.WIDE.U32 R14, R5, 0x4, R14 ;  /* 0x00000004050e7825 */ /* 0x001fca00078e000e */
[----:B------:R2:W5:Y:S01]  /*1020*/  LDG.E R23, desc[UR4][R14.64] ;  /* 0x000000040e177981 */ /* 0x000562000c1e1900 */
[C---:B------:R-:W-:Y:S02]  /*1030*/  VIADD R3, R2.reuse, 0xffffffff ;  /* 0xffffffff02037836 */ /* 0x040fe40000000000 */
[----:B------:R-:W-:Y:S02]  /*1040*/  IMAD.MOV.U32 R20, RZ, RZ, 0x1 ;  /* 0x00000001ff147424 */ /* 0x000fe400078e00ff */
[----:B------:R-:W-:Y:S01]  /*1050*/  IMAD R0, R2, R3, RZ ;  /* 0x0000000302007224 */ /* 0x000fe200078e02ff */
[----:B------:R-:W-:Y:S01]  /*1060*/  MOV R3, RZ ;  /* 0x000000ff00037202 */ /* 0x000fe20000000f00 */
[----:B------:R-:W-:-:S03]  /*1070*/  IMAD.MOV.U32 R21, RZ, RZ, RZ ;  /* 0x000000ffff157224 */ /* 0x000fc600078e00ff */
[----:B------:R-:W-:Y:S01]  /*1080*/  SHF.R.U32.HI R0, RZ, 0x1, R0 ;  /* 0x00000001ff007819 */ /* 0x000fe20000011600 */
[----:B--2---:R-:W-:Y:S06]  /*1090*/  BRA `(.L_x_1380) ;  /* 0x0000000000287947 */ /* 0x004fec0003800000 */
.L_x_1381:
[----:B------:R-:W-:-:S05]  /*10a0*/  VIADD R20, R20, 0x1 ;  /* 0x0000000114147836 */ /* 0x000fca0000000000 */
[----:B------:R-:W-:-:S13]  /*10b0*/  ISETP.GE.U32.AND P1, PT, R20, R2, PT ;  /* 0x000000021400720c */ /* 0x000fda0003f26070 */
[----:B------:R-:W-:Y:S05]  /*10c0*/  @!P1 BRA `(.L_x_1380) ;  /* 0x00000000001c9947 */ /* 0x000fea0003800000 */
[----:B0-----:R-:W0:Y:S01]  /*10d0*/  LDC.64 R14, c[0x0][0x388] ;  /* 0x0000e200ff0e7b82 */ /* 0x001e220000000a00 */
[----:B------:R-:W-:-:S04]  /*10e0*/  VIADD R16, R21, 0x1 ;  /* 0x0000000115107836 */ /* 0x000fc80000000000 */
[----:B------:R-:W-:-:S04]  /*10f0*/  IMAD.IADD R17, R5, 0x1, R16 ;  /* 0x0000000105117824 */ /* 0x000fc800078e0210 */
[----:B0-----:R-:W-:-:S05]  /*1100*/  IMAD.WIDE.U32 R14, R17, 0x4, R14 ;  /* 0x00000004110e7825 */ /* 0x001fca00078e000e */
[----:B------:R1:W5:Y:S01]  /*1110*/  LDG.E R23, desc[UR4][R14.64] ;  /* 0x000000040e177981 */ /* 0x000362000c1e1900 */
[----:B------:R-:W-:Y:S02]  /*1120*/  VIADD R20, R21, 0x2 ;  /* 0x0000000215147836 */ /* 0x000fe40000000000 */
[----:B------:R-:W-:-:S07]  /*1130*/  IMAD.MOV.U32 R21, RZ, RZ, R16 ;  /* 0x000000ffff157224 */ /* 0x000fce00078e0010 */
.L_x_1380:
[----:B------:R-:W-:Y:S05]  /*1140*/  BSYNC.RECONVERGENT B0 ;  /* 0x0000000000007941 */ /* 0x000fea0003800200 */
.L_x_1373:
[----:B01----:R-:W0:Y:S01]  /*1150*/  LDC.64 R14, c[0x0][0x380] ;  /* 0x0000e000ff0e7b82 */ /* 0x003e220000000a00 */
[----:B-----5:R-:W-:-:S07]  /*1160*/  VIADD R25, R23, 0x1 ;  /* 0x0000000117197836 */ /* 0x020fce0000000000 */
[----:B------:R-:W1:Y:S01]  /*1170*/  LDC.64 R16, c[0x0][0x388] ;  /* 0x0000e200ff107b82 */ /* 0x000e620000000a00 */
[----:B0-----:R-:W-:-:S04]  /*1180*/  IMAD.WIDE.U32 R18, R23, 0x4, R14 ;  /* 0x0000000417127825 */ /* 0x001fc800078e000e */
[----:B------:R-:W-:Y:S02]  /*1190*/  IMAD.WIDE.U32 R14, R25, 0x4, R14 ;  /* 0x00000004190e7825 */ /* 0x000fe400078e000e */
[----:B------:R-:W2:Y:S04]  /*11a0*/  LDG.E R19, desc[UR4][R18.64] ;  /* 0x0000000412137981 */ /* 0x000ea8000c1e1900 */
[----:B------:R-:W2:Y:S01]  /*11b0*/  LDG.E R22, desc[UR4][R14.64] ;  /* 0x000000040e167981 */ /* 0x000ea2000c1e1900 */
[----:B------:R-:W-:-:S05]  /*11c0*/  IADD3 R25, PT, PT, R5, R20, RZ ;  /* 0x0000001405197210 */ /* 0x000fca0007ffe0ff */
[----:B-1----:R-:W-:-:S06]  /*11d0*/  IMAD.WIDE.U32 R16, R25, 0x4, R16 ;  /* 0x0000000419107825 */ /* 0x002fcc00078e0010 */
[----:B------:R0:W5:Y:S01]  /*11e0*/  LDG.E R16, desc[UR4][R16.64] ;  /* 0x0000000410107981 */ /* 0x000162000c1e1900 */
[----:B------:R-:W-:Y:S04]  /*11f0*/  BSSY.RECONVERGENT B0, `(.L_x_1384) ;  /* 0x0000029000007945 */ /* 0x000fe80003800200 */
[----:B------:R-:W-:Y:S01]  /*1200*/  BSSY.RELIABLE B2, `(.L_x_1385) ;  /* 0x000001b000027945 */ /* 0x000fe20003800100 */
[----:B--2---:R-:W-:-:S05]  /*1210*/  IMAD.IADD R24, R22, 0x1, -R19 ;  /* 0x0000000116187824 */ /* 0x004fca00078e0a13 */
[----:B------:R-:W-:-:S13]  /*1220*/  ISETP.GE.U32.AND P1, PT, R24, 0x2, PT ;  /* 0x000000021800780c */ /* 0x000fda0003f26070 */
[----:B------:R-:W-:Y:S05]  /*1230*/  @P1 BREAK.RELIABLE B2 ;  /* 0x0000000000021942 */ /* 0x000fea0003800100 */
[----:B0-----:R-:W-:Y:S05]  /*1240*/  @!P1 BRA `(.L_x_1386) ;  /* 0x0000000000489947 */ /* 0x001fea0003800000 */
[----:B------:R-:W-:Y:S01]  /*1250*/  ISETP.GT.U32.AND P1, PT, R22, R19, PT ;  /* 0x000000131600720c */ /* 0x000fe20003f24070 */
[----:B------:R-:W-:-:S12]  /*1260*/  IMAD.MOV.U32 R18, RZ, RZ, RZ ;  /* 0x000000ffff127224 */ /* 0x000fd800078e00ff */
[----:B------:R-:W-:Y:S05]  /*1270*/  @!P1 BRA `(.L_x_1387) ;  /* 0x0000000000809947 */ /* 0x000fea0003800000 */
.L_x_1388:
[----:B------:R-:W0:Y:S01]  /*1280*/  LDC.64 R14, c[0x0][0x388] ;  /* 0x0000e200ff0e7b82 */ /* 0x000e220000000a00 */
[----:B------:R-:W-:-:S05]  /*1290*/  IMAD.IADD R17, R22, 0x1, R19 ;  /* 0x0000000116117824 */ /* 0x000fca00078e0213 */
[----:B------:R-:W-:-:S05]  /*12a0*/  SHF.R.U32.HI R17, RZ, 0x1, R17 ;  /* 0x00000001ff117819 */ /* 0x000fca0000011611 */
[----:B0-----:R-:W-:-:S06]  /*12b0*/  IMAD.WIDE.U32 R14, R17, 0x4, R14 ;  /* 0x00000004110e7825 */ /* 0x001fcc00078e000e */
[----:B------:R-:W2:Y:S01]  /*12c0*/  LDG.E R15, desc[UR4][R14.64] ;  /* 0x000000040e0f7981 */ /* 0x000ea2000c1e1900 */
[----:B------:R-:W-:Y:S01]  /*12d0*/  IMAD.MOV.U32 R18, RZ, RZ, 0x1 ;  /* 0x00000001ff127424 */ /* 0x000fe200078e00ff */
[----:B--2--5:R-:W-:-:S13]  /*12e0*/  ISETP.NE.AND P1, PT, R15, R16, PT ;  /* 0x000000100f00720c */ /* 0x024fda0003f25270 */
[----:B------:R-:W-:Y:S05]  /*12f0*/  @!P1 BRA `(.L_x_1387) ;  /* 0x0000000000609947 */ /* 0x000fea0003800000 */
[----:B------:R-:W-:-:S04]  /*1300*/  ISETP.GE.U32.AND P1, PT, R15, R16, PT ;  /* 0x000000100f00720c */ /* 0x000fc80003f26070 */
[----:B------:R-:W-:-:S09]  /*1310*/  SEL R22, R22, R17, !P1 ;  /* 0x0000001116167207 */ /* 0x000fd20004800000 */
[----:B------:R-:W-:-:S05]  /*1320*/  @!P1 VIADD R19, R17, 0x1 ;  /* 0x0000000111139836 */ /* 0x000fca0000000000 */
[----:B------:R-:W-:-:S13]  /*1330*/  ISETP.GE.U32.AND P1, PT, R19, R22, PT ;  /* 0x000000161300720c */ /* 0x000fda0003f26070 */
[----:B------:R-:W-:Y:S05]  /*1340*/  @!P1 BRA `(.L_x_1388) ;  /* 0xfffffffc00cc9947 */ /* 0x000fea000383ffff */
[----:B------:R-:W-:Y:S01]  /*1350*/  IMAD.MOV.U32 R18, RZ, RZ, RZ ;  /* 0x000000ffff127224 */ /* 0x000fe200078e00ff */
[----:B------:R-:W-:Y:S06]  /*1360*/  BRA `(.L_x_1387) ;  /* 0x0000000000447947 */ /* 0x000fec0003800000 */
.L_x_1386:
[----:B------:R-:W-:Y:S01]  /*1370*/  ISETP.GT.U32.AND P1, PT, R22, R19, PT ;  /* 0x000000131600720c */ /* 0x000fe20003f24070 */
[----:B------:R-:W-:-:S12]  /*1380*/  HFMA2 R18, -RZ, RZ, 0, 0 ;  /* 0x00000000ff127431 */ /* 0x000fd800000001ff */
[----:B------:R-:W-:Y:S05]  /*1390*/  @!P1 BREAK.RELIABLE B2 ;  /* 0x0000000000029942 */ /* 0x000fea0003800100 */
[----:B------:R-:W-:Y:S05]  /*13a0*/  @!P1 BRA `(.L_x_1387) ;  /* 0x0000000000349947 */ /* 0x000fea0003800000 */
[----:B------:R-:W-:Y:S05]  /*13b0*/  BSYNC.RELIABLE B2 ;  /* 0x0000000000027941 */ /* 0x000fea0003800100 */
.L_x_1385:
[----:B------:R-:W0:Y:S02]  /*13c0*/  LDC.64 R14, c[0x0][0x388] ;  /* 0x0000e200ff0e7b82 */ /* 0x000e240000000a00 */
[----:B0-----:R-:W-:-:S06]  /*13d0*/  IMAD.WIDE.U32 R14, R19, 0x4, R14 ;  /* 0x00000004130e7825 */ /* 0x001fcc00078e000e */
[----:B------:R-:W2:Y:S02]  /*13e0*/  LDG.E R15, desc[UR4][R14.64] ;  /* 0x000000040e0f7981 */ /* 0x000ea4000c1e1900 */
[----:B--2--5:R-:W-:-:S13]  /*13f0*/  ISETP.NE.AND P1, PT, R15, R16, PT ;  /* 0x000000100f00720c */ /* 0x024fda0003f25270 */
[----:B------:R-:W-:Y:S05]  /*1400*/  @!P1 BRA `(.L_x_1389) ;  /* 0x0000000000149947 */ /* 0x000fea0003800000 */
[----:B------:R-:W-:Y:S01]  /*1410*/  VIADD R19, R19, 0x1 ;  /* 0x0000000113137836 */ /* 0x000fe20000000000 */
[----:B------:R-:W-:-:S04]  /*1420*/  ISETP.LE.U32.AND P2, PT, R15, R16, PT ;  /* 0x000000100f00720c */ /* 0x000fc80003f43070 */
[----:B------:R-:W-:-:S13]  /*1430*/  ISETP.GE.U32.AND P1, PT, R19, R22, PT ;  /* 0x000000161300720c */ /* 0x000fda0003f26070 */
[----:B------:R-:W-:Y:S05]  /*1440*/  @!P1 BRA P2, `(.L_x_1385) ;  /* 0xfffffffc00dc9947 */ /* 0x000fea000103ffff */
[----:B------:R-:W-:Y:S05]  /*1450*/  BRA `(.L_x_1387) ;  /* 0x0000000000087947 */ /* 0x000fea0003800000 */
.L_x_1389:
[----:B------:R-:W-:-:S04]  /*1460*/  LOP3.LUT R18, RZ, R19, RZ, 0x33, !PT ;  /* 0x00000013ff127212 */ /* 0x000fc800078e33ff */
[----:B------:R-:W-:-:S07]  /*1470*/  SHF.R.U32.HI R18, RZ, 0x1f, R18 ;  /* 0x0000001fff127819 */ /* 0x000fce0000011612 */
.L_x_1387:
[----:B------:R-:W-:Y:S05]  /*1480*/  BSYNC.RECONVERGENT B0 ;  /* 0x0000000000007941 */ /* 0x000fea0003800200 */
.L_x_1384:
[----:B------:R-:W-:Y:S02]  /*1490*/  IMAD.IADD R11, R18, 0x1, R11 ;  /* 0x00000001120b7824 */ /* 0x000fe400078e020b */
[----:B------:R-:W-:Y:S01]  /*14a0*/  VIADD R3, R3, 0x1 ;  /* 0x0000000103037836 */ /* 0x000fe20000000000 */
[----:B------:R-:W-:Y:S06]  /*14b0*/  @!P0 BRA `(.L_x_1390) ;  /* 0xffffffec00608947 */ /* 0x000fec000383ffff */
.L_x_1372:
[----:B------:R-:W-:Y:S05]  /*14c0*/  BSYNC.RECONVERGENT B1 ;  /* 0x0000000000017941 */ /* 0x000fea0003800200 */
.L_x_1371:
[----:B------:R-:W-:Y:S05]  /*14d0*/  WARPSYNC.ALL ;  /* 0x0000000000007948 */ /* 0x000fea0003800000 */
[----:B------:R-:W0:Y:S01]  /*14e0*/  SHFL.DOWN PT, R0, R11, 0x10, 0x1f ;  /* 0x0a001f000b007f89 */ /* 0x000e2200000e0000 */
[----:B------:R-:W1:Y:S01]  /*14f0*/  LDCU UR6, c[0x0][0x364] ;  /* 0x00006c80ff0677ac */ /* 0x000e620008000800 */
[----:B------:R-:W1:Y:S01]  /*1500*/  S2R R7, SR_TID.Y ;  /* 0x0000000000077919 */ /* 0x000e620000002200 */
[----:B------:R-:W1:Y:S01]  /*1510*/  S2R R4, SR_TID.Z ;  /* 0x0000000000047919 */ /* 0x000e620000002300 */
[----:B------:R-:W2:Y:S01]  /*1520*/  S2R R6, SR_TID.X ;  /* 0x0000000000067919 */ /* 0x000ea20000002100 */
[----:B0-----:R-:W-:-:S05]  /*1530*/  IMAD.IADD R0, R0, 0x1, R11 ;  /* 0x0000000100007824 */ /* 0x001fca00078e020b */
[----:B------:R-:W0:Y:S01]  /*1540*/  SHFL.DOWN PT, R3, R0, 0x8, 0x1f ;  /* 0x09001f0000037f89 */ /* 0x000e2200000e0000 */
[----:B-1----:R-:W-:-:S04]  /*1550*/  IMAD R7, R4, UR6, R7 ;  /* 0x0000000604077c24 */ /* 0x002fc8000f8e0207 */
[----:B--2---:R-:W-:-:S05]  /*1560*/  IMAD R7, R7, R32, R6 ;  /* 0x0000002007077224 */ /* 0x004fca00078e0206 */
[----:B------:R-:W-:Y:S01]  /*1570*/  LOP3.LUT P0, RZ, R7, 0x1f, RZ, 0xc0, !PT ;  /* 0x0000001f07ff7812 */ /* 0x000fe2000780c0ff */
[----:B0-----:R-:W-:-:S05]  /*1580*/  IMAD.IADD R3, R0, 0x1, R3 ;  /* 0x0000000100037824 */ /* 0x001fca00078e0203 */
[----:B------:R-:W0:Y:S02]  /*1590*/  SHFL.DOWN PT, R2, R3, 0x4, 0x1f ;  /* 0x08801f0003027f89 */ /* 0x000e2400000e0000 */
[----:B0-----:R-:W-:-:S05]  /*15a0*/  IMAD.IADD R2, R3, 0x1, R2 ;  /* 0x0000000103027824 */ /* 0x001fca00078e0202 */
[----:B------:R-:W0:Y:S02]  /*15b0*/  SHFL.DOWN PT, R5, R2, 0x2, 0x1f ;  /* 0x08401f0002057f89 */ /* 0x000e2400000e0000 */
[----:B0-----:R-:W-:-:S05]  /*15c0*/  IADD3 R0, PT, PT, R2, R5, RZ ;  /* 0x0000000502007210 */ /* 0x001fca0007ffe0ff */
[----:B------:R0:W1:Y:S01]  /*15d0*/  SHFL.DOWN PT, R3, R0, 0x1, 0x1f ;  /* 0x08201f0000037f89 */ /* 0x00006200000e0000 */
[----:B------:R-:W-:Y:S05]  /*15e0*/  @P0 EXIT ;  /* 0x000000000000094d */ /* 0x000fea0003800000 */
[----:B------:R-:W2:Y:S01]  /*15f0*/  LDC.64 R4, c[0x0][0x3a8] ;  /* 0x0000ea00ff047b82 */ /* 0x000ea20000000a00 */
[----:B-1----:R-:W-:Y:S02]  /*1600*/  IMAD.IADD R2, R0, 0x1, R3 ;  /* 0x0000000100027824 */ /* 0x002fe400078e0203 */
[----:B------:R-:W-:-:S05]  /*1610*/  IMAD.MOV.U32 R3, RZ, RZ, RZ ;  /* 0x000000ffff037224 */ /* 0x000fca00078e00ff */
[----:B--2---:R-:W-:Y:S01]  /*1620*/  REDG.E.ADD.64.STRONG.GPU desc[UR4][R4.64], R2 ;  /* 0x000000020400798e */ /* 0x004fe2000c12e504 */
[----:B------:R-:W-:Y:S05]  /*1630*/  EXIT ;  /* 0x000000000000794d */ /* 0x000fea0003800000 */
        .weak           $__internal_0_$__cuda_sm20_dsqrt_rn_f64_mediumpath_v1
        .type           $__internal_0_$__cuda_sm20_dsqrt_rn_f64_mediumpath_v1,@function
        .size           $__internal_0_$__cuda_sm20_dsqrt_rn_f64_mediumpath_v1,(.L_x_1396 - $__internal_0_$__cuda_sm20_dsqrt_rn_f64_mediumpath_v1)
$__internal_0_$__cuda_sm20_dsqrt_rn_f64_mediumpath_v1:
[----:B------:R-:W-:Y:S01]  /*1640*/  ISETP.GE.U32.AND P1, PT, R16, -0x3400000, PT ;  /* 0xfcc000001000780c */ /* 0x000fe20003f26070 */
[----:B------:R-:W-:Y:S01]  /*1650*/  BSSY.RECONVERGENT B3, `(.L_x_1391) ;  /* 0x0000024000037945 */ /* 0x000fe20003800200 */
[----:B------:R-:W-:-:S11]  /*1660*/  IMAD.MOV.U32 R19, RZ, RZ, R25 ;  /* 0x000000ffff137224 */ /* 0x000fd600078e0019 */
[----:B------:R-:W-:Y:S05]  /*1670*/  @!P1 BRA `(.L_x_1392) ;  /* 0x0000000000209947 */ /* 0x000fea0003800000 */
[----:B------:R-:W-:-:S10]  /*1680*/  DFMA.RM R18, R22, R18, R20 ;  /* 0x000000121612722b */ /* 0x000fd40000004014 */
[----:B------:R-:W-:-:S05]  /*1690*/  IADD3 R16, P1, PT, R18, 0x1, RZ ;  /* 0x0000000112107810 */ /* 0x000fca0007f3e0ff */
[----:B------:R-:W-:-:S06]  /*16a0*/  IMAD.X R17, RZ, RZ, R19, P1 ;  /* 0x000000ffff117224 */ /* 0x000fcc00008e0613 */
[----:B------:R-:W-:-:S08]  /*16b0*/  DFMA.RP R14, -R18, R16, R14 ;  /* 0x00000010120e722b */ /* 0x000fd0000000810e */
[----:B------:R-:W-:-:S06]  /*16c0*/  DSETP.GT.AND P1, PT, R14, RZ, PT ;  /* 0x000000ff0e00722a */ /* 0x000fcc0003f24000 */
[----:B------:R-:W-:Y:S02]  /*16d0*/  FSEL R16, R16, R18, P1 ;  /* 0x0000001210107208 */ /* 0x000fe40000800000 */
[----:B------:R-:W-:Y:S01]  /*16e0*/  FSEL R17, R17, R19, P1 ;  /* 0x0000001311117208 */ /* 0x000fe20000800000 */
[----:B------:R-:W-:Y:S06]  /*16f0*/  BRA `(.L_x_1393) ;  /* 0x0000000000647947 */ /* 0x000fec0003800000 */
.L_x_1392:
[----:B------:R-:W-:-:S14]  /*1700*/  DSETP.NE.AND P1, PT, R14, RZ, PT ;  /* 0x000000ff0e00722a */ /* 0x000fdc0003f25000 */
[----:B------:R-:W-:Y:S05]  /*1710*/  @!P1 BRA `(.L_x_1394) ;  /* 0x0000000000589947 */ /* 0x000fea0003800000 */
[----:B------:R-:W-:-:S13]  /*1720*/  ISETP.GE.AND P1, PT, R15, RZ, PT ;  /* 0x000000ff0f00720c */ /* 0x000fda0003f26270 */
[----:B------:R-:W-:Y:S02]  /*1730*/  @!P1 IMAD.MOV.U32 R16, RZ, RZ, 0x0 ;  /* 0x00000000ff109424 */ /* 0x000fe400078e00ff */
[----:B------:R-:W-:Y:S01]  /*1740*/  @!P1 IMAD.MOV.U32 R17, RZ, RZ, -0x80000 ;  /* 0xfff80000ff119424 */ /* 0x000fe200078e00ff */
[----:B------:R-:W-:Y:S06]  /*1750*/  @!P1 BRA `(.L_x_1393) ;  /* 0x00000000004c9947 */ /* 0x000fec0003800000 */
[----:B------:R-:W-:-:S13]  /*1760*/  ISETP.GT.AND P1, PT, R15, 0x7fefffff, PT ;  /* 0x7fefffff0f00780c */ /* 0x000fda0003f24270 */
[----:B------:R-:W-:Y:S05]  /*1770*/  @P1 BRA `(.L_x_1394) ;  /* 0x0000000000401947 */ /* 0x000fea0003800000 */
[----:B------:R-:W-:Y:S01]  /*1780*/  DMUL R20, R14, 8.11296384146066816958e+31 ;  /* 0x469000000e147828 */ /* 0x000fe20000000000 */
[----:B------:R-:W-:Y:S01]  /*1790*/  MOV R18, RZ ;  /* 0x000000ff00127202 */ /* 0x000fe20000000f00 */
[----:B------:R-:W-:Y:S02]  /*17a0*/  IMAD.MOV.U32 R14, RZ, RZ, 0x0 ;  /* 0x00000000ff0e7424 */ /* 0x000fe400078e00ff */
[----:B------:R-:W-:Y:S02]  /*17b0*/  IMAD.MOV.U32 R15, RZ, RZ, 0x3fd80000 ;  /* 0x3fd80000ff0f7424 */ /* 0x000fe400078e00ff */
[----:B------:R-:W0:Y:S02]  /*17c0*/  MUFU.RSQ64H R19, R21 ;  /* 0x0000001500137308 */ /* 0x000e240000001c00 */
[----:B0-----:R-:W-:-:S08]  /*17d0*/  DMUL R16, R18, R18 ;  /* 0x0000001212107228 */ /* 0x001fd00000000000 */
[----:B------:R-:W-:-:S08]  /*17e0*/  DFMA R16, R20, -R16, 1 ;  /* 0x3ff000001410742b */ /* 0x000fd00000000810 */
[----:B------:R-:W-:Y:S02]  /*17f0*/  DFMA R14, R16, R14, 0.5 ;  /* 0x3fe00000100e742b */ /* 0x000fe4000000000e */
[----:B------:R-:W-:-:S08]  /*1800*/  DMUL R16, R18, R16 ;  /* 0x0000001012107228 */ /* 0x000fd00000000000 */
[----:B------:R-:W-:-:S08]  /*1810*/  DFMA R16, R14, R16, R18 ;  /* 0x000000100e10722b */ /* 0x000fd00000000012 */
[----:B------:R-:W-:Y:S02]  /*1820*/  DMUL R14, R20, R16 ;  /* 0x00000010140e7228 */ /* 0x000fe40000000000 */
[----:B------:R-:W-:-:S06]  /*1830*/  VIADD R17, R17, 0xfff00000 ;  /* 0xfff0000011117836 */ /* 0x000fcc0000000000 */
[----:B------:R-:W-:-:S08]  /*1840*/  DFMA R18, R14, -R14, R20 ;  /* 0x8000000e0e12722b */ /* 0x000fd00000000014 */
[----:B------:R-:W-:-:S10]  /*1850*/  DFMA R16, R16, R18, R14 ;  /* 0x000000121010722b */ /* 0x000fd4000000000e */
[----:B------:R-:W-:Y:S01]  /*1860*/  VIADD R17, R17, 0xfcb00000 ;  /* 0xfcb0000011117836 */ /* 0x000fe20000000000 */
[----:B------:R-:W-:Y:S06]  /*1870*/  BRA `(.L_x_1393) ;  /* 0x0000000000047947 */ /* 0x000fec0003800000 */
.L_x_1394:
[----:B------:R-:W-:-:S11]  /*1880*/  DADD R16, R14, R14 ;  /* 0x000000000e107229 */ /* 0x000fd6000000000e */
.L_x_1393:
[----:B------:R-:W-:Y:S05]  /*1890*/  BSYNC.RECONVERGENT B3 ;  /* 0x0000000000037941 */ /* 0x000fea0003800200 */
.L_x_1391:
[----:B------:R-:W-:-:S04]  /*18a0*/  IMAD.MOV.U32 R27, RZ, RZ, 0x0 ;  /* 0x00000000ff1b7424 */ /* 0x000fc800078e00ff */
[----:B------:R-:W-:Y:S05]  /*18b0*/  RET.REL.NODEC R26 `(_Z13tc_GPU_kernelPKjS0_PKmmjPmj) ;  /* 0xffffffe41ad07950 */ /* 0x000fea0003c3ffff */
.L_x_1395:
        /* <DEDUP_REMOVED lines=12> */
.L_x_1396:


//--------------------- .nv.shared._ZN3cub18CUB_300001_SM_10006detail14segmented_sort33DeviceSegmentedSortFallbackKernelILNS0_9SortOrderE0ENS2_10policy_hubIjNS0_8NullTypeEE9Policy860EjS6_PjS9_lEEvPKT1_PSA_NS1_20device_double_bufferISA_EEPKT2_PSG_NSE_ISG_EET3_T4_ --------------------------
	.section	.nv.shared._ZN3cub18CUB_300001_SM_10006detail14segmented_sort33DeviceSegmentedSortFallbackKernelILNS0_9SortOrderE0ENS2_10policy_hubIjNS0_8NullTypeEE9Policy860EjS6_PjS9_lEEvPKT1_PSA_NS1_20device_double_bufferISA_EEPKT2_PSG_NSE_ISG_EET3_T4_,"aw",@nobits
	.sectionflags	@""
	.align	16
.nv.shared._ZN3cub18CUB_300001_SM_10006detail14segmented_sort33DeviceSegmentedSortFallbackKernelILNS0_9SortOrderE0ENS2_10policy_hubIjNS0_8NullTypeEE9Policy860EjS6_PjS9_lEEvPKT1_PSA_NS1_20device_double_bufferISA_EEPKT2_PSG_NSE_ISG_EET3_T4_:
	.zero		34880


//--------------------- .nv.shared.reserved.0     --------------------------
	.section	.nv.shared.reserved.0,"aw",@nobits
	.weak		__nv_reservedSMEM_offset_0_alias
	.size		__nv_reservedSMEM_offset_0_alias, 0, 64
	.other		__nv_reservedSMEM_offset_0_alias,@"STO_CUDA_RESERVED_SHARED STV_DEFAULT"
__nv_reservedSMEM_offset_0_alias:
	.zero		0
	.zero		64


//--------------------- .nv.global                --------------------------
	.section	.nv.global,"aw",@nobits
.nv.global:
	.type		_ZN34_INTERNAL_7800cd15_4_k_cu_a9cb9a546thrust24THRUST_300001_SM_1000_NS12placeholders2_6E,@object
	.size		_ZN34_INTERNAL_7800cd15_4_k_cu_a9cb9a546thrust24THRUST_300001_SM_1000_NS12placeholders2_6E,(_ZN34_INTERNAL_7800cd15_4_k_cu_a9cb9a544cuda3std3__45__cpo6cbeginE - _ZN34_INTERNAL_7800cd15_4_k_cu_a9cb9a546thrust24THRUST_300001_SM_1000_NS12placeholders2_6E)
_ZN34_INTERNAL_7800cd15_4_k_cu_a9cb9a546thrust24THRUST_300001_SM_1000_NS12placeholders2_6E:
	.zero		1
	.type		_ZN34_INTERNAL_7800cd15_4_k_cu_a9cb9a544cuda3std3__45__cpo6cbeginE,@object
	.size		_ZN34_INTERNAL_7800cd15_4_k_cu_a9cb9a544cuda3std3__45__cpo6cbeginE,(_ZN34_INTERNAL_7800cd15_4_k_cu_a9cb9a544cuda3std6ranges3__45__cpo4cendE - _ZN34_INTERNAL_7800cd15_4_k_cu_a9cb9a544cuda3std3__45__cpo6cbeginE)
_ZN34_INTERNAL_7800cd15_4_k_cu_a9cb9a544cuda3std3__45__cpo6cbeginE:
	.zero		1
	.type		_ZN34_INTERNAL_7800cd15_4_k_cu_a9cb9a544cuda3std6ranges3__45__cpo4cendE,@object
	.size		_ZN34_INTERNAL_7800cd15_4_k_cu_a9cb9a544cuda3std6ranges3__45__cpo4cendE,(_ZN34_INTERNAL_7800cd15_4_k_cu_a9cb9a544cuda3std3__48in_placeE - _ZN34_INTERNAL_7800cd15_4_k_cu_a9cb9a544cuda3std6ranges3__45__cpo4cendE)
_ZN34_INTERNAL_7800cd15_4_k_cu_a9cb9a544cuda3std6ranges3__45__cpo4cendE:
	.zero		1
	.type		_ZN34_INTERNAL_7800cd15_4_k_cu_a9cb9a544cuda3std3__48in_placeE,@object
	.size		_ZN34_INTERNAL_7800cd15_4_k_cu_a9cb9a544cuda3std3__48in_placeE,(_ZN34_INTERNAL_7800cd15_4_k_cu_a9cb9a544cuda3std6ranges3__45__cpo5ssizeE - _ZN34_INTERNAL_7800cd15_4_k_cu_a9cb9a544cuda3std3__48in_placeE)
_ZN34_INTERNAL_7800cd15_4_k_cu_a9cb9a544cuda3std3__48in_placeE:
	.zero		1
	.type		_ZN34_INTERNAL_7800cd15_4_k_cu_a9cb9a544cuda3std6ranges3__45__cpo5ssizeE,@object
	.size		_ZN34_INTERNAL_7800cd15_4_k_cu_a9cb9a544cuda3std6ranges3__45__cpo5ssizeE,(_ZN34_INTERNAL_7800cd15_4_k_cu_a9cb9a546thrust24THRUST_300001_SM_1000_NS12placeholders3_10E - _ZN34_INTERNAL_7800cd15_4_k_cu_a9cb9a544cuda3std6ranges3__45__cpo5ssizeE)
_ZN34_INTERNAL_7800cd15_4_k_cu_a9cb9a544cuda3std6ranges3__45__cpo5ssizeE:
	.zero		1
	.type		_ZN34_INTERNAL_7800cd15_4_k_cu_a9cb9a546thrust24THRUST_300001_SM_1000_NS12placeholders3_10E,@object
	.size		_ZN34_INTERNAL_7800cd15_4_k_cu_a9cb9a546thrust24THRUST_300001_SM_1000_NS12placeholders3_10E,(_ZN34_INTERNAL_7800cd15_4_k_cu_a9cb9a544cuda3std3__45__cpo7crbeginE - _ZN34_INTERNAL_7800cd15_4_k_cu_a9cb9a546thrust24THRUST_300001_SM_1000_NS12placeholders3_10E)
_ZN34_INTERNAL_7800cd15_4_k_cu_a9cb9a546thrust24THRUST_300001_SM_1000_NS12placeholders3_10E:
	.zero		1
	.type		_ZN34_INTERNAL_7800cd15_4_k_cu_a9cb9a544cuda3std3__45__cpo7crbeginE,@object
	.size		_ZN34_INTERNAL_7800cd15_4_k_cu_a9cb9a544cuda3std3__45__cpo7crbeginE,(_ZN34_INTERNAL_7800cd15_4_k_cu_a9cb9a544cuda3std6ranges3__45__cpo4prevE - _ZN34_INTERNAL_7800cd15_4_k_cu_a9cb9a544cuda3std3__45__cpo7crbeginE)
_ZN34_INTERNAL_7800cd15_4_k_cu_a9cb9a544cuda3std3__45__cpo7crbeginE:
	.zero		1
	.type		_ZN34_INTERNAL_7800cd15_4_k_cu_a9cb9a544cuda3std6ranges3__45__cpo4prevE,@object
	.size		_ZN34_INTERNAL_7800cd15_4_k_cu_a9cb9a544cuda3std6ranges3__45__cpo4prevE,(_ZN34_INTERNAL_7800cd15_4_k_cu_a9cb9a544cuda3std6ranges3__45__cpo9iter_moveE - _ZN34_INTERNAL_7800cd15_4_k_cu_a9cb9a544cuda3std6ranges3__45__cpo4prevE)
_ZN34_INTERNAL_7800cd15_4_k_cu_a9cb9a544cuda3std6ranges3__45__cpo4prevE:
	.zero		1
	.type		_ZN34_INTERNAL_7800cd15_4_k_cu_a9cb9a544cuda3std6ranges3__45__cpo9iter_moveE,@object
	.size		_ZN34_INTERNAL_7800cd15_4_k_cu_a9cb9a544cuda3std6ranges3__45__cpo9iter_moveE,(_ZN34_INTERNAL_7800cd15_4_k_cu_a9cb9a546thrust24THRUST_300001_SM_1000_NS12placeholders2_2E - _ZN34_INTERNAL_7800cd15_4_k_cu_a9cb9a544cuda3std6ranges3__45__cpo9iter_moveE)
_ZN34_INTERNAL_7800cd15_4_k_cu_a9cb9a544cuda3std6ranges3__45__cpo9iter_moveE:
	.zero		1
	.type		_ZN34_INTERNAL_7800cd15_4_k_cu_a9cb9a546thrust24THRUST_300001_SM_1000_NS12placeholders2_2E,@object
	.size		_ZN34_INTERNAL_7800cd15_4_k_cu_a9cb9a546thrust24THRUST_300001_SM_1000_NS12placeholders2_2E,(_ZN34_INTERNAL_7800cd15_4_k_cu_a9cb9a546thrust24THRUST_300001_SM_1000_NS12placeholders2_4E - _ZN34_INTERNAL_7800cd15_4_k_cu_a9cb9a546thrust24THRUST_300001_SM_1000_NS12placeholders2_2E)
_ZN34_INTERNAL_7800cd15_4_k_cu_a9cb9a546thrust24THRUST_300001_SM_1000_NS12placeholders2_2E:
	.zero		1
	.type		_ZN34_INTERNAL_7800cd15_4_k_cu_a9cb9a546thrust24THRUST_300001_SM_1000_NS12placeholders2_4E,@object
	.size		_ZN34_INTERNAL_7800cd15_4_k_cu_a9cb9a546thrust24THRUST_300001_SM_1000_NS12placeholders2_4E,(_ZN34_INTERNAL_7800cd15_4_k_cu_a9cb9a544cuda3std3__45__cpo5beginE - _ZN34_INTERNAL_7800cd15_4_k_cu_a9cb9a546thrust24THRUST_300001_SM_1000_NS12placeholders2_4E)
_ZN34_INTERNAL_7800cd15_4_k_cu_a9cb9a546thrust24THRUST_300001_SM_1000_NS12placeholders2_4E:
	.zero		1
	.type		_ZN34_INTERNAL_7800cd15_4_k_cu_a9cb9a544cuda3std3__45__cpo5beginE,@object
	.size		_ZN34_INTERNAL_7800cd15_4_k_cu_a9cb9a544cuda3std3__45__cpo5beginE,(_ZN34_INTERNAL_7800cd15_4_k_cu_a9cb9a544cuda3std6ranges3__45__cpo3endE - _ZN34_INTERNAL_7800cd15_4_k_cu_a9cb9a544cuda3std3__45__cpo5beginE)
_ZN34_INTERNAL_7800cd15_4_k_cu_a9cb9a544cuda3std3__45__cpo5beginE:
	.zero		1
	.type		_ZN34_INTERNAL_7800cd15_4_k_cu_a9cb9a544cuda3std6ranges3__45__cpo3endE,@object
	.size		_ZN34_INTERNAL_7800cd15_4_k_cu_a9cb9a544cuda3std6ranges3__45__cpo3endE,(_ZN34_INTERNAL_7800cd15_4_k_cu_a9cb9a544cuda3std3__436_GLOBAL__N__7800cd15_4_k_cu_a9cb9a546ignoreE - _ZN34_INTERNAL_7800cd15_4_k_cu_a9cb9a544cuda3std6ranges3__45__cpo3endE)
_ZN34_INTERNAL_7800cd15_4_k_cu_a9cb9a544cuda3std6ranges3__45__cpo3endE:
	.zero		1
	.type		_ZN34_INTERNAL_7800cd15_4_k_cu_a9cb9a544cuda3std3__436_GLOBAL__N__7800cd15_4_k_cu_a9cb9a546ignoreE,@object
	.size		_ZN34_INTERNAL_7800cd15_4_k_cu_a9cb9a544cuda3std3__436_GLOBAL__N__7800cd15_4_k_cu_a9cb9a546ignoreE,(_ZN34_INTERNAL_7800cd15_4_k_cu_a9cb9a544cuda3std6ranges3__45__cpo5cdataE - _ZN34_INTERNAL_7800cd15_4_k_cu_a9cb9a544cuda3std3__436_GLOBAL__N__7800cd15_4_k_cu_a9cb9a546ignoreE)
_ZN34_INTERNAL_7800cd15_4_k_cu_a9cb9a544cuda3std3__436_GLOBAL__N__7800cd15_4_k_cu_a9cb9a546ignoreE:
	.zero		1
	.type		_ZN34_INTERNAL_7800cd15_4_k_cu_a9cb9a544cuda3std6ranges3__45__cpo5cdataE,@object
	.size		_ZN34_INTERNAL_7800cd15_4_k_cu_a9cb9a544cuda3std6ranges3__45__cpo5cdataE,(_ZN34_INTERNAL_7800cd15_4_k_cu_a9cb9a546thrust24THRUST_300001_SM_1000_NS12placeholders2_8E - _ZN34_INTERNAL_7800cd15_4_k_cu_a9cb9a544cuda3std6ranges3__45__cpo5cdataE)
_ZN34_INTERNAL_7800cd15_4_k_cu_a9cb9a544cuda3std6ranges3__45__cpo5cdataE:
	.zero		1
	.type		_ZN34_INTERNAL_7800cd15_4_k_cu_a9cb9a546thrust24THRUST_300001_SM_1000_NS12placeholders2_8E,@object
	.size		_ZN34_INTERNAL_7800cd15_4_k_cu_a9cb9a546thrust24THRUST_300001_SM_1000_NS12placeholders2_8E,(_ZN34_INTERNAL_7800cd15_4_k_cu_a9cb9a544cuda3std3__45__cpo6rbeginE - _ZN34_INTERNAL_7800cd15_4_k_cu_a9cb9a546thrust24THRUST_300001_SM_1000_NS12placeholders2_8E)
_ZN34_INTERNAL_7800cd15_4_k_cu_a9cb9a546thrust24THRUST_300001_SM_1000_NS12placeholders2_8E:
	.zero		1
	.type		_ZN34_INTERNAL_7800cd15_4_k_cu_a9cb9a544cuda3std3__45__cpo6rbeginE,@object
	.size		_ZN34_INTERNAL_7800cd15_4_k_cu_a9cb9a544cuda3std3__45__cpo6rbeginE,(_ZN34_INTERNAL_7800cd15_4_k_cu_a9cb9a544cuda3std6ranges3__45__cpo9iter_swapE - _ZN34_INTERNAL_7800cd15_4_k_cu_a9cb9a544cuda3std3__45__cpo6rbeginE)
_ZN34_INTERNAL_7800cd15_4_k_cu_a9cb9a544cuda3std3__45__cpo6rbeginE:
	.zero		1
	.type		_ZN34_INTERNAL_7800cd15_4_k_cu_a9cb9a544cuda3std6ranges3__45__cpo9iter_swapE,@object
	.size		_ZN34_INTERNAL_7800cd15_4_k_cu_a9cb9a544cuda3std6ranges3__45__cpo9iter_swapE,(_ZN34_INTERNAL_7800cd15_4_k_cu_a9cb9a544cuda3std3__47nulloptE - _ZN34_INTERNAL_7800cd15_4_k_cu_a9cb9a544cuda3std6ranges3__45__cpo9iter_swapE)
_ZN34_INTERNAL_7800cd15_4_k_cu_a9cb9a544cuda3std6ranges3__45__cpo9iter_swapE:
	.zero		1
	.type		_ZN34_INTERNAL_7800cd15_4_k_cu_a9cb9a544cuda3std3__47nulloptE,@object
	.size		_ZN34_INTERNAL_7800cd15_4_k_cu_a9cb9a544cuda3std3__47nulloptE,(_ZN34_INTERNAL_7800cd15_4_k_cu_a9cb9a546thrust24THRUST_300001_SM_1000_NS6system6detail10sequential3seqE - _ZN34_INTERNAL_7800cd15_4_k_cu_a9cb9a544cuda3std3__47nulloptE)
_ZN34_INTERNAL_7800cd15_4_k_cu_a9cb9a544cuda3std3__47nulloptE:
	.zero		1
	.type		_ZN34_INTERNAL_7800cd15_4_k_cu_a9cb9a546thrust24THRUST_300001_SM_1000_NS6system6detail10sequential3seqE,@object
	.size		_ZN34_INTERNAL_7800cd15_4_k_cu_a9cb9a546thrust24THRUST_300001_SM_1000_NS6system6detail10sequential3seqE,(_ZN34_INTERNAL_7800cd15_4_k_cu_a9cb9a546thrust24THRUST_300001_SM_1000_NS12placeholders2_5E - _ZN34_INTERNAL_7800cd15_4_k_cu_a9cb9a546thrust24THRUST_300001_SM_1000_NS6system6detail10sequential3seqE)
_ZN34_INTERNAL_7800cd15_4_k_cu_a9cb9a546thrust24THRUST_300001_SM_1000_NS6system6detail10sequential3seqE:
	.zero		1
	.type		_ZN34_INTERNAL_7800cd15_4_k_cu_a9cb9a546thrust24THRUST_300001_SM_1000_NS12placeholders2_5E,@object
	.size		_ZN34_INTERNAL_7800cd15_4_k_cu_a9cb9a546thrust24THRUST_300001_SM_1000_NS12placeholders2_5E,(_ZN34_INTERNAL_7800cd15_4_k_cu_a9cb9a544cuda3std3__45__cpo3endE - _ZN34_INTERNAL_7800cd15_4_k_cu_a9cb9a546thrust24THRUST_300001_SM_1000_NS12placeholders2_5E)
_ZN34_INTERNAL_7800cd15_4_k_cu_a9cb9a546thrust24THRUST_300001_SM_1000_NS12placeholders2_5E:
	.zero		1
	.type		_ZN34_INTERNAL_7800cd15_4_k_cu_a9cb9a544cuda3std3__45__cpo3endE,@object
	.size		_ZN34_INTERNAL_7800cd15_4_k_cu_a9cb9a544cuda3std3__45__cpo3endE,(_ZN34_INTERNAL_7800cd15_4_k_cu_a9cb9a544cuda3std6ranges3__45__cpo6cbeginE - _ZN34_INTERNAL_7800cd15_4_k_cu_a9cb9a544cuda3std3__45__cpo3endE)
_ZN34_INTERNAL_7800cd15_4_k_cu_a9cb9a544cuda3std3__45__cpo3endE:
	.zero		1
	.type		_ZN34_INTERNAL_7800cd15_4_k_cu_a9cb9a544cuda3std6ranges3__45__cpo6cbeginE,@object
	.size		_ZN34_INTERNAL_7800cd15_4_k_cu_a9cb9a544cuda3std6ranges3__45__cpo6cbeginE,(_ZN34_INTERNAL_7800cd15_4_k_cu_a9cb9a544cuda3std3__419piecewise_constructE - _ZN34_INTERNAL_7800cd15_4_k_cu_a9cb9a544cuda3std6ranges3__45__cpo6cbeginE)
_ZN34_INTERNAL_7800cd15_4_k_cu_a9cb9a544cuda3std6ranges3__45__cpo6cbeginE:
	.zero		1
	.type		_ZN34_INTERNAL_7800cd15_4_k_cu_a9cb9a544cuda3std3__419piecewise_constructE,@object
	.size		_ZN34_INTERNAL_7800cd15_4_k_cu_a9cb9a544cuda3std3__419piecewise_constructE,(_ZN34_INTERNAL_7800cd15_4_k_cu_a9cb9a544cuda3std6ranges3__45__cpo4sizeE - _ZN34_INTERNAL_7800cd15_4_k_cu_a9cb9a544cuda3std3__419piecewise_constructE)
_ZN34_INTERNAL_7800cd15_4_k_cu_a9cb9a544cuda3std3__419piecewise_constructE:
	.zero		1
	.type		_ZN34_INTERNAL_7800cd15_4_k_cu_a9cb9a544cuda3std6ranges3__45__cpo4sizeE,@object
	.size		_ZN34_INTERNAL_7800cd15_4_k_cu_a9cb9a544cuda3std6ranges3__45__cpo4sizeE,(_ZN34_INTERNAL_7800cd15_4_k_cu_a9cb9a546thrust24THRUST_300001_SM_1000_NS12placeholders2_9E - _ZN34_INTERNAL_7800cd15_4_k_cu_a9cb9a544cuda3std6ranges3__45__cpo4sizeE)
_ZN34_INTERNAL_7800cd15_4_k_cu_a9cb9a544cuda3std6ranges3__45__cpo4sizeE:
	.zero		1
	.type		_ZN34_INTERNAL_7800cd15_4_k_cu_a9cb9a546thrust24THRUST_300001_SM_1000_NS12placeholders2_9E,@object
	.size		_ZN34_INTERNAL_7800cd15_4_k_cu_a9cb9a546thrust24THRUST_300001_SM_1000_NS12placeholders2_9E,(_ZN34_INTERNAL_7800cd15_4_k_cu_a9cb9a544cuda3std3__45__cpo4rendE - _ZN34_INTERNAL_7800cd15_4_k_cu_a9cb9a546thrust24THRUST_300001_SM_1000_NS12placeholders2_9E)
_ZN34_INTERNAL_7800cd15_4_k_cu_a9cb9a546thrust24THRUST_300001_SM_1000_NS12placeholders2_9E:
	.zero		1
	.type		_ZN34_INTERNAL_7800cd15_4_k_cu_a9cb9a544cuda3std3__45__cpo4rendE,@object
	.size		_ZN34_INTERNAL_7800cd15_4_k_cu_a9cb9a544cuda3std3__45__cpo4rendE,(_ZN34_INTERNAL_7800cd15_4_k_cu_a9cb9a544cuda3std6ranges3__45__cpo4nextE - _ZN34_INTERNAL_7800cd15_4_k_cu_a9cb9a544cuda3std3__45__cpo4rendE)
_ZN34_INTERNAL_7800cd15_4_k_cu_a9cb9a544cuda3std3__45__cpo4rendE:
	.zero		1
	.type		_ZN34_INTERNAL_7800cd15_4_k_cu_a9cb9a544cuda3std6ranges3__45__cpo4nextE,@object
	.size		_ZN34_INTERNAL_7800cd15_4_k_cu_a9cb9a544cuda3std6ranges3__45__cpo4nextE,(_ZN34_INTERNAL_7800cd15_4_k_cu_a9cb9a544cuda3std6ranges3__45__cpo4swapE - _ZN34_INTERNAL_7800cd15_4_k_cu_a9cb9a544cuda3std6ranges3__45__cpo4nextE)
_ZN34_INTERNAL_7800cd15_4_k_cu_a9cb9a544cuda3std6ranges3__45__cpo4nextE:
	.zero		1
	.type		_ZN34_INTERNAL_7800cd15_4_k_cu_a9cb9a544cuda3std6ranges3__45__cpo4swapE,@object
	.size		_ZN34_INTERNAL_7800cd15_4_k_cu_a9cb9a544cuda3std6ranges3__45__cpo4swapE,(_ZN34_INTERNAL_7800cd15_4_k_cu_a9cb9a546thrust24THRUST_300001_SM_1000_NS12placeholders2_1E - _ZN34_INTERNAL_7800cd15_4_k_cu_a9cb9a544cuda3std6ranges3__45__cpo4swapE)
_ZN34_INTERNAL_7800cd15_4_k_cu_a9cb9a544cuda3std6ranges3__45__cpo4swapE:
	.zero		1
	.type		_ZN34_INTERNAL_7800cd15_4_k_cu_a9cb9a546thrust24THRUST_300001_SM_1000_NS12placeholders2_1E,@object
	.size		_ZN34_INTERNAL_7800cd15_4_k_cu_a9cb9a546thrust24THRUST_300001_SM_1000_NS12placeholders2_1E,(_ZN34_INTERNAL_7800cd15_4_k_cu_a9cb9a546thrust24THRUST_300001_SM_1000_NS12placeholders2_7E - _ZN34_INTERNAL_7800cd15_4_k_cu_a9cb9a546thrust24THRUST_300001_SM_1000_NS12placeholders2_1E)
_ZN34_INTERNAL_7800cd15_4_k_cu_a9cb9a546thrust24THRUST_300001_SM_1000_NS12placeholders2_1E:
	.zero		1
	.type		_ZN34_INTERNAL_7800cd15_4_k_cu_a9cb9a546thrust24THRUST_300001_SM_1000_NS12placeholders2_7E,@object
	.size		_ZN34_INTERNAL_7800cd15_4_k_cu_a9cb9a546thrust24THRUST_300001_SM_1000_NS12placeholders2_7E,(_ZN34_INTERNAL_7800cd15_4_k_cu_a9cb9a544cuda3std3__45__cpo4cendE - _ZN34_INTERNAL_7800cd15_4_k_cu_a9cb9a546thrust24THRUST_300001_SM_1000_NS12placeholders2_7E)
_ZN34_INTERNAL_7800cd15_4_k_cu_a9cb9a546thrust24THRUST_300001_SM_1000_NS12placeholders2_7E:
	.zero		1
	.type		_ZN34_INTERNAL_7800cd15_4_k_cu_a9cb9a544cuda3std3__45__cpo4cendE,@object
	.size		_ZN34_INTERNAL_7800cd15_4_k_cu_a9cb9a544cuda3std3__45__cpo4cendE,(_ZN34_INTERNAL_7800cd15_4_k_cu_a9cb9a544cuda3std6ranges3__45__cpo7advanceE - _ZN34_INTERNAL_7800cd15_4_k_cu_a9cb9a544cuda3std3__45__cpo4cendE)
_ZN34_INTERNAL_7800cd15_4_k_cu_a9cb9a544cuda3std3__45__cpo4cendE:
	.zero		1
	.type		_ZN34_INTERNAL_7800cd15_4_k_cu_a9cb9a544cuda3std6ranges3__45__cpo7advanceE,@object
	.size		_ZN34_INTERNAL_7800cd15_4_k_cu_a9cb9a544cuda3std6ranges3__45__cpo7advanceE,(_ZN34_INTERNAL_7800cd15_4_k_cu_a9cb9a544cuda3std3__420unreachable_sentinelE - _ZN34_INTERNAL_7800cd15_4_k_cu_a9cb9a544cuda3std6ranges3__45__cpo7advanceE)
_ZN34_INTERNAL_7800cd15_4_k_cu_a9cb9a544cuda3std6ranges3__45__cpo7advanceE:
	.zero		1
	.type		_ZN34_INTERNAL_7800cd15_4_k_cu_a9cb9a544cuda3std3__420unreachable_sentinelE,@object
	.size		_ZN34_INTERNAL_7800cd15_4_k_cu_a9cb9a544cuda3std3__420unreachable_sentinelE,(_ZN34_INTERNAL_7800cd15_4_k_cu_a9cb9a544cuda3std6ranges3__45__cpo8distanceE - _ZN34_INTERNAL_7800cd15_4_k_cu_a9cb9a544cuda3std3__420unreachable_sentinelE)
_ZN34_INTERNAL_7800cd15_4_k_cu_a9cb9a544cuda3std3__420unreachable_sentinelE:
	.zero		1
	.type		_ZN34_INTERNAL_7800cd15_4_k_cu_a9cb9a544cuda3std6ranges3__45__cpo8distanceE,@object
	.size		_ZN34_INTERNAL_7800cd15_4_k_cu_a9cb9a544cuda3std6ranges3__45__cpo8distanceE,(_ZN34_INTERNAL_7800cd15_4_k_cu_a9cb9a544cuda3std6ranges3__45__cpo5beginE - _ZN34_INTERNAL_7800cd15_4_k_cu_a9cb9a544cuda3std6ranges3__45__cpo8distanceE)
_ZN34_INTERNAL_7800cd15_4_k_cu_a9cb9a544cuda3std6ranges3__45__cpo8distanceE:
	.zero		1
	.type		_ZN34_INTERNAL_7800cd15_4_k_cu_a9cb9a544cuda3std6ranges3__45__cpo5beginE,@object
	.size		_ZN34_INTERNAL_7800cd15_4_k_cu_a9cb9a544cuda3std6ranges3__45__cpo5beginE,(_ZN34_INTERNAL_7800cd15_4_k_cu_a9cb9a546thrust24THRUST_300001_SM_1000_NS12placeholders2_3E - _ZN34_INTERNAL_7800cd15_4_k_cu_a9cb9a544cuda3std6ranges3__45__cpo5beginE)
_ZN34_INTERNAL_7800cd15_4_k_cu_a9cb9a544cuda3std6ranges3__45__cpo5beginE:
	.zero		1
	.type		_ZN34_INTERNAL_7800cd15_4_k_cu_a9cb9a546thrust24THRUST_300001_SM_1000_NS12placeholders2_3E,@object
	.size		_ZN34_INTERNAL_7800cd15_4_k_cu_a9cb9a546thrust24THRUST_300001_SM_1000_NS12placeholders2_3E,(_ZN34_INTERNAL_7800cd15_4_k_cu_a9cb9a544cuda3std3__45__cpo5crendE - _ZN34_INTERNAL_7800cd15_4_k_cu_a9cb9a546thrust24THRUST_300001_SM_1000_NS12placeholders2_3E)
_ZN34_INTERNAL_7800cd15_4_k_cu_a9cb9a546thrust24THRUST_300001_SM_1000_NS12placeholders2_3E:
	.zero		1
	.type		_ZN34_INTERNAL_7800cd15_4_k_cu_a9cb9a544cuda3std3__45__cpo5crendE,@object
	.size		_ZN34_INTERNAL_7800cd15_4_k_cu_a9cb9a544cuda3std3__45__cpo5crendE,(_ZN34_INTERNAL_7800cd15_4_k_cu_a9cb9a544cuda3std6ranges3__45__cpo4dataE - _ZN34_INTERNAL_7800cd15_4_k_cu_a9cb9a544cuda3std3__45__cpo5crendE)
_ZN34_INTERNAL_7800cd15_4_k_cu_a9cb9a544cuda3std3__45__cpo5crendE:
	.zero		1
	.type		_ZN34_INTERNAL_7800cd15_4_k_cu_a9cb9a544cuda3std6ranges3__45__cpo4dataE,@object
	.size		_ZN34_INTERNAL_7800cd15_4_k_cu_a9cb9a544cuda3std6ranges3__45__cpo4dataE,(.L_24 - _ZN34_INTERNAL_7800cd15_4_k_cu_a9cb9a544cuda3std6ranges3__45__cpo4dataE)
_ZN34_INTERNAL_7800cd15_4_k_cu_a9cb9a544cuda3std6ranges3__45__cpo4dataE:
	.zero		1
.L_24:


//--------------------- .nv.shared._ZN3cub18CUB_300001_SM_10006detail14segmented_sort30DeviceSegmentedSortKernelSmallILNS0_9SortOrderE0ENS2_10policy_hubIjNS0_8NullTypeEE9Policy860EjS6_PjS9_lEEvjjjPKjSB_PKT1_PSC_PKT2_PSG_T3_T4_ --------------------------
	.section	.nv.shared._ZN3cub18CUB_300001_SM_10006detail14segmented_sort30DeviceSegmentedSortKernelSmallILNS0_9SortOrderE0ENS2_10policy_hubIjNS0_8NullTypeEE9Policy860EjS6_PjS9_lEEvjjjPKjSB_PKT1_PSC_PKT2_PSG_T3_T4_,"aw",@nobits
	.sectionflags	@""
	.align	4
.nv.shared._ZN3cub18CUB_300001_SM_10006detail14segmented_sort30DeviceSegmentedSortKernelSmallILNS0_9SortOrderE0ENS2_10policy_hubIjNS0_8NullTypeEE9Policy860EjS6_PjS9_lEEvjjjPKjSB_PKT1_PSC_PKT2_PSG_T3_T4_:
	.zero		10752


//--------------------- .nv.shared._ZN3cub18CUB_300001_SM_10006detail14segmented_sort30DeviceSegmentedSortKernelLargeILNS0_9SortOrderE0ENS2_10policy_hubIjNS0_8NullTypeEE9Policy860EjS6_PjS9_lEEvPKjPKT1_PSC_NS1_20device_double_bufferISC_EEPKT2_PSI_NSG_ISI_EET3_T4_ --------------------------
	.section	.nv.shared._ZN3cub18CUB_300001_SM_10006detail14segmented_sort30DeviceSegmentedSortKernelLargeILNS0_9SortOrderE0ENS2_10policy_hubIjNS0_8NullTypeEE9Policy860EjS6_PjS9_lEEvPKjPKT1_PSC_NS1_20device_double_bufferISC_EEPKT2_PSI_NSG_ISI_EET3_T4_,"aw",@nobits
	.sectionflags	@""
	.align	16
.nv.shared._ZN3cub18CUB_300001_SM_10006detail14segmented_sort30DeviceSegmentedSortKernelLargeILNS0_9SortOrderE0ENS2_10policy_hubIjNS0_8NullTypeEE9Policy860EjS6_PjS9_lEEvPKjPKT1_PSC_NS1_20device_double_bufferISC_EEPKT2_PSI_NSG_ISI_EET3_T4_:
	.zero		34880


//--------------------- .nv.shared._ZN3cub18CUB_300001_SM_10006detail19three_way_partition29DeviceThreeWayPartitionKernelINS2_10policy_hubIjiE10Policy1000EN6thrust24THRUST_300001_SM_1000_NS17counting_iteratorIjNS8_11use_defaultESA_SA_EEPjSC_NS8_16reverse_iteratorISC_EESC_NS0_13ScanTileStateImLb1EEENS0_21DispatchSegmentedSortILNS0_9SortOrderE0EjNS0_8NullTypeElSC_SC_NS1_14segmented_sort10policy_hubIjSJ_EEE22LargeSegmentsSelectorTENSN_22SmallSegmentsSelectorTEiNS2_19streaming_context_tIlEEEEvT0_T1_T2_T3_T4_T5_T6_T7_T8_iT9_ --------------------------
	.section	.nv.shared._ZN3cub18CUB_300001_SM_10006detail19three_way_partition29DeviceThreeWayPartitionKernelINS2_10policy_hubIjiE10Policy1000EN6thrust24THRUST_300001_SM_1000_NS17counting_iteratorIjNS8_11use_defaultESA_SA_EEPjSC_NS8_16reverse_iteratorISC_EESC_NS0_13ScanTileStateImLb1EEENS0_21DispatchSegmentedSortILNS0_9SortOrderE0EjNS0_8NullTypeElSC_SC_NS1_14segmented_sort10policy_hubIjSJ_EEE22LargeSegmentsSelectorTENSN_22SmallSegmentsSelectorTEiNS2_19streaming_context_tIlEEEEvT0_T1_T2_T3_T4_T5_T6_T7_T8_iT9_,"aw",@nobits
	.sectionflags	@""
	.align	16
.nv.shared._ZN3cub18CUB_300001_SM_10006detail19three_way_partition29DeviceThreeWayPartitionKernelINS2_10policy_hubIjiE10Policy1000EN6thrust24THRUST_300001_SM_1000_NS17counting_iteratorIjNS8_11use_defaultESA_SA_EEPjSC_NS8_16reverse_iteratorISC_EESC_NS0_13ScanTileStateImLb1EEENS0_21DispatchSegmentedSortILNS0_9SortOrderE0EjNS0_8NullTypeElSC_SC_NS1_14segmented_sort10policy_hubIjSJ_EEE22LargeSegmentsSelectorTENSN_22SmallSegmentsSelectorTEiNS2_19streaming_context_tIlEEEEvT0_T1_T2_T3_T4_T5_T6_T7_T8_iT9_:
	.zero		23552


//--------------------- .nv.shared._ZN3cub18CUB_300001_SM_10006detail10radix_sort29DeviceRadixSortOnesweepKernelINS1_5radix10policy_hubI19preprocess_vertex_tNS0_8NullTypeEjE10Policy1000ELNS0_9SortOrderE0ES6_S7_jii30preprocess_vertex_decomposer_tEEvPT5_SD_PT3_PKSE_PT1_PKSI_PT2_PKSM_T4_iiT6_ --------------------------
	.section	.nv.shared._ZN3cub18CUB_300001_SM_10006detail10radix_sort29DeviceRadixSortOnesweepKernelINS1_5radix10policy_hubI19preprocess_vertex_tNS0_8NullTypeEjE10Policy1000ELNS0_9SortOrderE0ES6_S7_jii30preprocess_vertex_decomposer_tEEvPT5_SD_PT3_PKSE_PT1_PKSI_PT2_PKSM_T4_iiT6_,"aw",@nobits
	.sectionflags	@""
	.align	16
.nv.shared._ZN3cub18CUB_300001_SM_10006detail10radix_sort29DeviceRadixSortOnesweepKernelINS1_5radix10policy_hubI19preprocess_vertex_tNS0_8NullTypeEjE10Policy1000ELNS0_9SortOrderE0ES6_S7_jii30preprocess_vertex_decomposer_tEEvPT5_SD_PT3_PKSE_PT1_PKSI_PT2_PKSM_T4_iiT6_:
	.zero		48128


//--------------------- .nv.shared._ZN3cub18CUB_300001_SM_10006detail10radix_sort33DeviceRadixSortExclusiveSumKernelINS1_5radix10policy_hubI19preprocess_vertex_tNS0_8NullTypeEjE10Policy1000EjEEvPT0_ --------------------------
	.section	.nv.shared._ZN3cub18CUB_300001_SM_10006detail10radix_sort33DeviceRadixSortExclusiveSumKernelINS1_5radix10policy_hubI19preprocess_vertex_tNS0_8NullTypeEjE10Policy1000EjEEvPT0_,"aw",@nobits
	.sectionflags	@""
	.align	16
.nv.shared._ZN3cub18CUB_300001_SM_10006detail10radix_sort33DeviceRadixSortExclusiveSumKernelINS1_5radix10policy_hubI19preprocess_vertex_tNS0_8NullTypeEjE10Policy1000EjEEvPT0_:
	.zero		2208


//--------------------- .nv.shared._ZN3cub18CUB_300001_SM_10006detail10radix_sort30DeviceRadixSortHistogramKernelINS1_5radix10policy_hubI19preprocess_vertex_tNS0_8NullTypeEjE10Policy1000ELNS0_9SortOrderE0ES6_j30preprocess_vertex_decomposer_tEEvPT2_PKT1_SC_iiT3_ --------------------------
	.section	.nv.shared._ZN3cub18CUB_300001_SM_10006detail10radix_sort30DeviceRadixSortHistogramKernelINS1_5radix10policy_hubI19preprocess_vertex_tNS0_8NullTypeEjE10Policy1000ELNS0_9SortOrderE0ES6_j30preprocess_vertex_decomposer_tEEvPT2_PKT1_SC_iiT3_,"aw",@nobits
	.sectionflags	@""
	.align	4
.nv.shared._ZN3cub18CUB_300001_SM_10006detail10radix_sort30DeviceRadixSortHistogramKernelINS1_5radix10policy_hubI19preprocess_vertex_tNS0_8NullTypeEjE10Policy1000ELNS0_9SortOrderE0ES6_j30preprocess_vertex_decomposer_tEEvPT2_PKT1_SC_iiT3_:
	.zero		25600


//--------------------- .nv.shared._ZN3cub18CUB_300001_SM_10006detail10radix_sort31DeviceRadixSortSingleTileKernelINS1_5radix10policy_hubI19preprocess_vertex_tNS0_8NullTypeEjE10Policy1000ELNS0_9SortOrderE0ES6_S7_j30preprocess_vertex_decomposer_tEEvPKT1_PSC_PKT2_PSG_T3_iiT4_ --------------------------
	.section	.nv.shared._ZN3cub18CUB_300001_SM_10006detail10radix_sort31DeviceRadixSortSingleTileKernelINS1_5radix10policy_hubI19preprocess_vertex_tNS0_8NullTypeEjE10Policy1000ELNS0_9SortOrderE0ES6_S7_j30preprocess_vertex_decomposer_tEEvPKT1_PSC_PKT2_PSG_T3_iiT4_,"aw",@nobits
	.sectionflags	@""
	.align	16
.nv.shared._ZN3cub18CUB_300001_SM_10006detail10radix_sort31DeviceRadixSortSingleTileKernelINS1_5radix10policy_hubI19preprocess_vertex_tNS0_8NullTypeEjE10Policy1000ELNS0_9SortOrderE0ES6_S7_j30preprocess_vertex_decomposer_tEEvPKT1_PSC_PKT2_PSG_T3_iiT4_:
	.zero		34880


//--------------------- .nv.shared._ZN3cub18CUB_300001_SM_10006detail10radix_sort29DeviceRadixSortOnesweepKernelINS1_5radix10policy_hubI6edge_tNS0_8NullTypeEjE10Policy1000ELNS0_9SortOrderE0ES6_S7_jii17edge_decomposer_tEEvPT5_SD_PT3_PKSE_PT1_PKSI_PT2_PKSM_T4_iiT6_ --------------------------
	.section	.nv.shared._ZN3cub18CUB_300001_SM_10006detail10radix_sort29DeviceRadixSortOnesweepKernelINS1_5radix10policy_hubI6edge_tNS0_8NullTypeEjE10Policy1000ELNS0_9SortOrderE0ES6_S7_jii17edge_decomposer_tEEvPT5_SD_PT3_PKSE_PT1_PKSI_PT2_PKSM_T4_iiT6_,"aw",@nobits
	.sectionflags	@""
	.align	16
.nv.shared._ZN3cub18CUB_300001_SM_10006detail10radix_sort29DeviceRadixSortOnesweepKernelINS1_5radix10policy_hubI6edge_tNS0_8NullTypeEjE10Policy1000ELNS0_9SortOrderE0ES6_S7_jii17edge_decomposer_tEEvPT5_SD_PT3_PKSE_PT1_PKSI_PT2_PKSM_T4_iiT6_:
	.zero		48128


//--------------------- .nv.shared._ZN3cub18CUB_300001_SM_10006detail10radix_sort33DeviceRadixSortExclusiveSumKernelINS1_5radix10policy_hubI6edge_tNS0_8NullTypeEjE10Policy1000EjEEvPT0_ --------------------------
	.section	.nv.shared._ZN3cub18CUB_300001_SM_10006detail10radix_sort33DeviceRadixSortExclusiveSumKernelINS1_5radix10policy_hubI6edge_tNS0_8NullTypeEjE10Policy1000EjEEvPT0_,"aw",@nobits
	.sectionflags	@""
	.align	16
.nv.shared._ZN3cub18CUB_300001_SM_10006detail10radix_sort33DeviceRadixSortExclusiveSumKernelINS1_5radix10policy_hubI6edge_tNS0_8NullTypeEjE10Policy1000EjEEvPT0_:
	.zero		2208


//--------------------- .nv.shared._ZN3cub18CUB_300001_SM_10006detail10radix_sort30DeviceRadixSortHistogramKernelINS1_5radix10policy_hubI6edge_tNS0_8NullTypeEjE10Policy1000ELNS0_9SortOrderE0ES6_j17edge_decomposer_tEEvPT2_PKT1_SC_iiT3_ --------------------------
	.section	.nv.shared._ZN3cub18CUB_300001_SM_10006detail10radix_sort30DeviceRadixSortHistogramKernelINS1_5radix10policy_hubI6edge_tNS0_8NullTypeEjE10Policy1000ELNS0_9SortOrderE0ES6_j17edge_decomposer_tEEvPT2_PKT1_SC_iiT3_,"aw",@nobits
	.sectionflags	@""
	.align	4
.nv.shared._ZN3cub18CUB_300001_SM_10006detail10radix_sort30DeviceRadixSortHistogramKernelINS1_5radix10policy_hubI6edge_tNS0_8NullTypeEjE10Policy1000ELNS0_9SortOrderE0ES6_j17edge_decomposer_tEEvPT2_PKT1_SC_iiT3_:
	.zero		9216


//--------------------- .nv.shared._ZN3cub18CUB_300001_SM_10006detail10radix_sort31DeviceRadixSortSingleTileKernelINS1_5radix10policy_hubI6edge_tNS0_8NullTypeEjE10Policy1000ELNS0_9SortOrderE0ES6_S7_j17edge_decomposer_tEEvPKT1_PSC_PKT2_PSG_T3_iiT4_ --------------------------
	.section	.nv.shared._ZN3cub18CUB_300001_SM_10006detail10radix_sort31DeviceRadixSortSingleTileKernelINS1_5radix10policy_hubI6edge_tNS0_8NullTypeEjE10Policy1000ELNS0_9SortOrderE0ES6_S7_j17edge_decomposer_tEEvPKT1_PSC_PKT2_PSG_T3_iiT4_,"aw",@nobits
	.sectionflags	@""
	.align	16
.nv.shared._ZN3cub18CUB_300001_SM_10006detail10radix_sort31DeviceRadixSortSingleTileKernelINS1_5radix10policy_hubI6edge_tNS0_8NullTypeEjE10Policy1000ELNS0_9SortOrderE0ES6_S7_j17edge_decomposer_tEEvPKT1_PSC_PKT2_PSG_T3_iiT4_:
	.zero		34880


//--------------------- .nv.constant0._ZN3cub18CUB_300001_SM_10006detail14segmented_sort33DeviceSegmentedSortFallbackKernelILNS0_9SortOrderE0ENS2_10policy_hubIjNS0_8NullTypeEE9Policy860EjS6_PjS9_lEEvPKT1_PSA_NS1_20device_double_bufferISA_EEPKT2_PSG_NSE_ISG_EET3_T4_ --------------------------
	.section	.nv.constant0._ZN3cub18CUB_300001_SM_10006detail14segmented_sort33DeviceSegmentedSortFallbackKernelILNS0_9SortOrderE0ENS2_10policy_hubIjNS0_8NullTypeEE9Policy860EjS6_PjS9_lEEvPKT1_PSA_NS1_20device_double_bufferISA_EEPKT2_PSG_NSE_ISG_EET3_T4_,"a",@progbits
	.sectionflags	@""
	.align	4
.nv.constant0._ZN3cub18CUB_300001_SM_10006detail14segmented_sort33DeviceSegmentedSortFallbackKernelILNS0_9SortOrderE0ENS2_10policy_hubIjNS0_8NullTypeEE9Policy860EjS6_PjS9_lEEvPKT1_PSA_NS1_20device_double_bufferISA_EEPKT2_PSG_NSE_ISG_EET3_T4_:
	.zero		976


//--------------------- .nv.constant0._ZN3cub18CUB_300001_SM_10006detail14segmented_sort30DeviceSegmentedSortKernelSmallILNS0_9SortOrderE0ENS2_10policy_hubIjNS0_8NullTypeEE9Policy860EjS6_PjS9_lEEvjjjPKjSB_PKT1_PSC_PKT2_PSG_T3_T4_ --------------------------
	.section	.nv.constant0._ZN3cub18CUB_300001_SM_10006detail14segmented_sort30DeviceSegmentedSortKernelSmallILNS0_9SortOrderE0ENS2_10policy_hubIjNS0_8NullTypeEE9Policy860EjS6_PjS9_lEEvjjjPKjSB_PKT1_PSC_PKT2_PSG_T3_T4_,"a",@progbits
	.sectionflags	@""
	.align	4
.nv.constant0._ZN3cub18CUB_300001_SM_10006detail14segmented_sort30DeviceSegmentedSortKernelSmallILNS0_9SortOrderE0ENS2_10policy_hubIjNS0_8NullTypeEE9Policy860EjS6_PjS9_lEEvjjjPKjSB_PKT1_PSC_PKT2_PSG_T3_T4_:
	.zero		976


//--------------------- .nv.constant0._ZN3cub18CUB_300001_SM_10006detail14segmented_sort30DeviceSegmentedSortKernelLargeILNS0_9SortOrderE0ENS2_10policy_hubIjNS0_8NullTypeEE9Policy860EjS6_PjS9_lEEvPKjPKT1_PSC_NS1_20device_double_bufferISC_EEPKT2_PSI_NSG_ISI_EET3_T4_ --------------------------
	.section	.nv.constant0._ZN3cub18CUB_300001_SM_10006detail14segmented_sort30DeviceSegmentedSortKernelLargeILNS0_9SortOrderE0ENS2_10policy_hubIjNS0_8NullTypeEE9Policy860EjS6_PjS9_lEEvPKjPKT1_PSC_NS1_20device_double_bufferISC_EEPKT2_PSI_NSG_ISI_EET3_T4_,"a",@progbits
	.sectionflags	@""
	.align	4
.nv.constant0._ZN3cub18CUB_300001_SM_10006detail14segmented_sort30DeviceSegmentedSortKernelLargeILNS0_9SortOrderE0ENS2_10policy_hubIjNS0_8NullTypeEE9Policy860EjS6_PjS9_lEEvPKjPKT1_PSC_NS1_20device_double_bufferISC_EEPKT2_PSI_NSG_ISI_EET3_T4_:
	.zero		984


//--------------------- .nv.constant0._ZN3cub18CUB_300001_SM_10006detail19three_way_partition29DeviceThreeWayPartitionKernelINS2_10policy_hubIjiE10Policy1000EN6thrust24THRUST_300001_SM_1000_NS17counting_iteratorIjNS8_11use_defaultESA_SA_EEPjSC_NS8_16reverse_iteratorISC_EESC_NS0_13ScanTileStateImLb1EEENS0_21DispatchSegmentedSortILNS0_9SortOrderE0EjNS0_8NullTypeElSC_SC_NS1_14segmented_sort10policy_hubIjSJ_EEE22LargeSegmentsSelectorTENSN_22SmallSegmentsSelectorTEiNS2_19streaming_context_tIlEEEEvT0_T1_T2_T3_T4_T5_T6_T7_T8_iT9_ --------------------------
	.section	.nv.constant0._ZN3cub18CUB_300001_SM_10006detail19three_way_partition29DeviceThreeWayPartitionKernelINS2_10policy_hubIjiE10Policy1000EN6thrust24THRUST_300001_SM_1000_NS17counting_iteratorIjNS8_11use_defaultESA_SA_EEPjSC_NS8_16reverse_iteratorISC_EESC_NS0_13ScanTileStateImLb1EEENS0_21DispatchSegmentedSortILNS0_9SortOrderE0EjNS0_8NullTypeElSC_SC_NS1_14segmented_sort10policy_hubIjSJ_EEE22LargeSegmentsSelectorTENSN_22SmallSegmentsSelectorTEiNS2_19streaming_context_tIlEEEEvT0_T1_T2_T3_T4_T5_T6_T7_T8_iT9_,"a",@progbits
	.sectionflags	@""
	.align	4
.nv.constant0._ZN3cub18CUB_300001_SM_10006detail19three_way_partition29DeviceThreeWayPartitionKernelINS2_10policy_hubIjiE10Policy1000EN6thrust24THRUST_300001_SM_1000_NS17counting_iteratorIjNS8_11use_defaultESA_SA_EEPjSC_NS8_16reverse_iteratorISC_EESC_NS0_13ScanTileStateImLb1EEENS0_21DispatchSegmentedSortILNS0_9SortOrderE0EjNS0_8NullTypeElSC_SC_NS1_14segmented_sort10policy_hubIjSJ_EEE22LargeSegmentsSelectorTENSN_22SmallSegmentsSelectorTEiNS2_19streaming_context_tIlEEEEvT0_T1_T2_T3_T4_T5_T6_T7_T8_iT9_:
	.zero		1048


//--------------------- .nv.constant0._ZN3cub18CUB_300001_SM_10006detail19three_way_partition33DeviceThreeWayPartitionInitKernelINS0_13ScanTileStateImLb1EEEPjEEvT_iT0_ --------------------------
	.section	.nv.constant0._ZN3cub18CUB_300001_SM_10006detail19three_way_partition33DeviceThreeWayPartitionInitKernelINS0_13ScanTileStateImLb1EEEPjEEvT_iT0_,"a",@progbits
	.sectionflags	@""
	.align	4
.nv.constant0._ZN3cub18CUB_300001_SM_10006detail19three_way_partition33DeviceThreeWayPartitionInitKernelINS0_13ScanTileStateImLb1EEEPjEEvT_iT0_:
	.zero		920


//--------------------- .nv.constant0._ZN3cub18CUB_300001_SM_10006detail10radix_sort29DeviceRadixSortOnesweepKernelINS1_5radix10policy_hubI19preprocess_vertex_tNS0_8NullTypeEjE10Policy1000ELNS0_9SortOrderE0ES6_S7_jii30preprocess_vertex_decomposer_tEEvPT5_SD_PT3_PKSE_PT1_PKSI_PT2_PKSM_T4_iiT6_ --------------------------
	.section	.nv.constant0._ZN3cub18CUB_300001_SM_10006detail10radix_sort29DeviceRadixSortOnesweepKernelINS1_5radix10policy_hubI19preprocess_vertex_tNS0_8NullTypeEjE10Policy1000ELNS0_9SortOrderE0ES6_S7_jii30preprocess_vertex_decomposer_tEEvPT5_SD_PT3_PKSE_PT1_PKSI_PT2_PKSM_T4_iiT6_,"a",@progbits
	.sectionflags	@""
	.align	4
.nv.constant0._ZN3cub18CUB_300001_SM_10006detail10radix_sort29DeviceRadixSortOnesweepKernelINS1_5radix10policy_hubI19preprocess_vertex_tNS0_8NullTypeEjE10Policy1000ELNS0_9SortOrderE0ES6_S7_jii30preprocess_vertex_decomposer_tEEvPT5_SD_PT3_PKSE_PT1_PKSI_PT2_PKSM_T4_iiT6_:
	.zero		973


//--------------------- .nv.constant0._ZN3cub18CUB_300001_SM_10006detail10radix_sort33DeviceRadixSortExclusiveSumKernelINS1_5radix10policy_hubI19preprocess_vertex_tNS0_8NullTypeEjE10Policy1000EjEEvPT0_ --------------------------
	.section	.nv.constant0._ZN3cub18CUB_300001_SM_10006detail10radix_sort33DeviceRadixSortExclusiveSumKernelINS1_5radix10policy_hubI19preprocess_vertex_tNS0_8NullTypeEjE10Policy1000EjEEvPT0_,"a",@progbits
	.sectionflags	@""
	.align	4
.nv.constant0._ZN3cub18CUB_300001_SM_10006detail10radix_sort33DeviceRadixSortExclusiveSumKernelINS1_5radix10policy_hubI19preprocess_vertex_tNS0_8NullTypeEjE10Policy1000EjEEvPT0_:
	.zero		904


//--------------------- .nv.constant0._ZN3cub18CUB_300001_SM_10006detail10radix_sort30DeviceRadixSortHistogramKernelINS1_5radix10policy_hubI19preprocess_vertex_tNS0_8NullTypeEjE10Policy1000ELNS0_9SortOrderE0ES6_j30preprocess_vertex_decomposer_tEEvPT2_PKT1_SC_iiT3_ --------------------------
	.section	.nv.constant0._ZN3cub18CUB_300001_SM_10006detail10radix_sort30DeviceRadixSortHistogramKernelINS1_5radix10policy_hubI19preprocess_vertex_tNS0_8NullTypeEjE10Policy1000ELNS0_9SortOrderE0ES6_j30preprocess_vertex_decomposer_tEEvPT2_PKT1_SC_iiT3_,"a",@progbits
	.sectionflags	@""
	.align	4
.nv.constant0._ZN3cub18CUB_300001_SM_10006detail10radix_sort30DeviceRadixSortHistogramKernelINS1_5radix10policy_hubI19preprocess_vertex_tNS0_8NullTypeEjE10Policy1000ELNS0_9SortOrderE0ES6_j30preprocess_vertex_decomposer_tEEvPT2_PKT1_SC_iiT3_:
	.zero		925


//--------------------- .nv.constant0._ZN3cub18CUB_300001_SM_10006detail10radix_sort31DeviceRadixSortSingleTileKernelINS1_5radix10policy_hubI19preprocess_vertex_tNS0_8NullTypeEjE10Policy1000ELNS0_9SortOrderE0ES6_S7_j30preprocess_vertex_decomposer_tEEvPKT1_PSC_PKT2_PSG_T3_iiT4_ --------------------------
	.section	.nv.constant0._ZN3cub18CUB_300001_SM_10006detail10radix_sort31DeviceRadixSortSingleTileKernelINS1_5radix10policy_hubI19preprocess_vertex_tNS0_8NullTypeEjE10Policy1000ELNS0_9SortOrderE0ES6_S7_j30preprocess_vertex_decomposer_tEEvPKT1_PSC_PKT2_PSG_T3_iiT4_,"a",@progbits
	.sectionflags	@""
	.align	4
.nv.constant0._ZN3cub18CUB_300001_SM_10006detail10radix_sort31DeviceRadixSortSingleTileKernelINS1_5radix10policy_hubI19preprocess_vertex_tNS0_8NullTypeEjE10Policy1000ELNS0_9SortOrderE0ES6_S7_j30preprocess_vertex_decomposer_tEEvPKT1_PSC_PKT2_PSG_T3_iiT4_:
	.zero		941


//--------------------- .nv.constant0._ZN3cub18CUB_300001_SM_10006detail10radix_sort29DeviceRadixSortOnesweepKernelINS1_5radix10policy_hubI6edge_tNS0_8NullTypeEjE10Policy1000ELNS0_9SortOrderE0ES6_S7_jii17edge_decomposer_tEEvPT5_SD_PT3_PKSE_PT1_PKSI_PT2_PKSM_T4_iiT6_ --------------------------
	.section	.nv.constant0._ZN3cub18CUB_300001_SM_10006detail10radix_sort29DeviceRadixSortOnesweepKernelINS1_5radix10policy_hubI6edge_tNS0_8NullTypeEjE10Policy1000ELNS0_9SortOrderE0ES6_S7_jii17edge_decomposer_tEEvPT5_SD_PT3_PKSE_PT1_PKSI_PT2_PKSM_T4_iiT6_,"a",@progbits
	.sectionflags	@""
	.align	4
.nv.constant0._ZN3cub18CUB_300001_SM_10006detail10radix_sort29DeviceRadixSortOnesweepKernelINS1_5radix10policy_hubI6edge_tNS0_8NullTypeEjE10Policy1000ELNS0_9SortOrderE0ES6_S7_jii17edge_decomposer_tEEvPT5_SD_PT3_PKSE_PT1_PKSI_PT2_PKSM_T4_iiT6_:
	.zero		973


//--------------------- .nv.constant0._ZN3cub18CUB_300001_SM_10006detail10radix_sort33DeviceRadixSortExclusiveSumKernelINS1_5radix10policy_hubI6edge_tNS0_8NullTypeEjE10Policy1000EjEEvPT0_ --------------------------
	.section	.nv.constant0._ZN3cub18CUB_300001_SM_10006detail10radix_sort33DeviceRadixSortExclusiveSumKernelINS1_5radix10policy_hubI6edge_tNS0_8NullTypeEjE10Policy1000EjEEvPT0_,"a",@progbits
	.sectionflags	@""
	.align	4
.nv.constant0._ZN3cub18CUB_300001_SM_10006detail10radix_sort33DeviceRadixSortExclusiveSumKernelINS1_5radix10policy_hubI6edge_tNS0_8NullTypeEjE10Policy1000EjEEvPT0_:
	.zero		904


//--------------------- .nv.constant0._ZN3cub18CUB_300001_SM_10006detail10radix_sort30DeviceRadixSortHistogramKernelINS1_5radix10policy_hubI6edge_tNS0_8NullTypeEjE10Policy1000ELNS0_9SortOrderE0ES6_j17edge_decomposer_tEEvPT2_PKT1_SC_iiT3_ --------------------------
	.section	.nv.constant0._ZN3cub18CUB_300001_SM_10006detail10radix_sort30DeviceRadixSortHistogramKernelINS1_5radix10policy_hubI6edge_tNS0_8NullTypeEjE10Policy1000ELNS0_9SortOrderE0ES6_j17edge_decomposer_tEEvPT2_PKT1_SC_iiT3_,"a",@progbits
	.sectionflags	@""
	.align	4
.nv.constant0._ZN3cub18CUB_300001_SM_10006detail10radix_sort30DeviceRadixSortHistogramKernelINS1_5radix10policy_hubI6edge_tNS0_8NullTypeEjE10Policy1000ELNS0_9SortOrderE0ES6_j17edge_decomposer_tEEvPT2_PKT1_SC_iiT3_:
	.zero		925


//--------------------- .nv.constant0._ZN3cub18CUB_300001_SM_10006detail10radix_sort31DeviceRadixSortSingleTileKernelINS1_5radix10policy_hubI6edge_tNS0_8NullTypeEjE10Policy1000ELNS0_9SortOrderE0ES6_S7_j17edge_decomposer_tEEvPKT1_PSC_PKT2_PSG_T3_iiT4_ --------------------------
	.section	.nv.constant0._ZN3cub18CUB_300001_SM_10006detail10radix_sort31DeviceRadixSortSingleTileKernelINS1_5radix10policy_hubI6edge_tNS0_8NullTypeEjE10Policy1000ELNS0_9SortOrderE0ES6_S7_j17edge_decomposer_tEEvPKT1_PSC_PKT2_PSG_T3_iiT4_,"a",@progbits
	.sectionflags	@""
	.align	4
.nv.constant0._ZN3cub18CUB_300001_SM_10006detail10radix_sort31DeviceRadixSortSingleTileKernelINS1_5radix10policy_hubI6edge_tNS0_8NullTypeEjE10Policy1000ELNS0_9SortOrderE0ES6_S7_j17edge_decomposer_tEEvPKT1_PSC_PKT2_PSG_T3_iiT4_:
	.zero		941


//--------------------- .nv.constant0._ZN3cub18CUB_300001_SM_10006detail11EmptyKernelIvEEvv --------------------------
	.section	.nv.constant0._ZN3cub18CUB_300001_SM_10006detail11EmptyKernelIvEEvv,"a",@progbits
	.sectionflags	@""
	.align	4
.nv.constant0._ZN3cub18CUB_300001_SM_10006detail11EmptyKernelIvEEvv:
	.zero		896


//--------------------- .nv.constant0._Z13tc_GPU_kernelPKjS0_PKmmjPmj --------------------------
	.section	.nv.constant0._Z13tc_GPU_kernelPKjS0_PKmmjPmj,"a",@progbits
	.sectionflags	@""
	.align	4
.nv.constant0._Z13tc_GPU_kernelPKjS0_PKmmjPmj:
	.zero		948


//--------------------- SYMBOLS --------------------------

	.type		.nv.reservedSmem.offset0,@object
	.size		.nv.reservedSmem.offset0,0x4
	.type		.nv.reservedSmem.cap,@object
	.size		.nv.reservedSmem.cap,0x4
